//
// Generated by NVIDIA NVVM Compiler
//
// Compiler Build ID: CL-36424714
// Cuda compilation tools, release 13.0, V13.0.88
// Based on NVVM 20.0.0
//

.version 9.0
.target sm_100
.address_size 64

	// .globl	_Z10InitializePdS_S_S_S_PiS0_9InputPara
// _ZZ11Swap_wakeupPdS_S_S_S_S_Pi9InputParaE9wake_up_s has been demoted
// _ZZ14Calc_mu_wakeupPdS_S_S_S_S_S_S_S_Pi9InputParaE9wake_up_s has been demoted
// _ZZ13Update_wakeupPdS_S_S_S_S_S_S_S_S_S_S_Pi9InputParaE9wake_up_s has been demoted
// _ZZ11Wakeup_NextPdPiS0_9InputParaiE11wake_up_p_s has been demoted
// _ZZ11Wakeup_NextPdPiS0_9InputParaiE16wake_up_p_s_next has been demoted

.visible .entry _Z10InitializePdS_S_S_S_PiS0_9InputPara(
	.param .u64 .ptr .align 1 _Z10InitializePdS_S_S_S_PiS0_9InputPara_param_0,
	.param .u64 .ptr .align 1 _Z10InitializePdS_S_S_S_PiS0_9InputPara_param_1,
	.param .u64 .ptr .align 1 _Z10InitializePdS_S_S_S_PiS0_9InputPara_param_2,
	.param .u64 .ptr .align 1 _Z10InitializePdS_S_S_S_PiS0_9InputPara_param_3,
	.param .u64 .ptr .align 1 _Z10InitializePdS_S_S_S_PiS0_9InputPara_param_4,
	.param .u64 .ptr .align 1 _Z10InitializePdS_S_S_S_PiS0_9InputPara_param_5,
	.param .u64 .ptr .align 1 _Z10InitializePdS_S_S_S_PiS0_9InputPara_param_6,
	.param .align 8 .b8 _Z10InitializePdS_S_S_S_PiS0_9InputPara_param_7[288]
)
{
	.reg .pred 	%p<42>;
	.reg .b32 	%r<112>;
	.reg .b64 	%rd<47>;
	.reg .b64 	%fd<49>;

	ld.param.u64 	%rd9, [_Z10InitializePdS_S_S_S_PiS0_9InputPara_param_0];
	ld.param.u64 	%rd10, [_Z10InitializePdS_S_S_S_PiS0_9InputPara_param_1];
	ld.param.u64 	%rd11, [_Z10InitializePdS_S_S_S_PiS0_9InputPara_param_2];
	ld.param.u64 	%rd12, [_Z10InitializePdS_S_S_S_PiS0_9InputPara_param_3];
	ld.param.u64 	%rd13, [_Z10InitializePdS_S_S_S_PiS0_9InputPara_param_4];
	ld.param.u64 	%rd14, [_Z10InitializePdS_S_S_S_PiS0_9InputPara_param_5];
	ld.param.u64 	%rd15, [_Z10InitializePdS_S_S_S_PiS0_9InputPara_param_6];
	mov.b64 	%rd16, _Z10InitializePdS_S_S_S_PiS0_9InputPara_param_7;
	mov.u64 	%rd1, %rd16;
	cvta.to.global.u64 	%rd2, %rd13;
	cvta.to.global.u64 	%rd3, %rd12;
	cvta.to.global.u64 	%rd4, %rd11;
	cvta.to.global.u64 	%rd5, %rd10;
	cvta.to.global.u64 	%rd6, %rd9;
	cvta.to.global.u64 	%rd7, %rd15;
	cvta.to.global.u64 	%rd8, %rd14;
	mov.u32 	%r1, %ntid.x;
	mov.u32 	%r2, %nctaid.x;
	mul.lo.s32 	%r3, %r1, %r2;
	mov.u32 	%r4, %ntid.y;
	mov.u32 	%r5, %nctaid.y;
	mul.lo.s32 	%r6, %r4, %r5;
	mov.u32 	%r7, %ntid.z;
	mov.u32 	%r8, %nctaid.z;
	mul.lo.s32 	%r9, %r7, %r8;
	ld.param.u32 	%r10, [_Z10InitializePdS_S_S_S_PiS0_9InputPara_param_7+8];
	add.s32 	%r70, %r10, -1;
	div.s32 	%r11, %r70, %r9;
	setp.lt.s32 	%p1, %r11, 0;
	@%p1 bra 	$L__BB0_26;
	ld.param.v2.u32 	{%r72, %r73}, [%rd1];
	add.s32 	%r74, %r73, -1;
	div.s32 	%r12, %r74, %r6;
	ld.param.u32 	%r13, [%rd1];
	mov.u32 	%r75, %tid.x;
	mov.u32 	%r14, %tid.y;
	or.b32  	%r76, %r75, %r14;
	mov.u32 	%r77, %tid.z;
	or.b32  	%r15, %r76, %r77;
	mov.u32 	%r16, %ctaid.x;
	mov.u32 	%r17, %ctaid.y;
	mov.u32 	%r18, %ctaid.z;
	ld.param.v2.u32 	{%r19, %r20}, [%rd1+256];
	ld.param.u32 	%r21, [%rd1+264];
	mad.lo.s32 	%r22, %r18, %r7, %r77;
	mad.lo.s32 	%r23, %r16, %r1, %r75;
	ld.param.u32 	%r24, [%rd1+4];
	ld.param.f64 	%fd1, [%rd1+200];
	ld.param.f64 	%fd2, [%rd1+208];
	ld.param.f64 	%fd3, [%rd1+216];
	add.s32 	%r25, %r72, -1;
	add.s32 	%r26, %r2, %r16;
	shl.b32 	%r27, %r2, 1;
	mad.lo.s32 	%r28, %r1, %r26, %r75;
	shl.b32 	%r29, %r3, 1;
	mov.b32 	%r100, 0;
	div.s32 	%r85, %r25, %r3;
$L__BB0_2:
	setp.lt.s32 	%p2, %r12, 0;
	@%p2 bra 	$L__BB0_25;
	add.s32 	%r79, %r13, -1;
	div.s32 	%r31, %r79, %r3;
	mad.lo.s32 	%r32, %r100, %r8, %r18;
	mad.lo.s32 	%r33, %r100, %r9, %r22;
	mul.lo.s32 	%r34, %r24, %r33;
	add.s32 	%r80, %r24, -1;
	div.s32 	%r81, %r80, %r6;
	max.s32 	%r35, %r81, 0;
	mov.b32 	%r101, 0;
$L__BB0_4:
	mov.u32 	%r36, %r101;
	setp.lt.s32 	%p3, %r31, 0;
	@%p3 bra 	$L__BB0_24;
	mad.lo.s32 	%r37, %r36, %r5, %r17;
	mad.lo.s32 	%r83, %r20, %r32, %r37;
	mul.lo.s32 	%r38, %r83, %r19;
	mad.lo.s32 	%r84, %r17, %r4, %r14;
	mad.lo.s32 	%r39, %r36, %r6, %r84;
	max.s32 	%r40, %r85, 0;
	setp.lt.s32 	%p4, %r85, 1;
	mov.b32 	%r111, 0;
	@%p4 bra 	$L__BB0_18;
	add.s32 	%r86, %r40, 1;
	and.b32  	%r111, %r86, -2;
	neg.s32 	%r110, %r111;
	add.s32 	%r109, %r26, %r38;
	add.s32 	%r87, %r14, %r34;
	mad.lo.s32 	%r88, %r4, %r37, %r87;
	mul.lo.s32 	%r89, %r13, %r88;
	add.s32 	%r106, %r28, %r89;
	add.s32 	%r105, %r23, %r89;
	add.s32 	%r103, %r16, %r38;
	mov.u32 	%r102, %r16;
	mov.u32 	%r104, %r23;
	mov.u32 	%r107, %r28;
	mov.u32 	%r108, %r26;
$L__BB0_7:
	setp.ne.s32 	%p5, %r15, 0;
	@%p5 bra 	$L__BB0_10;
	setp.ge.s32 	%p6, %r37, %r20;
	setp.ge.s32 	%p7, %r32, %r21;
	setp.ge.s32 	%p8, %r102, %r19;
	or.pred  	%p9, %p8, %p6;
	or.pred  	%p10, %p9, %p7;
	@%p10 bra 	$L__BB0_10;
	mul.wide.s32 	%rd17, %r103, 4;
	add.s64 	%rd18, %rd8, %rd17;
	mov.b32 	%r90, 1;
	st.global.u32 	[%rd18], %r90;
	add.s64 	%rd19, %rd7, %rd17;
	mov.b32 	%r91, 0;
	st.global.u32 	[%rd19], %r91;
$L__BB0_10:
	setp.ge.s32 	%p11, %r39, %r24;
	setp.ge.s32 	%p12, %r33, %r10;
	setp.ge.s32 	%p13, %r104, %r13;
	or.pred  	%p14, %p13, %p11;
	or.pred  	%p15, %p14, %p12;
	@%p15 bra 	$L__BB0_12;
	mul.wide.s32 	%rd20, %r105, 8;
	add.s64 	%rd21, %rd6, %rd20;
	ld.global.f64 	%fd4, [%rd21];
	add.f64 	%fd5, %fd4, 0dBFE0000000000000;
	fma.rn.f64 	%fd6, %fd5, 0d3FA999999999999A, %fd1;
	st.global.f64 	[%rd21], %fd6;
	add.s64 	%rd22, %rd5, %rd20;
	ld.global.f64 	%fd7, [%rd22];
	add.f64 	%fd8, %fd7, 0dBFE0000000000000;
	fma.rn.f64 	%fd9, %fd8, 0d3FA999999999999A, %fd2;
	st.global.f64 	[%rd22], %fd9;
	add.s64 	%rd23, %rd4, %rd20;
	ld.global.f64 	%fd10, [%rd23];
	add.f64 	%fd11, %fd10, 0dBFE0000000000000;
	fma.rn.f64 	%fd12, %fd11, 0d3F50624DD2F1A9FC, %fd3;
	st.global.f64 	[%rd23], %fd12;
	ld.global.f64 	%fd13, [%rd21];
	mov.f64 	%fd14, 0d3FF0000000000000;
	sub.f64 	%fd15, %fd14, %fd13;
	ld.global.f64 	%fd16, [%rd22];
	sub.f64 	%fd17, %fd15, %fd16;
	sub.f64 	%fd18, %fd17, %fd12;
	add.s64 	%rd24, %rd3, %rd20;
	st.global.f64 	[%rd24], %fd18;
	add.s64 	%rd25, %rd2, %rd20;
	mov.b64 	%rd26, 0;
	st.global.u64 	[%rd25], %rd26;
$L__BB0_12:
	@%p5 bra 	$L__BB0_15;
	setp.ge.s32 	%p17, %r37, %r20;
	setp.ge.s32 	%p18, %r32, %r21;
	setp.ge.s32 	%p19, %r108, %r19;
	or.pred  	%p20, %p19, %p17;
	or.pred  	%p21, %p20, %p18;
	@%p21 bra 	$L__BB0_15;
	mul.wide.s32 	%rd27, %r109, 4;
	add.s64 	%rd28, %rd8, %rd27;
	mov.b32 	%r92, 1;
	st.global.u32 	[%rd28], %r92;
	add.s64 	%rd29, %rd7, %rd27;
	mov.b32 	%r93, 0;
	st.global.u32 	[%rd29], %r93;
$L__BB0_15:
	setp.ge.s32 	%p24, %r107, %r13;
	or.pred  	%p25, %p24, %p11;
	or.pred  	%p26, %p25, %p12;
	@%p26 bra 	$L__BB0_17;
	mul.wide.s32 	%rd30, %r106, 8;
	add.s64 	%rd31, %rd6, %rd30;
	ld.global.f64 	%fd19, [%rd31];
	add.f64 	%fd20, %fd19, 0dBFE0000000000000;
	fma.rn.f64 	%fd21, %fd20, 0d3FA999999999999A, %fd1;
	st.global.f64 	[%rd31], %fd21;
	add.s64 	%rd32, %rd5, %rd30;
	ld.global.f64 	%fd22, [%rd32];
	add.f64 	%fd23, %fd22, 0dBFE0000000000000;
	fma.rn.f64 	%fd24, %fd23, 0d3FA999999999999A, %fd2;
	st.global.f64 	[%rd32], %fd24;
	add.s64 	%rd33, %rd4, %rd30;
	ld.global.f64 	%fd25, [%rd33];
	add.f64 	%fd26, %fd25, 0dBFE0000000000000;
	fma.rn.f64 	%fd27, %fd26, 0d3F50624DD2F1A9FC, %fd3;
	st.global.f64 	[%rd33], %fd27;
	ld.global.f64 	%fd28, [%rd31];
	mov.f64 	%fd29, 0d3FF0000000000000;
	sub.f64 	%fd30, %fd29, %fd28;
	ld.global.f64 	%fd31, [%rd32];
	sub.f64 	%fd32, %fd30, %fd31;
	sub.f64 	%fd33, %fd32, %fd27;
	add.s64 	%rd34, %rd3, %rd30;
	st.global.f64 	[%rd34], %fd33;
	add.s64 	%rd35, %rd2, %rd30;
	mov.b64 	%rd36, 0;
	st.global.u64 	[%rd35], %rd36;
$L__BB0_17:
	add.s32 	%r110, %r110, 2;
	add.s32 	%r109, %r109, %r27;
	add.s32 	%r108, %r108, %r27;
	add.s32 	%r107, %r107, %r29;
	add.s32 	%r106, %r106, %r29;
	add.s32 	%r105, %r105, %r29;
	add.s32 	%r104, %r104, %r29;
	add.s32 	%r103, %r103, %r27;
	add.s32 	%r102, %r102, %r27;
	setp.ne.s32 	%p27, %r110, 0;
	@%p27 bra 	$L__BB0_7;
$L__BB0_18:
	and.b32  	%r94, %r40, 1;
	setp.eq.b32 	%p28, %r94, 1;
	@%p28 bra 	$L__BB0_24;
	setp.ne.s32 	%p29, %r15, 0;
	@%p29 bra 	$L__BB0_22;
	setp.ge.s32 	%p30, %r37, %r20;
	setp.ge.s32 	%p31, %r32, %r21;
	mad.lo.s32 	%r66, %r111, %r2, %r16;
	setp.ge.s32 	%p32, %r66, %r19;
	or.pred  	%p33, %p32, %p30;
	or.pred  	%p34, %p33, %p31;
	@%p34 bra 	$L__BB0_22;
	add.s32 	%r95, %r38, %r66;
	mul.wide.s32 	%rd37, %r95, 4;
	add.s64 	%rd38, %rd8, %rd37;
	mov.b32 	%r96, 1;
	st.global.u32 	[%rd38], %r96;
	add.s64 	%rd39, %rd7, %rd37;
	mov.b32 	%r97, 0;
	st.global.u32 	[%rd39], %r97;
$L__BB0_22:
	setp.ge.s32 	%p35, %r39, %r24;
	setp.ge.s32 	%p36, %r33, %r10;
	mad.lo.s32 	%r67, %r111, %r3, %r23;
	setp.ge.s32 	%p37, %r67, %r13;
	or.pred  	%p38, %p37, %p35;
	or.pred  	%p39, %p38, %p36;
	@%p39 bra 	$L__BB0_24;
	add.s32 	%r98, %r34, %r39;
	mad.lo.s32 	%r99, %r98, %r13, %r67;
	mul.wide.s32 	%rd40, %r99, 8;
	add.s64 	%rd41, %rd6, %rd40;
	ld.global.f64 	%fd34, [%rd41];
	add.f64 	%fd35, %fd34, 0dBFE0000000000000;
	fma.rn.f64 	%fd36, %fd35, 0d3FA999999999999A, %fd1;
	st.global.f64 	[%rd41], %fd36;
	add.s64 	%rd42, %rd5, %rd40;
	ld.global.f64 	%fd37, [%rd42];
	add.f64 	%fd38, %fd37, 0dBFE0000000000000;
	fma.rn.f64 	%fd39, %fd38, 0d3FA999999999999A, %fd2;
	st.global.f64 	[%rd42], %fd39;
	add.s64 	%rd43, %rd4, %rd40;
	ld.global.f64 	%fd40, [%rd43];
	add.f64 	%fd41, %fd40, 0dBFE0000000000000;
	fma.rn.f64 	%fd42, %fd41, 0d3F50624DD2F1A9FC, %fd3;
	st.global.f64 	[%rd43], %fd42;
	ld.global.f64 	%fd43, [%rd41];
	mov.f64 	%fd44, 0d3FF0000000000000;
	sub.f64 	%fd45, %fd44, %fd43;
	ld.global.f64 	%fd46, [%rd42];
	sub.f64 	%fd47, %fd45, %fd46;
	sub.f64 	%fd48, %fd47, %fd42;
	add.s64 	%rd44, %rd3, %rd40;
	st.global.f64 	[%rd44], %fd48;
	add.s64 	%rd45, %rd2, %rd40;
	mov.b64 	%rd46, 0;
	st.global.u64 	[%rd45], %rd46;
$L__BB0_24:
	add.s32 	%r101, %r36, 1;
	setp.ne.s32 	%p40, %r36, %r35;
	@%p40 bra 	$L__BB0_4;
$L__BB0_25:
	add.s32 	%r69, %r100, 1;
	setp.ne.s32 	%p41, %r100, %r11;
	mov.u32 	%r100, %r69;
	@%p41 bra 	$L__BB0_2;
$L__BB0_26:
	ret;

}
	// .globl	_Z7Calc_muPdS_S_S_S_S_S_S_9InputPara
.visible .entry _Z7Calc_muPdS_S_S_S_S_S_S_9InputPara(
	.param .u64 .ptr .align 1 _Z7Calc_muPdS_S_S_S_S_S_S_9InputPara_param_0,
	.param .u64 .ptr .align 1 _Z7Calc_muPdS_S_S_S_S_S_S_9InputPara_param_1,
	.param .u64 .ptr .align 1 _Z7Calc_muPdS_S_S_S_S_S_S_9InputPara_param_2,
	.param .u64 .ptr .align 1 _Z7Calc_muPdS_S_S_S_S_S_S_9InputPara_param_3,
	.param .u64 .ptr .align 1 _Z7Calc_muPdS_S_S_S_S_S_S_9InputPara_param_4,
	.param .u64 .ptr .align 1 _Z7Calc_muPdS_S_S_S_S_S_S_9InputPara_param_5,
	.param .u64 .ptr .align 1 _Z7Calc_muPdS_S_S_S_S_S_S_9InputPara_param_6,
	.param .u64 .ptr .align 1 _Z7Calc_muPdS_S_S_S_S_S_S_9InputPara_param_7,
	.param .align 8 .b8 _Z7Calc_muPdS_S_S_S_S_S_S_9InputPara_param_8[288]
)
{
	.reg .pred 	%p<54>;
	.reg .b32 	%r<368>;
	.reg .b64 	%rd<207>;
	.reg .b64 	%fd<566>;

	mov.b64 	%rd15, _Z7Calc_muPdS_S_S_S_S_S_S_9InputPara_param_8;
	mov.u64 	%rd1, %rd15;
	mov.u32 	%r137, %ntid.x;
	mov.u32 	%r138, %nctaid.x;
	mul.lo.s32 	%r1, %r137, %r138;
	mov.u32 	%r139, %ntid.y;
	mov.u32 	%r140, %nctaid.y;
	mul.lo.s32 	%r2, %r139, %r140;
	mov.u32 	%r141, %ntid.z;
	mov.u32 	%r142, %nctaid.z;
	mul.lo.s32 	%r143, %r141, %r142;
	ld.param.u32 	%r3, [_Z7Calc_muPdS_S_S_S_S_S_S_9InputPara_param_8+8];
	add.s32 	%r144, %r3, -1;
	div.s32 	%r4, %r144, %r143;
	setp.lt.s32 	%p1, %r4, 0;
	@%p1 bra 	$L__BB1_58;
	ld.param.u32 	%r7, [%rd1+4];
	add.s32 	%r146, %r7, -1;
	div.s32 	%r5, %r146, %r2;
	ld.param.u32 	%r6, [%rd1];
	ld.param.u32 	%r147, [%rd1+116];
	cvt.rn.f64.s32 	%fd1, %r147;
	rcp.rn.f64 	%fd80, %fd1;
	add.f64 	%fd2, %fd80, 0dBFF0000000000000;
	ld.param.f64 	%fd3, [%rd1+96];
	mov.b32 	%r148, 1127219200;
	mov.b32 	%r149, -2147483648;
	mov.b64 	%fd4, {%r149, %r148};
	ld.param.f64 	%fd81, [%rd1+24];
	mul.f64 	%fd82, %fd81, %fd81;
	rcp.rn.f64 	%fd5, %fd82;
	ld.param.u32 	%r150, [%rd1+120];
	cvt.rn.f64.s32 	%fd83, %r150;
	rcp.rn.f64 	%fd84, %fd83;
	add.f64 	%fd6, %fd84, 0dBFF0000000000000;
	ld.param.u32 	%r151, [%rd1+124];
	cvt.rn.f64.s32 	%fd85, %r151;
	rcp.rn.f64 	%fd86, %fd85;
	add.f64 	%fd7, %fd86, 0dBFF0000000000000;
	ld.param.f64 	%fd87, [%rd1+224];
	{
	.reg .b32 %temp; 
	mov.b64 	{%temp, %r8}, %fd87;
	}
	{
	.reg .b32 %temp; 
	mov.b64 	{%r9, %temp}, %fd87;
	}
	mul.f64 	%fd88, %fd87, 0d4350000000000000;
	{
	.reg .b32 %temp; 
	mov.b64 	{%temp, %r10}, %fd88;
	}
	{
	.reg .b32 %temp; 
	mov.b64 	{%r11, %temp}, %fd88;
	}
	mov.b32 	%r330, 0;
$L__BB1_2:
	setp.lt.s32 	%p2, %r5, 0;
	@%p2 bra 	$L__BB1_57;
	add.s32 	%r153, %r6, -1;
	div.s32 	%r13, %r153, %r1;
	mov.u32 	%r154, %ntid.z;
	mov.u32 	%r155, %nctaid.z;
	mul.lo.s32 	%r156, %r154, %r155;
	mov.u32 	%r157, %ctaid.z;
	mov.u32 	%r158, %tid.z;
	mad.lo.s32 	%r159, %r157, %r154, %r158;
	mad.lo.s32 	%r14, %r330, %r156, %r159;
	add.s32 	%r160, %r7, -1;
	mov.u32 	%r161, %ntid.y;
	mov.u32 	%r162, %nctaid.y;
	mul.lo.s32 	%r163, %r161, %r162;
	div.s32 	%r15, %r160, %r163;
	mov.b32 	%r331, 0;
$L__BB1_4:
	setp.lt.s32 	%p3, %r13, 0;
	@%p3 bra 	$L__BB1_56;
	mov.u32 	%r165, %tid.x;
	mov.u32 	%r166, %ctaid.x;
	mov.u32 	%r167, %ntid.x;
	mad.lo.s32 	%r168, %r166, %r167, %r165;
	add.s32 	%r332, %r168, 1;
	mov.u32 	%r169, %ntid.y;
	mov.u32 	%r170, %nctaid.y;
	mul.lo.s32 	%r171, %r169, %r170;
	mov.u32 	%r172, %ctaid.y;
	mov.u32 	%r173, %tid.y;
	mad.lo.s32 	%r174, %r172, %r169, %r173;
	mad.lo.s32 	%r18, %r331, %r171, %r174;
	mul.lo.s32 	%r175, %r7, %r14;
	add.s32 	%r176, %r175, %r18;
	setp.gt.s32 	%p4, %r18, 0;
	selp.b32 	%r177, %r18, %r7, %p4;
	add.s32 	%r178, %r177, -1;
	add.s32 	%r179, %r18, 1;
	setp.lt.s32 	%p5, %r179, %r7;
	selp.b32 	%r180, %r179, 0, %p5;
	add.s32 	%r181, %r175, %r178;
	add.s32 	%r182, %r175, %r180;
	setp.gt.s32 	%p6, %r14, 0;
	selp.b32 	%r183, %r14, %r3, %p6;
	add.s32 	%r184, %r183, -1;
	mul.lo.s32 	%r185, %r7, %r184;
	add.s32 	%r186, %r185, %r18;
	add.s32 	%r187, %r14, 1;
	setp.lt.s32 	%p7, %r187, %r3;
	selp.b32 	%r188, %r187, 0, %p7;
	mul.lo.s32 	%r189, %r7, %r188;
	add.s32 	%r190, %r189, %r18;
	add.s32 	%r191, %r189, %r180;
	add.s32 	%r192, %r189, %r178;
	add.s32 	%r193, %r185, %r180;
	add.s32 	%r194, %r185, %r178;
	mov.u64 	%rd16, %rd15;
	ld.param.u32 	%r195, [%rd16];
	add.s32 	%r196, %r195, -1;
	div.s32 	%r19, %r196, %r1;
	mad.lo.s32 	%r341, %r194, %r6, %r168;
	mad.lo.s32 	%r340, %r193, %r6, %r168;
	mad.lo.s32 	%r339, %r192, %r6, %r168;
	mad.lo.s32 	%r338, %r191, %r6, %r168;
	mad.lo.s32 	%r337, %r190, %r6, %r168;
	mad.lo.s32 	%r336, %r186, %r6, %r168;
	mad.lo.s32 	%r335, %r182, %r6, %r168;
	mad.lo.s32 	%r334, %r181, %r6, %r168;
	mad.lo.s32 	%r333, %r176, %r6, %r168;
	mov.b32 	%r342, 0;
$L__BB1_6:
	setp.ge.s32 	%p8, %r18, %r7;
	setp.ge.s32 	%p9, %r14, %r3;
	add.s32 	%r40, %r332, -1;
	setp.ge.s32 	%p10, %r40, %r6;
	or.pred  	%p11, %p10, %p8;
	or.pred  	%p12, %p11, %p9;
	@%p12 bra 	$L__BB1_55;
	ld.param.u64 	%rd202, [_Z7Calc_muPdS_S_S_S_S_S_S_9InputPara_param_3];
	ld.param.u64 	%rd200, [_Z7Calc_muPdS_S_S_S_S_S_S_9InputPara_param_2];
	ld.param.u64 	%rd198, [_Z7Calc_muPdS_S_S_S_S_S_S_9InputPara_param_1];
	ld.param.u64 	%rd197, [_Z7Calc_muPdS_S_S_S_S_S_S_9InputPara_param_0];
	cvta.to.global.u64 	%rd2, %rd197;
	mul.wide.s32 	%rd17, %r333, 8;
	add.s64 	%rd3, %rd2, %rd17;
	ld.global.f64 	%fd89, [%rd3];
	mov.f64 	%fd90, 0d3FF0000000000000;
	sub.f64 	%fd91, %fd90, %fd89;
	cvta.to.global.u64 	%rd18, %rd198;
	add.s64 	%rd4, %rd18, %rd17;
	ld.global.f64 	%fd92, [%rd4];
	sub.f64 	%fd93, %fd91, %fd92;
	cvta.to.global.u64 	%rd19, %rd200;
	add.s64 	%rd5, %rd19, %rd17;
	ld.global.f64 	%fd94, [%rd5];
	sub.f64 	%fd549, %fd93, %fd94;
	cvta.to.global.u64 	%rd20, %rd202;
	add.s64 	%rd6, %rd20, %rd17;
	st.global.f64 	[%rd6], %fd549;
	ld.global.f64 	%fd95, [%rd4];
	mov.u64 	%rd21, %rd15;
	ld.param.f64 	%fd9, [%rd21+56];
	fma.rn.f64 	%fd96, %fd9, %fd95, %fd2;
	ld.global.f64 	%fd97, [%rd5];
	ld.param.f64 	%fd98, [%rd21+64];
	fma.rn.f64 	%fd99, %fd98, %fd97, %fd96;
	ld.param.f64 	%fd10, [%rd21+80];
	fma.rn.f64 	%fd100, %fd10, %fd549, %fd99;
	ld.global.f64 	%fd11, [%rd3];
	mul.f64 	%fd101, %fd10, %fd11;
	sub.f64 	%fd102, %fd100, %fd101;
	ld.param.f64 	%fd12, [%rd21+88];
	mul.f64 	%fd103, %fd12, %fd95;
	sub.f64 	%fd104, %fd102, %fd103;
	mul.f64 	%fd105, %fd3, %fd97;
	sub.f64 	%fd13, %fd104, %fd105;
	{
	.reg .b32 %temp; 
	mov.b64 	{%temp, %r343}, %fd11;
	}
	{
	.reg .b32 %temp; 
	mov.b64 	{%r344, %temp}, %fd11;
	}
	setp.gt.s32 	%p13, %r343, 1048575;
	mov.b32 	%r345, -1023;
	mov.f64 	%fd546, %fd11;
	@%p13 bra 	$L__BB1_9;
	mul.f64 	%fd546, %fd11, 0d4350000000000000;
	{
	.reg .b32 %temp; 
	mov.b64 	{%temp, %r343}, %fd546;
	}
	{
	.reg .b32 %temp; 
	mov.b64 	{%r344, %temp}, %fd546;
	}
	mov.b32 	%r345, -1077;
$L__BB1_9:
	add.s32 	%r199, %r343, -1;
	setp.gt.u32 	%p14, %r199, 2146435070;
	@%p14 bra 	$L__BB1_13;
	shr.u32 	%r202, %r343, 20;
	add.s32 	%r346, %r345, %r202;
	and.b32  	%r203, %r343, 1048575;
	or.b32  	%r204, %r203, 1072693248;
	mov.b64 	%fd547, {%r344, %r204};
	setp.lt.u32 	%p16, %r204, 1073127583;
	@%p16 bra 	$L__BB1_12;
	{
	.reg .b32 %temp; 
	mov.b64 	{%r205, %temp}, %fd547;
	}
	{
	.reg .b32 %temp; 
	mov.b64 	{%temp, %r206}, %fd547;
	}
	add.s32 	%r207, %r206, -1048576;
	mov.b64 	%fd547, {%r205, %r207};
	add.s32 	%r346, %r346, 1;
$L__BB1_12:
	add.f64 	%fd107, %fd547, 0dBFF0000000000000;
	add.f64 	%fd108, %fd547, 0d3FF0000000000000;
	rcp.approx.ftz.f64 	%fd109, %fd108;
	neg.f64 	%fd110, %fd108;
	fma.rn.f64 	%fd111, %fd110, %fd109, 0d3FF0000000000000;
	fma.rn.f64 	%fd112, %fd111, %fd111, %fd111;
	fma.rn.f64 	%fd113, %fd112, %fd109, %fd109;
	mul.f64 	%fd114, %fd107, %fd113;
	fma.rn.f64 	%fd115, %fd107, %fd113, %fd114;
	mul.f64 	%fd116, %fd115, %fd115;
	fma.rn.f64 	%fd117, %fd116, 0d3EB1380B3AE80F1E, 0d3ED0EE258B7A8B04;
	fma.rn.f64 	%fd118, %fd117, %fd116, 0d3EF3B2669F02676F;
	fma.rn.f64 	%fd119, %fd118, %fd116, 0d3F1745CBA9AB0956;
	fma.rn.f64 	%fd120, %fd119, %fd116, 0d3F3C71C72D1B5154;
	fma.rn.f64 	%fd121, %fd120, %fd116, 0d3F624924923BE72D;
	fma.rn.f64 	%fd122, %fd121, %fd116, 0d3F8999999999A3C4;
	fma.rn.f64 	%fd123, %fd122, %fd116, 0d3FB5555555555554;
	sub.f64 	%fd124, %fd107, %fd115;
	add.f64 	%fd125, %fd124, %fd124;
	neg.f64 	%fd126, %fd115;
	fma.rn.f64 	%fd127, %fd126, %fd107, %fd125;
	mul.f64 	%fd128, %fd113, %fd127;
	mul.f64 	%fd129, %fd116, %fd123;
	fma.rn.f64 	%fd130, %fd129, %fd115, %fd128;
	xor.b32  	%r208, %r346, -2147483648;
	mov.b32 	%r209, 1127219200;
	mov.b64 	%fd131, {%r208, %r209};
	sub.f64 	%fd132, %fd131, %fd4;
	fma.rn.f64 	%fd133, %fd132, 0d3FE62E42FEFA39EF, %fd115;
	fma.rn.f64 	%fd134, %fd132, 0dBFE62E42FEFA39EF, %fd133;
	sub.f64 	%fd135, %fd134, %fd115;
	sub.f64 	%fd136, %fd130, %fd135;
	fma.rn.f64 	%fd137, %fd132, 0d3C7ABC9E3B39803F, %fd136;
	add.f64 	%fd548, %fd133, %fd137;
	bra.uni 	$L__BB1_14;
$L__BB1_13:
	fma.rn.f64 	%fd106, %fd546, 0d7FF0000000000000, 0d7FF0000000000000;
	{
	.reg .b32 %temp; 
	mov.b64 	{%temp, %r200}, %fd546;
	}
	and.b32  	%r201, %r200, 2147483647;
	setp.eq.s32 	%p15, %r201, 0;
	selp.f64 	%fd548, 0dFFF0000000000000, %fd106, %p15;
$L__BB1_14:
	div.rn.f64 	%fd138, %fd548, %fd1;
	add.f64 	%fd22, %fd13, %fd138;
	{
	.reg .b32 %temp; 
	mov.b64 	{%temp, %r347}, %fd549;
	}
	{
	.reg .b32 %temp; 
	mov.b64 	{%r348, %temp}, %fd549;
	}
	setp.gt.s32 	%p17, %r347, 1048575;
	mov.b32 	%r349, -1023;
	@%p17 bra 	$L__BB1_16;
	mul.f64 	%fd549, %fd549, 0d4350000000000000;
	{
	.reg .b32 %temp; 
	mov.b64 	{%temp, %r347}, %fd549;
	}
	{
	.reg .b32 %temp; 
	mov.b64 	{%r348, %temp}, %fd549;
	}
	mov.b32 	%r349, -1077;
$L__BB1_16:
	add.s32 	%r212, %r347, -1;
	setp.gt.u32 	%p18, %r212, 2146435070;
	@%p18 bra 	$L__BB1_20;
	shr.u32 	%r215, %r347, 20;
	add.s32 	%r350, %r349, %r215;
	and.b32  	%r216, %r347, 1048575;
	or.b32  	%r217, %r216, 1072693248;
	mov.b64 	%fd550, {%r348, %r217};
	setp.lt.u32 	%p20, %r217, 1073127583;
	@%p20 bra 	$L__BB1_19;
	{
	.reg .b32 %temp; 
	mov.b64 	{%r218, %temp}, %fd550;
	}
	{
	.reg .b32 %temp; 
	mov.b64 	{%temp, %r219}, %fd550;
	}
	add.s32 	%r220, %r219, -1048576;
	mov.b64 	%fd550, {%r218, %r220};
	add.s32 	%r350, %r350, 1;
$L__BB1_19:
	add.f64 	%fd140, %fd550, 0dBFF0000000000000;
	add.f64 	%fd141, %fd550, 0d3FF0000000000000;
	rcp.approx.ftz.f64 	%fd142, %fd141;
	neg.f64 	%fd143, %fd141;
	fma.rn.f64 	%fd144, %fd143, %fd142, 0d3FF0000000000000;
	fma.rn.f64 	%fd145, %fd144, %fd144, %fd144;
	fma.rn.f64 	%fd146, %fd145, %fd142, %fd142;
	mul.f64 	%fd147, %fd140, %fd146;
	fma.rn.f64 	%fd148, %fd140, %fd146, %fd147;
	mul.f64 	%fd149, %fd148, %fd148;
	fma.rn.f64 	%fd150, %fd149, 0d3EB1380B3AE80F1E, 0d3ED0EE258B7A8B04;
	fma.rn.f64 	%fd151, %fd150, %fd149, 0d3EF3B2669F02676F;
	fma.rn.f64 	%fd152, %fd151, %fd149, 0d3F1745CBA9AB0956;
	fma.rn.f64 	%fd153, %fd152, %fd149, 0d3F3C71C72D1B5154;
	fma.rn.f64 	%fd154, %fd153, %fd149, 0d3F624924923BE72D;
	fma.rn.f64 	%fd155, %fd154, %fd149, 0d3F8999999999A3C4;
	fma.rn.f64 	%fd156, %fd155, %fd149, 0d3FB5555555555554;
	sub.f64 	%fd157, %fd140, %fd148;
	add.f64 	%fd158, %fd157, %fd157;
	neg.f64 	%fd159, %fd148;
	fma.rn.f64 	%fd160, %fd159, %fd140, %fd158;
	mul.f64 	%fd161, %fd146, %fd160;
	mul.f64 	%fd162, %fd149, %fd156;
	fma.rn.f64 	%fd163, %fd162, %fd148, %fd161;
	xor.b32  	%r221, %r350, -2147483648;
	mov.b32 	%r222, 1127219200;
	mov.b64 	%fd164, {%r221, %r222};
	sub.f64 	%fd165, %fd164, %fd4;
	fma.rn.f64 	%fd166, %fd165, 0d3FE62E42FEFA39EF, %fd148;
	fma.rn.f64 	%fd167, %fd165, 0dBFE62E42FEFA39EF, %fd166;
	sub.f64 	%fd168, %fd167, %fd148;
	sub.f64 	%fd169, %fd163, %fd168;
	fma.rn.f64 	%fd170, %fd165, 0d3C7ABC9E3B39803F, %fd169;
	add.f64 	%fd551, %fd166, %fd170;
	bra.uni 	$L__BB1_21;
$L__BB1_20:
	fma.rn.f64 	%fd139, %fd549, 0d7FF0000000000000, 0d7FF0000000000000;
	{
	.reg .b32 %temp; 
	mov.b64 	{%temp, %r213}, %fd549;
	}
	and.b32  	%r214, %r213, 2147483647;
	setp.eq.s32 	%p19, %r214, 0;
	selp.f64 	%fd551, 0dFFF0000000000000, %fd139, %p19;
$L__BB1_21:
	ld.param.u64 	%rd204, [_Z7Calc_muPdS_S_S_S_S_S_S_9InputPara_param_5];
	sub.f64 	%fd171, %fd22, %fd551;
	setp.gt.s32 	%p21, %r40, 0;
	selp.b32 	%r224, %r40, %r6, %p21;
	add.s32 	%r225, %r224, -1;
	setp.lt.s32 	%p22, %r332, %r6;
	selp.b32 	%r226, %r332, 0, %p22;
	mul.lo.s32 	%r227, %r7, %r14;
	add.s32 	%r228, %r227, %r18;
	mul.lo.s32 	%r229, %r228, %r6;
	add.s32 	%r61, %r229, %r225;
	add.s32 	%r230, %r229, %r226;
	add.s32 	%r231, %r18, 1;
	setp.lt.s32 	%p23, %r231, %r7;
	selp.b32 	%r232, %r231, 0, %p23;
	add.s32 	%r233, %r227, %r232;
	mul.lo.s32 	%r234, %r233, %r6;
	add.s32 	%r62, %r234, %r226;
	setp.gt.s32 	%p24, %r18, 0;
	selp.b32 	%r235, %r18, %r7, %p24;
	add.s32 	%r236, %r235, -1;
	add.s32 	%r237, %r227, %r236;
	mul.lo.s32 	%r238, %r237, %r6;
	add.s32 	%r63, %r238, %r226;
	add.s32 	%r64, %r234, %r225;
	add.s32 	%r65, %r238, %r225;
	add.s32 	%r239, %r14, 1;
	setp.lt.s32 	%p25, %r239, %r3;
	selp.b32 	%r240, %r239, 0, %p25;
	mul.lo.s32 	%r241, %r7, %r240;
	add.s32 	%r242, %r241, %r18;
	mul.lo.s32 	%r243, %r242, %r6;
	add.s32 	%r66, %r243, %r226;
	add.s32 	%r67, %r243, %r225;
	setp.gt.s32 	%p26, %r14, 0;
	selp.b32 	%r244, %r14, %r3, %p26;
	add.s32 	%r245, %r244, -1;
	mul.lo.s32 	%r246, %r7, %r245;
	add.s32 	%r247, %r246, %r18;
	mul.lo.s32 	%r248, %r247, %r6;
	add.s32 	%r68, %r248, %r226;
	add.s32 	%r69, %r248, %r225;
	add.s32 	%r249, %r241, %r232;
	mul.lo.s32 	%r250, %r249, %r6;
	add.s32 	%r70, %r250, %r226;
	add.s32 	%r71, %r250, %r225;
	add.s32 	%r251, %r241, %r236;
	mul.lo.s32 	%r252, %r251, %r6;
	add.s32 	%r72, %r252, %r225;
	add.s32 	%r73, %r252, %r226;
	add.s32 	%r253, %r246, %r232;
	mul.lo.s32 	%r254, %r253, %r6;
	add.s32 	%r74, %r254, %r226;
	add.s32 	%r75, %r254, %r225;
	add.s32 	%r255, %r246, %r236;
	mul.lo.s32 	%r256, %r255, %r6;
	add.s32 	%r76, %r256, %r225;
	add.s32 	%r257, %r256, %r226;
	mul.f64 	%fd172, %fd11, 0dC011111111111111;
	mul.wide.s32 	%rd22, %r230, 8;
	add.s64 	%rd23, %rd2, %rd22;
	ld.global.f64 	%fd173, [%rd23];
	mul.wide.s32 	%rd24, %r61, 8;
	add.s64 	%rd25, %rd2, %rd24;
	ld.global.f64 	%fd174, [%rd25];
	add.f64 	%fd175, %fd173, %fd174;
	mul.wide.s32 	%rd26, %r335, 8;
	add.s64 	%rd27, %rd2, %rd26;
	ld.global.f64 	%fd176, [%rd27];
	add.f64 	%fd177, %fd175, %fd176;
	mul.wide.s32 	%rd28, %r334, 8;
	add.s64 	%rd29, %rd2, %rd28;
	ld.global.f64 	%fd178, [%rd29];
	add.f64 	%fd179, %fd177, %fd178;
	mul.wide.s32 	%rd30, %r337, 8;
	add.s64 	%rd31, %rd2, %rd30;
	ld.global.f64 	%fd180, [%rd31];
	add.f64 	%fd181, %fd179, %fd180;
	mul.wide.s32 	%rd32, %r336, 8;
	add.s64 	%rd33, %rd2, %rd32;
	ld.global.f64 	%fd182, [%rd33];
	add.f64 	%fd183, %fd181, %fd182;
	fma.rn.f64 	%fd184, %fd183, 0d3FDDDDDDDDDDDDDE, %fd172;
	mul.wide.s32 	%rd34, %r62, 8;
	add.s64 	%rd35, %rd2, %rd34;
	ld.global.f64 	%fd185, [%rd35];
	mul.wide.s32 	%rd36, %r63, 8;
	add.s64 	%rd37, %rd2, %rd36;
	ld.global.f64 	%fd186, [%rd37];
	add.f64 	%fd187, %fd185, %fd186;
	mul.wide.s32 	%rd38, %r64, 8;
	add.s64 	%rd39, %rd2, %rd38;
	ld.global.f64 	%fd188, [%rd39];
	add.f64 	%fd189, %fd187, %fd188;
	mul.wide.s32 	%rd40, %r65, 8;
	add.s64 	%rd41, %rd2, %rd40;
	ld.global.f64 	%fd190, [%rd41];
	add.f64 	%fd191, %fd189, %fd190;
	mul.wide.s32 	%rd42, %r66, 8;
	add.s64 	%rd43, %rd2, %rd42;
	ld.global.f64 	%fd192, [%rd43];
	add.f64 	%fd193, %fd191, %fd192;
	mul.wide.s32 	%rd44, %r338, 8;
	add.s64 	%rd45, %rd2, %rd44;
	ld.global.f64 	%fd194, [%rd45];
	add.f64 	%fd195, %fd193, %fd194;
	mul.wide.s32 	%rd46, %r339, 8;
	add.s64 	%rd47, %rd2, %rd46;
	ld.global.f64 	%fd196, [%rd47];
	add.f64 	%fd197, %fd195, %fd196;
	mul.wide.s32 	%rd48, %r67, 8;
	add.s64 	%rd49, %rd2, %rd48;
	ld.global.f64 	%fd198, [%rd49];
	add.f64 	%fd199, %fd197, %fd198;
	mul.wide.s32 	%rd50, %r68, 8;
	add.s64 	%rd51, %rd2, %rd50;
	ld.global.f64 	%fd200, [%rd51];
	add.f64 	%fd201, %fd199, %fd200;
	mul.wide.s32 	%rd52, %r340, 8;
	add.s64 	%rd53, %rd2, %rd52;
	ld.global.f64 	%fd202, [%rd53];
	add.f64 	%fd203, %fd201, %fd202;
	mul.wide.s32 	%rd54, %r341, 8;
	add.s64 	%rd55, %rd2, %rd54;
	ld.global.f64 	%fd204, [%rd55];
	add.f64 	%fd205, %fd203, %fd204;
	mul.wide.s32 	%rd56, %r69, 8;
	add.s64 	%rd57, %rd2, %rd56;
	ld.global.f64 	%fd206, [%rd57];
	add.f64 	%fd207, %fd205, %fd206;
	fma.rn.f64 	%fd208, %fd207, 0d3FB999999999999A, %fd184;
	mul.wide.s32 	%rd58, %r70, 8;
	add.s64 	%rd59, %rd2, %rd58;
	ld.global.f64 	%fd209, [%rd59];
	mul.wide.s32 	%rd60, %r71, 8;
	add.s64 	%rd61, %rd2, %rd60;
	ld.global.f64 	%fd210, [%rd61];
	add.f64 	%fd211, %fd209, %fd210;
	mul.wide.s32 	%rd62, %r72, 8;
	add.s64 	%rd63, %rd2, %rd62;
	ld.global.f64 	%fd212, [%rd63];
	add.f64 	%fd213, %fd211, %fd212;
	mul.wide.s32 	%rd64, %r73, 8;
	add.s64 	%rd65, %rd2, %rd64;
	ld.global.f64 	%fd214, [%rd65];
	add.f64 	%fd215, %fd213, %fd214;
	mul.wide.s32 	%rd66, %r74, 8;
	add.s64 	%rd67, %rd2, %rd66;
	ld.global.f64 	%fd216, [%rd67];
	add.f64 	%fd217, %fd215, %fd216;
	mul.wide.s32 	%rd68, %r75, 8;
	add.s64 	%rd69, %rd2, %rd68;
	ld.global.f64 	%fd218, [%rd69];
	add.f64 	%fd219, %fd217, %fd218;
	mul.wide.s32 	%rd70, %r76, 8;
	add.s64 	%rd71, %rd2, %rd70;
	ld.global.f64 	%fd220, [%rd71];
	add.f64 	%fd221, %fd219, %fd220;
	mul.wide.s32 	%rd72, %r257, 8;
	add.s64 	%rd73, %rd2, %rd72;
	ld.global.f64 	%fd222, [%rd73];
	add.f64 	%fd223, %fd221, %fd222;
	fma.rn.f64 	%fd224, %fd223, 0d3FA1111111111111, %fd208;
	mul.f64 	%fd225, %fd5, %fd224;
	mov.u64 	%rd74, %rd15;
	ld.param.f64 	%fd226, [%rd74+136];
	mul.f64 	%fd227, %fd226, %fd225;
	sub.f64 	%fd228, %fd171, %fd227;
	cvta.to.global.u64 	%rd75, %rd204;
	mul.wide.s32 	%rd76, %r333, 8;
	add.s64 	%rd77, %rd75, %rd76;
	st.global.f64 	[%rd77], %fd228;
	ld.global.f64 	%fd229, [%rd3];
	fma.rn.f64 	%fd230, %fd9, %fd229, %fd6;
	ld.global.f64 	%fd231, [%rd5];
	ld.param.f64 	%fd232, [%rd74+72];
	fma.rn.f64 	%fd233, %fd232, %fd231, %fd230;
	ld.global.f64 	%fd555, [%rd6];
	fma.rn.f64 	%fd234, %fd12, %fd555, %fd233;
	mul.f64 	%fd235, %fd10, %fd229;
	sub.f64 	%fd236, %fd234, %fd235;
	ld.global.f64 	%fd32, [%rd4];
	mul.f64 	%fd237, %fd12, %fd32;
	sub.f64 	%fd238, %fd236, %fd237;
	mul.f64 	%fd239, %fd3, %fd231;
	sub.f64 	%fd33, %fd238, %fd239;
	{
	.reg .b32 %temp; 
	mov.b64 	{%temp, %r351}, %fd32;
	}
	{
	.reg .b32 %temp; 
	mov.b64 	{%r352, %temp}, %fd32;
	}
	setp.gt.s32 	%p27, %r351, 1048575;
	mov.b32 	%r353, -1023;
	mov.f64 	%fd552, %fd32;
	@%p27 bra 	$L__BB1_23;
	mul.f64 	%fd552, %fd32, 0d4350000000000000;
	{
	.reg .b32 %temp; 
	mov.b64 	{%temp, %r351}, %fd552;
	}
	{
	.reg .b32 %temp; 
	mov.b64 	{%r352, %temp}, %fd552;
	}
	mov.b32 	%r353, -1077;
$L__BB1_23:
	add.s32 	%r259, %r351, -1;
	setp.gt.u32 	%p28, %r259, 2146435070;
	@%p28 bra 	$L__BB1_27;
	shr.u32 	%r262, %r351, 20;
	add.s32 	%r354, %r353, %r262;
	and.b32  	%r263, %r351, 1048575;
	or.b32  	%r264, %r263, 1072693248;
	mov.b64 	%fd553, {%r352, %r264};
	setp.lt.u32 	%p30, %r264, 1073127583;
	@%p30 bra 	$L__BB1_26;
	{
	.reg .b32 %temp; 
	mov.b64 	{%r265, %temp}, %fd553;
	}
	{
	.reg .b32 %temp; 
	mov.b64 	{%temp, %r266}, %fd553;
	}
	add.s32 	%r267, %r266, -1048576;
	mov.b64 	%fd553, {%r265, %r267};
	add.s32 	%r354, %r354, 1;
$L__BB1_26:
	add.f64 	%fd241, %fd553, 0dBFF0000000000000;
	add.f64 	%fd242, %fd553, 0d3FF0000000000000;
	rcp.approx.ftz.f64 	%fd243, %fd242;
	neg.f64 	%fd244, %fd242;
	fma.rn.f64 	%fd245, %fd244, %fd243, 0d3FF0000000000000;
	fma.rn.f64 	%fd246, %fd245, %fd245, %fd245;
	fma.rn.f64 	%fd247, %fd246, %fd243, %fd243;
	mul.f64 	%fd248, %fd241, %fd247;
	fma.rn.f64 	%fd249, %fd241, %fd247, %fd248;
	mul.f64 	%fd250, %fd249, %fd249;
	fma.rn.f64 	%fd251, %fd250, 0d3EB1380B3AE80F1E, 0d3ED0EE258B7A8B04;
	fma.rn.f64 	%fd252, %fd251, %fd250, 0d3EF3B2669F02676F;
	fma.rn.f64 	%fd253, %fd252, %fd250, 0d3F1745CBA9AB0956;
	fma.rn.f64 	%fd254, %fd253, %fd250, 0d3F3C71C72D1B5154;
	fma.rn.f64 	%fd255, %fd254, %fd250, 0d3F624924923BE72D;
	fma.rn.f64 	%fd256, %fd255, %fd250, 0d3F8999999999A3C4;
	fma.rn.f64 	%fd257, %fd256, %fd250, 0d3FB5555555555554;
	sub.f64 	%fd258, %fd241, %fd249;
	add.f64 	%fd259, %fd258, %fd258;
	neg.f64 	%fd260, %fd249;
	fma.rn.f64 	%fd261, %fd260, %fd241, %fd259;
	mul.f64 	%fd262, %fd247, %fd261;
	mul.f64 	%fd263, %fd250, %fd257;
	fma.rn.f64 	%fd264, %fd263, %fd249, %fd262;
	xor.b32  	%r268, %r354, -2147483648;
	mov.b32 	%r269, 1127219200;
	mov.b64 	%fd265, {%r268, %r269};
	sub.f64 	%fd266, %fd265, %fd4;
	fma.rn.f64 	%fd267, %fd266, 0d3FE62E42FEFA39EF, %fd249;
	fma.rn.f64 	%fd268, %fd266, 0dBFE62E42FEFA39EF, %fd267;
	sub.f64 	%fd269, %fd268, %fd249;
	sub.f64 	%fd270, %fd264, %fd269;
	fma.rn.f64 	%fd271, %fd266, 0d3C7ABC9E3B39803F, %fd270;
	add.f64 	%fd554, %fd267, %fd271;
	bra.uni 	$L__BB1_28;
$L__BB1_27:
	fma.rn.f64 	%fd240, %fd552, 0d7FF0000000000000, 0d7FF0000000000000;
	{
	.reg .b32 %temp; 
	mov.b64 	{%temp, %r260}, %fd552;
	}
	and.b32  	%r261, %r260, 2147483647;
	setp.eq.s32 	%p29, %r261, 0;
	selp.f64 	%fd554, 0dFFF0000000000000, %fd240, %p29;
$L__BB1_28:
	mov.u64 	%rd78, %rd15;
	ld.param.u32 	%r271, [%rd78+120];
	cvt.rn.f64.s32 	%fd272, %r271;
	div.rn.f64 	%fd273, %fd554, %fd272;
	add.f64 	%fd42, %fd33, %fd273;
	{
	.reg .b32 %temp; 
	mov.b64 	{%temp, %r355}, %fd555;
	}
	{
	.reg .b32 %temp; 
	mov.b64 	{%r356, %temp}, %fd555;
	}
	setp.gt.s32 	%p31, %r355, 1048575;
	mov.b32 	%r357, -1023;
	@%p31 bra 	$L__BB1_30;
	mul.f64 	%fd555, %fd555, 0d4350000000000000;
	{
	.reg .b32 %temp; 
	mov.b64 	{%temp, %r355}, %fd555;
	}
	{
	.reg .b32 %temp; 
	mov.b64 	{%r356, %temp}, %fd555;
	}
	mov.b32 	%r357, -1077;
$L__BB1_30:
	add.s32 	%r273, %r355, -1;
	setp.gt.u32 	%p32, %r273, 2146435070;
	@%p32 bra 	$L__BB1_34;
	shr.u32 	%r276, %r355, 20;
	add.s32 	%r358, %r357, %r276;
	and.b32  	%r277, %r355, 1048575;
	or.b32  	%r278, %r277, 1072693248;
	mov.b64 	%fd556, {%r356, %r278};
	setp.lt.u32 	%p34, %r278, 1073127583;
	@%p34 bra 	$L__BB1_33;
	{
	.reg .b32 %temp; 
	mov.b64 	{%r279, %temp}, %fd556;
	}
	{
	.reg .b32 %temp; 
	mov.b64 	{%temp, %r280}, %fd556;
	}
	add.s32 	%r281, %r280, -1048576;
	mov.b64 	%fd556, {%r279, %r281};
	add.s32 	%r358, %r358, 1;
$L__BB1_33:
	add.f64 	%fd275, %fd556, 0dBFF0000000000000;
	add.f64 	%fd276, %fd556, 0d3FF0000000000000;
	rcp.approx.ftz.f64 	%fd277, %fd276;
	neg.f64 	%fd278, %fd276;
	fma.rn.f64 	%fd279, %fd278, %fd277, 0d3FF0000000000000;
	fma.rn.f64 	%fd280, %fd279, %fd279, %fd279;
	fma.rn.f64 	%fd281, %fd280, %fd277, %fd277;
	mul.f64 	%fd282, %fd275, %fd281;
	fma.rn.f64 	%fd283, %fd275, %fd281, %fd282;
	mul.f64 	%fd284, %fd283, %fd283;
	fma.rn.f64 	%fd285, %fd284, 0d3EB1380B3AE80F1E, 0d3ED0EE258B7A8B04;
	fma.rn.f64 	%fd286, %fd285, %fd284, 0d3EF3B2669F02676F;
	fma.rn.f64 	%fd287, %fd286, %fd284, 0d3F1745CBA9AB0956;
	fma.rn.f64 	%fd288, %fd287, %fd284, 0d3F3C71C72D1B5154;
	fma.rn.f64 	%fd289, %fd288, %fd284, 0d3F624924923BE72D;
	fma.rn.f64 	%fd290, %fd289, %fd284, 0d3F8999999999A3C4;
	fma.rn.f64 	%fd291, %fd290, %fd284, 0d3FB5555555555554;
	sub.f64 	%fd292, %fd275, %fd283;
	add.f64 	%fd293, %fd292, %fd292;
	neg.f64 	%fd294, %fd283;
	fma.rn.f64 	%fd295, %fd294, %fd275, %fd293;
	mul.f64 	%fd296, %fd281, %fd295;
	mul.f64 	%fd297, %fd284, %fd291;
	fma.rn.f64 	%fd298, %fd297, %fd283, %fd296;
	xor.b32  	%r282, %r358, -2147483648;
	mov.b32 	%r283, 1127219200;
	mov.b64 	%fd299, {%r282, %r283};
	sub.f64 	%fd300, %fd299, %fd4;
	fma.rn.f64 	%fd301, %fd300, 0d3FE62E42FEFA39EF, %fd283;
	fma.rn.f64 	%fd302, %fd300, 0dBFE62E42FEFA39EF, %fd301;
	sub.f64 	%fd303, %fd302, %fd283;
	sub.f64 	%fd304, %fd298, %fd303;
	fma.rn.f64 	%fd305, %fd300, 0d3C7ABC9E3B39803F, %fd304;
	add.f64 	%fd557, %fd301, %fd305;
	bra.uni 	$L__BB1_35;
$L__BB1_34:
	fma.rn.f64 	%fd274, %fd555, 0d7FF0000000000000, 0d7FF0000000000000;
	{
	.reg .b32 %temp; 
	mov.b64 	{%temp, %r274}, %fd555;
	}
	and.b32  	%r275, %r274, 2147483647;
	setp.eq.s32 	%p33, %r275, 0;
	selp.f64 	%fd557, 0dFFF0000000000000, %fd274, %p33;
$L__BB1_35:
	ld.param.u64 	%rd205, [_Z7Calc_muPdS_S_S_S_S_S_S_9InputPara_param_6];
	ld.param.u64 	%rd199, [_Z7Calc_muPdS_S_S_S_S_S_S_9InputPara_param_1];
	setp.gt.s32 	%p35, %r14, 0;
	selp.b32 	%r285, %r14, %r3, %p35;
	add.s32 	%r286, %r285, -1;
	setp.gt.s32 	%p36, %r18, 0;
	selp.b32 	%r287, %r18, %r7, %p36;
	mad.lo.s32 	%r288, %r7, %r286, %r287;
	add.s32 	%r289, %r288, -1;
	setp.lt.s32 	%p37, %r332, %r6;
	selp.b32 	%r290, %r332, 0, %p37;
	mad.lo.s32 	%r97, %r289, %r6, %r290;
	mad.lo.s32 	%r291, %r7, %r14, %r18;
	mad.lo.s32 	%r98, %r291, %r6, %r290;
	sub.f64 	%fd306, %fd42, %fd557;
	mul.f64 	%fd307, %fd32, 0dC011111111111111;
	cvta.to.global.u64 	%rd79, %rd199;
	mul.wide.s32 	%rd80, %r98, 8;
	add.s64 	%rd81, %rd79, %rd80;
	ld.global.f64 	%fd308, [%rd81];
	mul.wide.s32 	%rd82, %r61, 8;
	add.s64 	%rd83, %rd79, %rd82;
	ld.global.f64 	%fd309, [%rd83];
	add.f64 	%fd310, %fd308, %fd309;
	mul.wide.s32 	%rd84, %r335, 8;
	add.s64 	%rd85, %rd79, %rd84;
	ld.global.f64 	%fd311, [%rd85];
	add.f64 	%fd312, %fd310, %fd311;
	mul.wide.s32 	%rd86, %r334, 8;
	add.s64 	%rd87, %rd79, %rd86;
	ld.global.f64 	%fd313, [%rd87];
	add.f64 	%fd314, %fd312, %fd313;
	mul.wide.s32 	%rd88, %r337, 8;
	add.s64 	%rd89, %rd79, %rd88;
	ld.global.f64 	%fd315, [%rd89];
	add.f64 	%fd316, %fd314, %fd315;
	mul.wide.s32 	%rd90, %r336, 8;
	add.s64 	%rd91, %rd79, %rd90;
	ld.global.f64 	%fd317, [%rd91];
	add.f64 	%fd318, %fd316, %fd317;
	fma.rn.f64 	%fd319, %fd318, 0d3FDDDDDDDDDDDDDE, %fd307;
	mul.wide.s32 	%rd92, %r62, 8;
	add.s64 	%rd93, %rd79, %rd92;
	ld.global.f64 	%fd320, [%rd93];
	mul.wide.s32 	%rd94, %r63, 8;
	add.s64 	%rd95, %rd79, %rd94;
	ld.global.f64 	%fd321, [%rd95];
	add.f64 	%fd322, %fd320, %fd321;
	mul.wide.s32 	%rd96, %r64, 8;
	add.s64 	%rd97, %rd79, %rd96;
	ld.global.f64 	%fd323, [%rd97];
	add.f64 	%fd324, %fd322, %fd323;
	mul.wide.s32 	%rd98, %r65, 8;
	add.s64 	%rd99, %rd79, %rd98;
	ld.global.f64 	%fd325, [%rd99];
	add.f64 	%fd326, %fd324, %fd325;
	mul.wide.s32 	%rd100, %r66, 8;
	add.s64 	%rd101, %rd79, %rd100;
	ld.global.f64 	%fd327, [%rd101];
	add.f64 	%fd328, %fd326, %fd327;
	mul.wide.s32 	%rd102, %r338, 8;
	add.s64 	%rd103, %rd79, %rd102;
	ld.global.f64 	%fd329, [%rd103];
	add.f64 	%fd330, %fd328, %fd329;
	mul.wide.s32 	%rd104, %r339, 8;
	add.s64 	%rd105, %rd79, %rd104;
	ld.global.f64 	%fd331, [%rd105];
	add.f64 	%fd332, %fd330, %fd331;
	mul.wide.s32 	%rd106, %r67, 8;
	add.s64 	%rd107, %rd79, %rd106;
	ld.global.f64 	%fd333, [%rd107];
	add.f64 	%fd334, %fd332, %fd333;
	mul.wide.s32 	%rd108, %r68, 8;
	add.s64 	%rd109, %rd79, %rd108;
	ld.global.f64 	%fd335, [%rd109];
	add.f64 	%fd336, %fd334, %fd335;
	mul.wide.s32 	%rd110, %r340, 8;
	add.s64 	%rd111, %rd79, %rd110;
	ld.global.f64 	%fd337, [%rd111];
	add.f64 	%fd338, %fd336, %fd337;
	mul.wide.s32 	%rd112, %r341, 8;
	add.s64 	%rd113, %rd79, %rd112;
	ld.global.f64 	%fd339, [%rd113];
	add.f64 	%fd340, %fd338, %fd339;
	mul.wide.s32 	%rd114, %r69, 8;
	add.s64 	%rd115, %rd79, %rd114;
	ld.global.f64 	%fd341, [%rd115];
	add.f64 	%fd342, %fd340, %fd341;
	fma.rn.f64 	%fd343, %fd342, 0d3FB999999999999A, %fd319;
	mul.wide.s32 	%rd116, %r70, 8;
	add.s64 	%rd117, %rd79, %rd116;
	ld.global.f64 	%fd344, [%rd117];
	mul.wide.s32 	%rd118, %r71, 8;
	add.s64 	%rd119, %rd79, %rd118;
	ld.global.f64 	%fd345, [%rd119];
	add.f64 	%fd346, %fd344, %fd345;
	mul.wide.s32 	%rd120, %r72, 8;
	add.s64 	%rd121, %rd79, %rd120;
	ld.global.f64 	%fd347, [%rd121];
	add.f64 	%fd348, %fd346, %fd347;
	mul.wide.s32 	%rd122, %r73, 8;
	add.s64 	%rd123, %rd79, %rd122;
	ld.global.f64 	%fd349, [%rd123];
	add.f64 	%fd350, %fd348, %fd349;
	mul.wide.s32 	%rd124, %r74, 8;
	add.s64 	%rd125, %rd79, %rd124;
	ld.global.f64 	%fd351, [%rd125];
	add.f64 	%fd352, %fd350, %fd351;
	mul.wide.s32 	%rd126, %r75, 8;
	add.s64 	%rd127, %rd79, %rd126;
	ld.global.f64 	%fd353, [%rd127];
	add.f64 	%fd354, %fd352, %fd353;
	mul.wide.s32 	%rd128, %r76, 8;
	add.s64 	%rd129, %rd79, %rd128;
	ld.global.f64 	%fd355, [%rd129];
	add.f64 	%fd356, %fd354, %fd355;
	mul.wide.s32 	%rd130, %r97, 8;
	add.s64 	%rd131, %rd79, %rd130;
	ld.global.f64 	%fd357, [%rd131];
	add.f64 	%fd358, %fd356, %fd357;
	fma.rn.f64 	%fd359, %fd358, 0d3FA1111111111111, %fd343;
	mul.f64 	%fd360, %fd5, %fd359;
	mov.u64 	%rd132, %rd15;
	ld.param.f64 	%fd361, [%rd132+144];
	mul.f64 	%fd362, %fd361, %fd360;
	sub.f64 	%fd363, %fd306, %fd362;
	cvta.to.global.u64 	%rd133, %rd205;
	mul.wide.s32 	%rd134, %r333, 8;
	add.s64 	%rd135, %rd133, %rd134;
	st.global.f64 	[%rd135], %fd363;
	ld.global.f64 	%fd364, [%rd3];
	ld.param.f64 	%fd365, [%rd132+64];
	fma.rn.f64 	%fd366, %fd365, %fd364, %fd7;
	ld.global.f64 	%fd367, [%rd4];
	ld.param.f64 	%fd368, [%rd132+72];
	fma.rn.f64 	%fd369, %fd368, %fd367, %fd366;
	ld.global.f64 	%fd561, [%rd6];
	fma.rn.f64 	%fd370, %fd3, %fd561, %fd369;
	ld.param.f64 	%fd371, [%rd132+80];
	mul.f64 	%fd372, %fd371, %fd364;
	sub.f64 	%fd373, %fd370, %fd372;
	ld.param.f64 	%fd374, [%rd132+88];
	mul.f64 	%fd375, %fd374, %fd367;
	sub.f64 	%fd52, %fd373, %fd375;
	ld.global.f64 	%fd53, [%rd5];
	{
	.reg .b32 %temp; 
	mov.b64 	{%temp, %r359}, %fd53;
	}
	{
	.reg .b32 %temp; 
	mov.b64 	{%r360, %temp}, %fd53;
	}
	setp.gt.s32 	%p38, %r359, 1048575;
	mov.b32 	%r361, -1023;
	mov.f64 	%fd558, %fd53;
	@%p38 bra 	$L__BB1_37;
	mul.f64 	%fd558, %fd53, 0d4350000000000000;
	{
	.reg .b32 %temp; 
	mov.b64 	{%temp, %r359}, %fd558;
	}
	{
	.reg .b32 %temp; 
	mov.b64 	{%r360, %temp}, %fd558;
	}
	mov.b32 	%r361, -1077;
$L__BB1_37:
	add.s32 	%r293, %r359, -1;
	setp.gt.u32 	%p39, %r293, 2146435070;
	@%p39 bra 	$L__BB1_41;
	shr.u32 	%r296, %r359, 20;
	add.s32 	%r362, %r361, %r296;
	and.b32  	%r297, %r359, 1048575;
	or.b32  	%r298, %r297, 1072693248;
	mov.b64 	%fd559, {%r360, %r298};
	setp.lt.u32 	%p41, %r298, 1073127583;
	@%p41 bra 	$L__BB1_40;
	{
	.reg .b32 %temp; 
	mov.b64 	{%r299, %temp}, %fd559;
	}
	{
	.reg .b32 %temp; 
	mov.b64 	{%temp, %r300}, %fd559;
	}
	add.s32 	%r301, %r300, -1048576;
	mov.b64 	%fd559, {%r299, %r301};
	add.s32 	%r362, %r362, 1;
$L__BB1_40:
	add.f64 	%fd377, %fd559, 0dBFF0000000000000;
	add.f64 	%fd378, %fd559, 0d3FF0000000000000;
	rcp.approx.ftz.f64 	%fd379, %fd378;
	neg.f64 	%fd380, %fd378;
	fma.rn.f64 	%fd381, %fd380, %fd379, 0d3FF0000000000000;
	fma.rn.f64 	%fd382, %fd381, %fd381, %fd381;
	fma.rn.f64 	%fd383, %fd382, %fd379, %fd379;
	mul.f64 	%fd384, %fd377, %fd383;
	fma.rn.f64 	%fd385, %fd377, %fd383, %fd384;
	mul.f64 	%fd386, %fd385, %fd385;
	fma.rn.f64 	%fd387, %fd386, 0d3EB1380B3AE80F1E, 0d3ED0EE258B7A8B04;
	fma.rn.f64 	%fd388, %fd387, %fd386, 0d3EF3B2669F02676F;
	fma.rn.f64 	%fd389, %fd388, %fd386, 0d3F1745CBA9AB0956;
	fma.rn.f64 	%fd390, %fd389, %fd386, 0d3F3C71C72D1B5154;
	fma.rn.f64 	%fd391, %fd390, %fd386, 0d3F624924923BE72D;
	fma.rn.f64 	%fd392, %fd391, %fd386, 0d3F8999999999A3C4;
	fma.rn.f64 	%fd393, %fd392, %fd386, 0d3FB5555555555554;
	sub.f64 	%fd394, %fd377, %fd385;
	add.f64 	%fd395, %fd394, %fd394;
	neg.f64 	%fd396, %fd385;
	fma.rn.f64 	%fd397, %fd396, %fd377, %fd395;
	mul.f64 	%fd398, %fd383, %fd397;
	mul.f64 	%fd399, %fd386, %fd393;
	fma.rn.f64 	%fd400, %fd399, %fd385, %fd398;
	xor.b32  	%r302, %r362, -2147483648;
	mov.b32 	%r303, 1127219200;
	mov.b64 	%fd401, {%r302, %r303};
	sub.f64 	%fd402, %fd401, %fd4;
	fma.rn.f64 	%fd403, %fd402, 0d3FE62E42FEFA39EF, %fd385;
	fma.rn.f64 	%fd404, %fd402, 0dBFE62E42FEFA39EF, %fd403;
	sub.f64 	%fd405, %fd404, %fd385;
	sub.f64 	%fd406, %fd400, %fd405;
	fma.rn.f64 	%fd407, %fd402, 0d3C7ABC9E3B39803F, %fd406;
	add.f64 	%fd560, %fd403, %fd407;
	bra.uni 	$L__BB1_42;
$L__BB1_41:
	fma.rn.f64 	%fd376, %fd558, 0d7FF0000000000000, 0d7FF0000000000000;
	{
	.reg .b32 %temp; 
	mov.b64 	{%temp, %r294}, %fd558;
	}
	and.b32  	%r295, %r294, 2147483647;
	setp.eq.s32 	%p40, %r295, 0;
	selp.f64 	%fd560, 0dFFF0000000000000, %fd376, %p40;
$L__BB1_42:
	mov.u64 	%rd136, %rd15;
	ld.param.u32 	%r305, [%rd136+124];
	cvt.rn.f64.s32 	%fd62, %r305;
	div.rn.f64 	%fd408, %fd560, %fd62;
	mul.f64 	%fd409, %fd3, %fd53;
	sub.f64 	%fd410, %fd52, %fd409;
	add.f64 	%fd63, %fd410, %fd408;
	{
	.reg .b32 %temp; 
	mov.b64 	{%temp, %r363}, %fd561;
	}
	{
	.reg .b32 %temp; 
	mov.b64 	{%r364, %temp}, %fd561;
	}
	setp.gt.s32 	%p42, %r363, 1048575;
	mov.b32 	%r365, -1023;
	@%p42 bra 	$L__BB1_44;
	mul.f64 	%fd561, %fd561, 0d4350000000000000;
	{
	.reg .b32 %temp; 
	mov.b64 	{%temp, %r363}, %fd561;
	}
	{
	.reg .b32 %temp; 
	mov.b64 	{%r364, %temp}, %fd561;
	}
	mov.b32 	%r365, -1077;
$L__BB1_44:
	add.s32 	%r307, %r363, -1;
	setp.gt.u32 	%p43, %r307, 2146435070;
	@%p43 bra 	$L__BB1_48;
	shr.u32 	%r310, %r363, 20;
	add.s32 	%r366, %r365, %r310;
	and.b32  	%r311, %r363, 1048575;
	or.b32  	%r312, %r311, 1072693248;
	mov.b64 	%fd562, {%r364, %r312};
	setp.lt.u32 	%p45, %r312, 1073127583;
	@%p45 bra 	$L__BB1_47;
	{
	.reg .b32 %temp; 
	mov.b64 	{%r313, %temp}, %fd562;
	}
	{
	.reg .b32 %temp; 
	mov.b64 	{%temp, %r314}, %fd562;
	}
	add.s32 	%r315, %r314, -1048576;
	mov.b64 	%fd562, {%r313, %r315};
	add.s32 	%r366, %r366, 1;
$L__BB1_47:
	add.f64 	%fd412, %fd562, 0dBFF0000000000000;
	add.f64 	%fd413, %fd562, 0d3FF0000000000000;
	rcp.approx.ftz.f64 	%fd414, %fd413;
	neg.f64 	%fd415, %fd413;
	fma.rn.f64 	%fd416, %fd415, %fd414, 0d3FF0000000000000;
	fma.rn.f64 	%fd417, %fd416, %fd416, %fd416;
	fma.rn.f64 	%fd418, %fd417, %fd414, %fd414;
	mul.f64 	%fd419, %fd412, %fd418;
	fma.rn.f64 	%fd420, %fd412, %fd418, %fd419;
	mul.f64 	%fd421, %fd420, %fd420;
	fma.rn.f64 	%fd422, %fd421, 0d3EB1380B3AE80F1E, 0d3ED0EE258B7A8B04;
	fma.rn.f64 	%fd423, %fd422, %fd421, 0d3EF3B2669F02676F;
	fma.rn.f64 	%fd424, %fd423, %fd421, 0d3F1745CBA9AB0956;
	fma.rn.f64 	%fd425, %fd424, %fd421, 0d3F3C71C72D1B5154;
	fma.rn.f64 	%fd426, %fd425, %fd421, 0d3F624924923BE72D;
	fma.rn.f64 	%fd427, %fd426, %fd421, 0d3F8999999999A3C4;
	fma.rn.f64 	%fd428, %fd427, %fd421, 0d3FB5555555555554;
	sub.f64 	%fd429, %fd412, %fd420;
	add.f64 	%fd430, %fd429, %fd429;
	neg.f64 	%fd431, %fd420;
	fma.rn.f64 	%fd432, %fd431, %fd412, %fd430;
	mul.f64 	%fd433, %fd418, %fd432;
	mul.f64 	%fd434, %fd421, %fd428;
	fma.rn.f64 	%fd435, %fd434, %fd420, %fd433;
	xor.b32  	%r316, %r366, -2147483648;
	mov.b32 	%r317, 1127219200;
	mov.b64 	%fd436, {%r316, %r317};
	sub.f64 	%fd437, %fd436, %fd4;
	fma.rn.f64 	%fd438, %fd437, 0d3FE62E42FEFA39EF, %fd420;
	fma.rn.f64 	%fd439, %fd437, 0dBFE62E42FEFA39EF, %fd438;
	sub.f64 	%fd440, %fd439, %fd420;
	sub.f64 	%fd441, %fd435, %fd440;
	fma.rn.f64 	%fd442, %fd437, 0d3C7ABC9E3B39803F, %fd441;
	add.f64 	%fd563, %fd438, %fd442;
	bra.uni 	$L__BB1_49;
$L__BB1_48:
	fma.rn.f64 	%fd411, %fd561, 0d7FF0000000000000, 0d7FF0000000000000;
	{
	.reg .b32 %temp; 
	mov.b64 	{%temp, %r308}, %fd561;
	}
	and.b32  	%r309, %r308, 2147483647;
	setp.eq.s32 	%p44, %r309, 0;
	selp.f64 	%fd563, 0dFFF0000000000000, %fd411, %p44;
$L__BB1_49:
	ld.param.u64 	%rd203, [_Z7Calc_muPdS_S_S_S_S_S_S_9InputPara_param_4];
	ld.param.u64 	%rd201, [_Z7Calc_muPdS_S_S_S_S_S_S_9InputPara_param_2];
	setp.lt.s32 	%p46, %r8, 1048576;
	sub.f64 	%fd443, %fd63, %fd563;
	cvta.to.global.u64 	%rd137, %rd203;
	mul.wide.s32 	%rd138, %r333, 8;
	add.s64 	%rd139, %rd137, %rd138;
	ld.global.f64 	%fd444, [%rd139];
	mov.u64 	%rd140, %rd15;
	ld.param.f64 	%fd445, [%rd140+240];
	mul.f64 	%fd446, %fd445, %fd444;
	mul.f64 	%fd447, %fd444, %fd446;
	mul.f64 	%fd448, %fd447, 0dBFE0000000000000;
	ld.param.f64 	%fd449, [%rd140+232];
	mov.f64 	%fd450, 0d3FF0000000000000;
	sub.f64 	%fd451, %fd450, %fd449;
	div.rn.f64 	%fd452, %fd448, %fd451;
	add.f64 	%fd453, %fd443, %fd452;
	mul.f64 	%fd454, %fd53, 0dC011111111111111;
	cvta.to.global.u64 	%rd141, %rd201;
	mul.wide.s32 	%rd142, %r98, 8;
	add.s64 	%rd143, %rd141, %rd142;
	ld.global.f64 	%fd455, [%rd143];
	mul.wide.s32 	%rd144, %r61, 8;
	add.s64 	%rd145, %rd141, %rd144;
	ld.global.f64 	%fd456, [%rd145];
	add.f64 	%fd457, %fd455, %fd456;
	mul.wide.s32 	%rd146, %r335, 8;
	add.s64 	%rd147, %rd141, %rd146;
	ld.global.f64 	%fd458, [%rd147];
	add.f64 	%fd459, %fd457, %fd458;
	mul.wide.s32 	%rd148, %r334, 8;
	add.s64 	%rd149, %rd141, %rd148;
	ld.global.f64 	%fd460, [%rd149];
	add.f64 	%fd461, %fd459, %fd460;
	mul.wide.s32 	%rd150, %r337, 8;
	add.s64 	%rd151, %rd141, %rd150;
	ld.global.f64 	%fd462, [%rd151];
	add.f64 	%fd463, %fd461, %fd462;
	mul.wide.s32 	%rd152, %r336, 8;
	add.s64 	%rd153, %rd141, %rd152;
	ld.global.f64 	%fd464, [%rd153];
	add.f64 	%fd465, %fd463, %fd464;
	fma.rn.f64 	%fd466, %fd465, 0d3FDDDDDDDDDDDDDE, %fd454;
	mul.wide.s32 	%rd154, %r62, 8;
	add.s64 	%rd155, %rd141, %rd154;
	ld.global.f64 	%fd467, [%rd155];
	mul.wide.s32 	%rd156, %r63, 8;
	add.s64 	%rd157, %rd141, %rd156;
	ld.global.f64 	%fd468, [%rd157];
	add.f64 	%fd469, %fd467, %fd468;
	mul.wide.s32 	%rd158, %r64, 8;
	add.s64 	%rd159, %rd141, %rd158;
	ld.global.f64 	%fd470, [%rd159];
	add.f64 	%fd471, %fd469, %fd470;
	mul.wide.s32 	%rd160, %r65, 8;
	add.s64 	%rd161, %rd141, %rd160;
	ld.global.f64 	%fd472, [%rd161];
	add.f64 	%fd473, %fd471, %fd472;
	mul.wide.s32 	%rd162, %r66, 8;
	add.s64 	%rd163, %rd141, %rd162;
	ld.global.f64 	%fd474, [%rd163];
	add.f64 	%fd475, %fd473, %fd474;
	mul.wide.s32 	%rd164, %r338, 8;
	add.s64 	%rd165, %rd141, %rd164;
	ld.global.f64 	%fd476, [%rd165];
	add.f64 	%fd477, %fd475, %fd476;
	mul.wide.s32 	%rd166, %r339, 8;
	add.s64 	%rd167, %rd141, %rd166;
	ld.global.f64 	%fd478, [%rd167];
	add.f64 	%fd479, %fd477, %fd478;
	mul.wide.s32 	%rd168, %r67, 8;
	add.s64 	%rd169, %rd141, %rd168;
	ld.global.f64 	%fd480, [%rd169];
	add.f64 	%fd481, %fd479, %fd480;
	mul.wide.s32 	%rd170, %r68, 8;
	add.s64 	%rd171, %rd141, %rd170;
	ld.global.f64 	%fd482, [%rd171];
	add.f64 	%fd483, %fd481, %fd482;
	mul.wide.s32 	%rd172, %r340, 8;
	add.s64 	%rd173, %rd141, %rd172;
	ld.global.f64 	%fd484, [%rd173];
	add.f64 	%fd485, %fd483, %fd484;
	mul.wide.s32 	%rd174, %r341, 8;
	add.s64 	%rd175, %rd141, %rd174;
	ld.global.f64 	%fd486, [%rd175];
	add.f64 	%fd487, %fd485, %fd486;
	mul.wide.s32 	%rd176, %r69, 8;
	add.s64 	%rd177, %rd141, %rd176;
	ld.global.f64 	%fd488, [%rd177];
	add.f64 	%fd489, %fd487, %fd488;
	fma.rn.f64 	%fd490, %fd489, 0d3FB999999999999A, %fd466;
	mul.wide.s32 	%rd178, %r70, 8;
	add.s64 	%rd179, %rd141, %rd178;
	ld.global.f64 	%fd491, [%rd179];
	mul.wide.s32 	%rd180, %r71, 8;
	add.s64 	%rd181, %rd141, %rd180;
	ld.global.f64 	%fd492, [%rd181];
	add.f64 	%fd493, %fd491, %fd492;
	mul.wide.s32 	%rd182, %r72, 8;
	add.s64 	%rd183, %rd141, %rd182;
	ld.global.f64 	%fd494, [%rd183];
	add.f64 	%fd495, %fd493, %fd494;
	mul.wide.s32 	%rd184, %r73, 8;
	add.s64 	%rd185, %rd141, %rd184;
	ld.global.f64 	%fd496, [%rd185];
	add.f64 	%fd497, %fd495, %fd496;
	mul.wide.s32 	%rd186, %r74, 8;
	add.s64 	%rd187, %rd141, %rd186;
	ld.global.f64 	%fd498, [%rd187];
	add.f64 	%fd499, %fd497, %fd498;
	mul.wide.s32 	%rd188, %r75, 8;
	add.s64 	%rd189, %rd141, %rd188;
	ld.global.f64 	%fd500, [%rd189];
	add.f64 	%fd501, %fd499, %fd500;
	mul.wide.s32 	%rd190, %r76, 8;
	add.s64 	%rd191, %rd141, %rd190;
	ld.global.f64 	%fd502, [%rd191];
	add.f64 	%fd503, %fd501, %fd502;
	mul.wide.s32 	%rd192, %r97, 8;
	add.s64 	%rd193, %rd141, %rd192;
	ld.global.f64 	%fd504, [%rd193];
	add.f64 	%fd505, %fd503, %fd504;
	fma.rn.f64 	%fd506, %fd505, 0d3FA1111111111111, %fd490;
	mul.f64 	%fd507, %fd5, %fd506;
	ld.param.f64 	%fd508, [%rd140+152];
	mul.f64 	%fd509, %fd508, %fd507;
	sub.f64 	%fd72, %fd453, %fd509;
	ld.param.f64 	%fd510, [%rd140+224];
	mul.f64 	%fd511, %fd510, 0d4350000000000000;
	selp.f64 	%fd73, %fd511, %fd510, %p46;
	selp.b32 	%r119, %r10, %r8, %p46;
	selp.b32 	%r120, %r11, %r9, %p46;
	add.s32 	%r318, %r119, -1;
	setp.gt.u32 	%p47, %r318, 2146435070;
	@%p47 bra 	$L__BB1_53;
	setp.lt.s32 	%p49, %r8, 1048576;
	selp.b32 	%r321, -1077, -1023, %p49;
	shr.u32 	%r322, %r119, 20;
	add.s32 	%r367, %r321, %r322;
	and.b32  	%r323, %r119, 1048575;
	or.b32  	%r324, %r323, 1072693248;
	mov.b64 	%fd564, {%r120, %r324};
	setp.lt.u32 	%p50, %r324, 1073127583;
	@%p50 bra 	$L__BB1_52;
	{
	.reg .b32 %temp; 
	mov.b64 	{%r325, %temp}, %fd564;
	}
	{
	.reg .b32 %temp; 
	mov.b64 	{%temp, %r326}, %fd564;
	}
	add.s32 	%r327, %r326, -1048576;
	mov.b64 	%fd564, {%r325, %r327};
	add.s32 	%r367, %r367, 1;
$L__BB1_52:
	add.f64 	%fd513, %fd564, 0dBFF0000000000000;
	add.f64 	%fd514, %fd564, 0d3FF0000000000000;
	rcp.approx.ftz.f64 	%fd515, %fd514;
	neg.f64 	%fd516, %fd514;
	fma.rn.f64 	%fd517, %fd516, %fd515, 0d3FF0000000000000;
	fma.rn.f64 	%fd518, %fd517, %fd517, %fd517;
	fma.rn.f64 	%fd519, %fd518, %fd515, %fd515;
	mul.f64 	%fd520, %fd513, %fd519;
	fma.rn.f64 	%fd521, %fd513, %fd519, %fd520;
	mul.f64 	%fd522, %fd521, %fd521;
	fma.rn.f64 	%fd523, %fd522, 0d3EB1380B3AE80F1E, 0d3ED0EE258B7A8B04;
	fma.rn.f64 	%fd524, %fd523, %fd522, 0d3EF3B2669F02676F;
	fma.rn.f64 	%fd525, %fd524, %fd522, 0d3F1745CBA9AB0956;
	fma.rn.f64 	%fd526, %fd525, %fd522, 0d3F3C71C72D1B5154;
	fma.rn.f64 	%fd527, %fd526, %fd522, 0d3F624924923BE72D;
	fma.rn.f64 	%fd528, %fd527, %fd522, 0d3F8999999999A3C4;
	fma.rn.f64 	%fd529, %fd528, %fd522, 0d3FB5555555555554;
	sub.f64 	%fd530, %fd513, %fd521;
	add.f64 	%fd531, %fd530, %fd530;
	neg.f64 	%fd532, %fd521;
	fma.rn.f64 	%fd533, %fd532, %fd513, %fd531;
	mul.f64 	%fd534, %fd519, %fd533;
	mul.f64 	%fd535, %fd522, %fd529;
	fma.rn.f64 	%fd536, %fd535, %fd521, %fd534;
	xor.b32  	%r328, %r367, -2147483648;
	mov.b32 	%r329, 1127219200;
	mov.b64 	%fd537, {%r328, %r329};
	sub.f64 	%fd538, %fd537, %fd4;
	fma.rn.f64 	%fd539, %fd538, 0d3FE62E42FEFA39EF, %fd521;
	fma.rn.f64 	%fd540, %fd538, 0dBFE62E42FEFA39EF, %fd539;
	sub.f64 	%fd541, %fd540, %fd521;
	sub.f64 	%fd542, %fd536, %fd541;
	fma.rn.f64 	%fd543, %fd538, 0d3C7ABC9E3B39803F, %fd542;
	add.f64 	%fd565, %fd539, %fd543;
	bra.uni 	$L__BB1_54;
$L__BB1_53:
	fma.rn.f64 	%fd512, %fd73, 0d7FF0000000000000, 0d7FF0000000000000;
	{
	.reg .b32 %temp; 
	mov.b64 	{%temp, %r319}, %fd73;
	}
	and.b32  	%r320, %r319, 2147483647;
	setp.eq.s32 	%p48, %r320, 0;
	selp.f64 	%fd565, 0dFFF0000000000000, %fd512, %p48;
$L__BB1_54:
	ld.param.u64 	%rd206, [_Z7Calc_muPdS_S_S_S_S_S_S_9InputPara_param_7];
	div.rn.f64 	%fd544, %fd565, %fd62;
	sub.f64 	%fd545, %fd72, %fd544;
	cvta.to.global.u64 	%rd194, %rd206;
	add.s64 	%rd196, %rd194, %rd138;
	st.global.f64 	[%rd196], %fd545;
$L__BB1_55:
	add.s32 	%r124, %r342, 1;
	add.s32 	%r341, %r341, %r1;
	add.s32 	%r340, %r340, %r1;
	add.s32 	%r339, %r339, %r1;
	add.s32 	%r338, %r338, %r1;
	add.s32 	%r337, %r337, %r1;
	add.s32 	%r336, %r336, %r1;
	add.s32 	%r335, %r335, %r1;
	add.s32 	%r334, %r334, %r1;
	add.s32 	%r333, %r333, %r1;
	add.s32 	%r332, %r332, %r1;
	setp.lt.s32 	%p51, %r342, %r19;
	mov.u32 	%r342, %r124;
	@%p51 bra 	$L__BB1_6;
$L__BB1_56:
	add.s32 	%r135, %r331, 1;
	setp.lt.s32 	%p52, %r331, %r15;
	mov.u32 	%r331, %r135;
	@%p52 bra 	$L__BB1_4;
$L__BB1_57:
	add.s32 	%r136, %r330, 1;
	setp.lt.s32 	%p53, %r330, %r4;
	mov.u32 	%r330, %r136;
	@%p53 bra 	$L__BB1_2;
$L__BB1_58:
	ret;

}
	// .globl	_Z6UpdatePdS_S_S_S_S_S_S_S_S_S_S_9InputPara
.visible .entry _Z6UpdatePdS_S_S_S_S_S_S_S_S_S_S_9InputPara(
	.param .u64 .ptr .align 1 _Z6UpdatePdS_S_S_S_S_S_S_S_S_S_S_9InputPara_param_0,
	.param .u64 .ptr .align 1 _Z6UpdatePdS_S_S_S_S_S_S_S_S_S_S_9InputPara_param_1,
	.param .u64 .ptr .align 1 _Z6UpdatePdS_S_S_S_S_S_S_S_S_S_S_9InputPara_param_2,
	.param .u64 .ptr .align 1 _Z6UpdatePdS_S_S_S_S_S_S_S_S_S_S_9InputPara_param_3,
	.param .u64 .ptr .align 1 _Z6UpdatePdS_S_S_S_S_S_S_S_S_S_S_9InputPara_param_4,
	.param .u64 .ptr .align 1 _Z6UpdatePdS_S_S_S_S_S_S_S_S_S_S_9InputPara_param_5,
	.param .u64 .ptr .align 1 _Z6UpdatePdS_S_S_S_S_S_S_S_S_S_S_9InputPara_param_6,
	.param .u64 .ptr .align 1 _Z6UpdatePdS_S_S_S_S_S_S_S_S_S_S_9InputPara_param_7,
	.param .u64 .ptr .align 1 _Z6UpdatePdS_S_S_S_S_S_S_S_S_S_S_9InputPara_param_8,
	.param .u64 .ptr .align 1 _Z6UpdatePdS_S_S_S_S_S_S_S_S_S_S_9InputPara_param_9,
	.param .u64 .ptr .align 1 _Z6UpdatePdS_S_S_S_S_S_S_S_S_S_S_9InputPara_param_10,
	.param .u64 .ptr .align 1 _Z6UpdatePdS_S_S_S_S_S_S_S_S_S_S_9InputPara_param_11,
	.param .align 8 .b8 _Z6UpdatePdS_S_S_S_S_S_S_S_S_S_S_9InputPara_param_12[288]
)
{
	.reg .pred 	%p<25>;
	.reg .b32 	%r<256>;
	.reg .b32 	%f<5>;
	.reg .b64 	%rd<187>;
	.reg .b64 	%fd<262>;

	mov.b64 	%rd12, _Z6UpdatePdS_S_S_S_S_S_S_S_S_S_S_9InputPara_param_12;
	mov.u64 	%rd1, %rd12;
	mov.u32 	%r101, %ntid.x;
	mov.u32 	%r102, %nctaid.x;
	mul.lo.s32 	%r1, %r101, %r102;
	mov.u32 	%r103, %ntid.y;
	mov.u32 	%r104, %nctaid.y;
	mul.lo.s32 	%r2, %r103, %r104;
	mov.u32 	%r105, %ntid.z;
	mov.u32 	%r106, %nctaid.z;
	mul.lo.s32 	%r107, %r105, %r106;
	ld.param.u32 	%r3, [_Z6UpdatePdS_S_S_S_S_S_S_S_S_S_S_9InputPara_param_12+8];
	add.s32 	%r108, %r3, -1;
	div.s32 	%r4, %r108, %r107;
	setp.lt.s32 	%p1, %r4, 0;
	@%p1 bra 	$L__BB2_17;
	ld.param.v2.u32 	{%r5, %r110}, [%rd1];
	add.s32 	%r111, %r110, -1;
	div.s32 	%r6, %r111, %r2;
	ld.param.u32 	%r7, [%rd1];
	ld.param.u32 	%r8, [%rd1+4];
	ld.param.u32 	%r112, [%rd1+128];
	ld.param.u32 	%r113, [%rd1+104];
	mul.lo.s32 	%r114, %r113, %r112;
	cvt.rn.f64.s32 	%fd1, %r114;
	ld.param.u32 	%r115, [%rd1+112];
	cvt.rn.f64.s32 	%fd2, %r115;
	ld.param.f64 	%fd17, [%rd1+48];
	cvt.rn.f64.s32 	%fd18, %r113;
	mul.f64 	%fd3, %fd17, %fd18;
	ld.param.f64 	%fd19, [%rd1+24];
	mul.f64 	%fd20, %fd19, %fd19;
	rcp.rn.f64 	%fd4, %fd20;
	ld.param.u32 	%r116, [%rd1+108];
	cvt.rn.f64.s32 	%fd21, %r116;
	mul.f64 	%fd5, %fd17, %fd21;
	mov.b32 	%r234, 0;
$L__BB2_2:
	setp.lt.s32 	%p2, %r6, 0;
	@%p2 bra 	$L__BB2_16;
	add.s32 	%r118, %r7, -1;
	div.s32 	%r10, %r118, %r1;
	mov.u32 	%r119, %ntid.z;
	mov.u32 	%r120, %nctaid.z;
	mul.lo.s32 	%r121, %r119, %r120;
	mov.u32 	%r122, %ctaid.z;
	mov.u32 	%r123, %tid.z;
	mad.lo.s32 	%r124, %r122, %r119, %r123;
	mad.lo.s32 	%r11, %r234, %r121, %r124;
	add.s32 	%r125, %r8, -1;
	mov.u32 	%r126, %ntid.y;
	mov.u32 	%r127, %nctaid.y;
	mul.lo.s32 	%r128, %r126, %r127;
	div.s32 	%r12, %r125, %r128;
	mov.b32 	%r235, 0;
$L__BB2_4:
	setp.lt.s32 	%p3, %r10, 0;
	@%p3 bra 	$L__BB2_15;
	mov.u32 	%r130, %tid.x;
	mov.u32 	%r131, %ctaid.x;
	mov.u32 	%r132, %ntid.x;
	mad.lo.s32 	%r133, %r131, %r132, %r130;
	add.s32 	%r236, %r133, 1;
	mov.u32 	%r134, %ntid.y;
	mov.u32 	%r135, %nctaid.y;
	mul.lo.s32 	%r136, %r134, %r135;
	mov.u32 	%r137, %ctaid.y;
	mov.u32 	%r138, %tid.y;
	mad.lo.s32 	%r139, %r137, %r134, %r138;
	mad.lo.s32 	%r15, %r235, %r136, %r139;
	mul.lo.s32 	%r140, %r8, %r11;
	add.s32 	%r141, %r140, %r15;
	mul.lo.s32 	%r16, %r141, %r7;
	setp.gt.s32 	%p4, %r15, 0;
	selp.b32 	%r142, %r15, %r8, %p4;
	add.s32 	%r143, %r142, -1;
	add.s32 	%r144, %r15, 1;
	setp.lt.s32 	%p5, %r144, %r8;
	selp.b32 	%r145, %r144, 0, %p5;
	add.s32 	%r146, %r140, %r143;
	mul.lo.s32 	%r17, %r146, %r7;
	add.s32 	%r147, %r140, %r145;
	mul.lo.s32 	%r18, %r147, %r7;
	setp.gt.s32 	%p6, %r11, 0;
	selp.b32 	%r148, %r11, %r3, %p6;
	add.s32 	%r149, %r148, -1;
	mul.lo.s32 	%r150, %r8, %r149;
	add.s32 	%r151, %r150, %r15;
	mul.lo.s32 	%r19, %r151, %r7;
	add.s32 	%r152, %r11, 1;
	setp.lt.s32 	%p7, %r152, %r3;
	selp.b32 	%r153, %r152, 0, %p7;
	mul.lo.s32 	%r154, %r8, %r153;
	add.s32 	%r155, %r154, %r15;
	mul.lo.s32 	%r20, %r155, %r7;
	add.s32 	%r156, %r154, %r145;
	mul.lo.s32 	%r21, %r156, %r7;
	add.s32 	%r157, %r154, %r143;
	mul.lo.s32 	%r22, %r157, %r7;
	add.s32 	%r158, %r150, %r145;
	mul.lo.s32 	%r23, %r158, %r7;
	add.s32 	%r159, %r150, %r143;
	mul.lo.s32 	%r24, %r159, %r7;
	mul.lo.s32 	%r25, %r141, %r5;
	mul.lo.s32 	%r26, %r146, %r5;
	mul.lo.s32 	%r27, %r147, %r5;
	mul.lo.s32 	%r28, %r151, %r5;
	mul.lo.s32 	%r29, %r155, %r5;
	mul.lo.s32 	%r30, %r156, %r5;
	mul.lo.s32 	%r31, %r157, %r5;
	mul.lo.s32 	%r32, %r158, %r5;
	mul.lo.s32 	%r33, %r159, %r5;
	add.s32 	%r160, %r5, -1;
	div.s32 	%r34, %r160, %r1;
	add.s32 	%r254, %r133, %r33;
	add.s32 	%r253, %r133, %r32;
	add.s32 	%r252, %r133, %r31;
	add.s32 	%r251, %r133, %r30;
	add.s32 	%r250, %r133, %r29;
	add.s32 	%r249, %r133, %r28;
	add.s32 	%r248, %r133, %r27;
	add.s32 	%r247, %r133, %r26;
	add.s32 	%r246, %r133, %r25;
	add.s32 	%r245, %r133, %r24;
	add.s32 	%r244, %r133, %r23;
	add.s32 	%r243, %r133, %r22;
	add.s32 	%r242, %r133, %r21;
	add.s32 	%r241, %r133, %r20;
	add.s32 	%r240, %r133, %r19;
	add.s32 	%r239, %r133, %r18;
	add.s32 	%r238, %r133, %r17;
	add.s32 	%r237, %r133, %r16;
	mov.b32 	%r255, 0;
$L__BB2_6:
	setp.ge.s32 	%p8, %r15, %r8;
	setp.ge.s32 	%p9, %r11, %r3;
	add.s32 	%r161, %r236, -1;
	setp.ge.s32 	%p10, %r161, %r7;
	or.pred  	%p11, %p10, %p8;
	or.pred  	%p12, %p11, %p9;
	@%p12 bra 	$L__BB2_14;
	ld.param.u64 	%rd183, [_Z6UpdatePdS_S_S_S_S_S_S_S_S_S_S_9InputPara_param_10];
	ld.param.u64 	%rd181, [_Z6UpdatePdS_S_S_S_S_S_S_S_S_S_S_9InputPara_param_9];
	cvta.to.global.u64 	%rd13, %rd181;
	mul.wide.s32 	%rd14, %r237, 8;
	add.s64 	%rd15, %rd13, %rd14;
	ld.global.f64 	%fd6, [%rd15];
	cvta.to.global.u64 	%rd16, %rd183;
	add.s64 	%rd17, %rd16, %rd14;
	ld.global.f64 	%fd22, [%rd17];
	mov.u64 	%rd18, %rd12;
	ld.param.u32 	%r162, [%rd18+108];
	ld.param.u32 	%r163, [%rd18+132];
	mul.lo.s32 	%r164, %r162, %r163;
	cvt.rn.f64.s32 	%fd23, %r164;
	mul.f64 	%fd24, %fd22, %fd23;
	fma.rn.f64 	%fd7, %fd6, %fd1, %fd24;
	fma.rn.f64 	%fd25, %fd7, 0d3FF71547652B82FE, 0d4338000000000000;
	{
	.reg .b32 %temp; 
	mov.b64 	{%r73, %temp}, %fd25;
	}
	mov.f64 	%fd26, 0dC338000000000000;
	add.rn.f64 	%fd27, %fd25, %fd26;
	fma.rn.f64 	%fd28, %fd27, 0dBFE62E42FEFA39EF, %fd7;
	fma.rn.f64 	%fd29, %fd27, 0dBC7ABC9E3B39803F, %fd28;
	fma.rn.f64 	%fd30, %fd29, 0d3E5ADE1569CE2BDF, 0d3E928AF3FCA213EA;
	fma.rn.f64 	%fd31, %fd30, %fd29, 0d3EC71DEE62401315;
	fma.rn.f64 	%fd32, %fd31, %fd29, 0d3EFA01997C89EB71;
	fma.rn.f64 	%fd33, %fd32, %fd29, 0d3F2A01A014761F65;
	fma.rn.f64 	%fd34, %fd33, %fd29, 0d3F56C16C1852B7AF;
	fma.rn.f64 	%fd35, %fd34, %fd29, 0d3F81111111122322;
	fma.rn.f64 	%fd36, %fd35, %fd29, 0d3FA55555555502A1;
	fma.rn.f64 	%fd37, %fd36, %fd29, 0d3FC5555555555511;
	fma.rn.f64 	%fd38, %fd37, %fd29, 0d3FE000000000000B;
	fma.rn.f64 	%fd39, %fd38, %fd29, 0d3FF0000000000000;
	fma.rn.f64 	%fd40, %fd39, %fd29, 0d3FF0000000000000;
	{
	.reg .b32 %temp; 
	mov.b64 	{%r74, %temp}, %fd40;
	}
	{
	.reg .b32 %temp; 
	mov.b64 	{%temp, %r75}, %fd40;
	}
	shl.b32 	%r165, %r73, 20;
	add.s32 	%r166, %r165, %r75;
	mov.b64 	%fd260, {%r74, %r166};
	{
	.reg .b32 %temp; 
	mov.b64 	{%temp, %r167}, %fd7;
	}
	mov.b32 	%f3, %r167;
	abs.f32 	%f1, %f3;
	setp.lt.f32 	%p13, %f1, 0f4086232B;
	@%p13 bra 	$L__BB2_10;
	setp.lt.f64 	%p14, %fd7, 0d0000000000000000;
	add.f64 	%fd41, %fd7, 0d7FF0000000000000;
	selp.f64 	%fd260, 0d0000000000000000, %fd41, %p14;
	setp.geu.f32 	%p15, %f1, 0f40874800;
	@%p15 bra 	$L__BB2_10;
	shr.u32 	%r168, %r73, 31;
	add.s32 	%r169, %r73, %r168;
	shr.s32 	%r170, %r169, 1;
	shl.b32 	%r171, %r170, 20;
	add.s32 	%r172, %r75, %r171;
	mov.b64 	%fd42, {%r74, %r172};
	sub.s32 	%r173, %r73, %r170;
	shl.b32 	%r174, %r173, 20;
	add.s32 	%r175, %r174, 1072693248;
	mov.b32 	%r176, 0;
	mov.b64 	%fd43, {%r176, %r175};
	mul.f64 	%fd260, %fd43, %fd42;
$L__BB2_10:
	ld.param.u64 	%rd185, [_Z6UpdatePdS_S_S_S_S_S_S_S_S_S_S_9InputPara_param_11];
	cvta.to.global.u64 	%rd19, %rd185;
	add.s64 	%rd21, %rd19, %rd14;
	ld.global.f64 	%fd44, [%rd21];
	mul.f64 	%fd12, %fd44, %fd2;
	fma.rn.f64 	%fd45, %fd12, 0d3FF71547652B82FE, 0d4338000000000000;
	{
	.reg .b32 %temp; 
	mov.b64 	{%r76, %temp}, %fd45;
	}
	mov.f64 	%fd46, 0dC338000000000000;
	add.rn.f64 	%fd47, %fd45, %fd46;
	fma.rn.f64 	%fd48, %fd47, 0dBFE62E42FEFA39EF, %fd12;
	fma.rn.f64 	%fd49, %fd47, 0dBC7ABC9E3B39803F, %fd48;
	fma.rn.f64 	%fd50, %fd49, 0d3E5ADE1569CE2BDF, 0d3E928AF3FCA213EA;
	fma.rn.f64 	%fd51, %fd50, %fd49, 0d3EC71DEE62401315;
	fma.rn.f64 	%fd52, %fd51, %fd49, 0d3EFA01997C89EB71;
	fma.rn.f64 	%fd53, %fd52, %fd49, 0d3F2A01A014761F65;
	fma.rn.f64 	%fd54, %fd53, %fd49, 0d3F56C16C1852B7AF;
	fma.rn.f64 	%fd55, %fd54, %fd49, 0d3F81111111122322;
	fma.rn.f64 	%fd56, %fd55, %fd49, 0d3FA55555555502A1;
	fma.rn.f64 	%fd57, %fd56, %fd49, 0d3FC5555555555511;
	fma.rn.f64 	%fd58, %fd57, %fd49, 0d3FE000000000000B;
	fma.rn.f64 	%fd59, %fd58, %fd49, 0d3FF0000000000000;
	fma.rn.f64 	%fd60, %fd59, %fd49, 0d3FF0000000000000;
	{
	.reg .b32 %temp; 
	mov.b64 	{%r77, %temp}, %fd60;
	}
	{
	.reg .b32 %temp; 
	mov.b64 	{%temp, %r78}, %fd60;
	}
	shl.b32 	%r177, %r76, 20;
	add.s32 	%r178, %r177, %r78;
	mov.b64 	%fd261, {%r77, %r178};
	{
	.reg .b32 %temp; 
	mov.b64 	{%temp, %r179}, %fd12;
	}
	mov.b32 	%f4, %r179;
	abs.f32 	%f2, %f4;
	setp.lt.f32 	%p16, %f2, 0f4086232B;
	@%p16 bra 	$L__BB2_13;
	setp.lt.f64 	%p17, %fd12, 0d0000000000000000;
	add.f64 	%fd61, %fd12, 0d7FF0000000000000;
	selp.f64 	%fd261, 0d0000000000000000, %fd61, %p17;
	setp.geu.f32 	%p18, %f2, 0f40874800;
	@%p18 bra 	$L__BB2_13;
	shr.u32 	%r180, %r76, 31;
	add.s32 	%r181, %r76, %r180;
	shr.s32 	%r182, %r181, 1;
	shl.b32 	%r183, %r182, 20;
	add.s32 	%r184, %r78, %r183;
	mov.b64 	%fd62, {%r77, %r184};
	sub.s32 	%r185, %r76, %r182;
	shl.b32 	%r186, %r185, 20;
	add.s32 	%r187, %r186, 1072693248;
	mov.b32 	%r188, 0;
	mov.b64 	%fd63, {%r188, %r187};
	mul.f64 	%fd261, %fd63, %fd62;
$L__BB2_13:
	ld.param.u64 	%rd186, [_Z6UpdatePdS_S_S_S_S_S_S_S_S_S_S_9InputPara_param_11];
	ld.param.u64 	%rd184, [_Z6UpdatePdS_S_S_S_S_S_S_S_S_S_S_9InputPara_param_10];
	ld.param.u64 	%rd182, [_Z6UpdatePdS_S_S_S_S_S_S_S_S_S_S_9InputPara_param_9];
	ld.param.u64 	%rd180, [_Z6UpdatePdS_S_S_S_S_S_S_S_S_S_S_9InputPara_param_8];
	ld.param.u64 	%rd179, [_Z6UpdatePdS_S_S_S_S_S_S_S_S_S_S_9InputPara_param_6];
	ld.param.u64 	%rd178, [_Z6UpdatePdS_S_S_S_S_S_S_S_S_S_S_9InputPara_param_5];
	ld.param.u64 	%rd177, [_Z6UpdatePdS_S_S_S_S_S_S_S_S_S_S_9InputPara_param_4];
	ld.param.u64 	%rd176, [_Z6UpdatePdS_S_S_S_S_S_S_S_S_S_S_9InputPara_param_2];
	ld.param.u64 	%rd175, [_Z6UpdatePdS_S_S_S_S_S_S_S_S_S_S_9InputPara_param_1];
	ld.param.u64 	%rd174, [_Z6UpdatePdS_S_S_S_S_S_S_S_S_S_S_9InputPara_param_0];
	sub.f64 	%fd64, %fd260, %fd261;
	mov.u64 	%rd22, %rd12;
	ld.param.f64 	%fd65, [%rd22+248];
	mul.f64 	%fd66, %fd65, %fd64;
	cvta.to.global.u64 	%rd23, %rd177;
	mul.wide.s32 	%rd24, %r237, 8;
	add.s64 	%rd25, %rd23, %rd24;
	ld.global.f64 	%fd67, [%rd25];
	add.s32 	%r189, %r236, -1;
	setp.gt.s32 	%p19, %r189, 0;
	selp.b32 	%r190, %r189, %r7, %p19;
	add.s32 	%r191, %r190, -1;
	setp.lt.s32 	%p20, %r236, %r7;
	selp.b32 	%r192, %r236, 0, %p20;
	add.s32 	%r193, %r16, %r191;
	add.s32 	%r194, %r16, %r192;
	add.s32 	%r195, %r18, %r192;
	add.s32 	%r196, %r17, %r192;
	add.s32 	%r197, %r18, %r191;
	add.s32 	%r198, %r17, %r191;
	add.s32 	%r199, %r20, %r192;
	add.s32 	%r200, %r20, %r191;
	add.s32 	%r201, %r19, %r192;
	add.s32 	%r202, %r19, %r191;
	add.s32 	%r203, %r21, %r192;
	add.s32 	%r204, %r21, %r191;
	add.s32 	%r205, %r22, %r191;
	add.s32 	%r206, %r22, %r192;
	add.s32 	%r207, %r23, %r192;
	add.s32 	%r208, %r23, %r191;
	add.s32 	%r209, %r24, %r191;
	add.s32 	%r210, %r24, %r192;
	mul.f64 	%fd68, %fd6, 0d4011111111111111;
	cvta.to.global.u64 	%rd26, %rd182;
	mul.wide.s32 	%rd27, %r194, 8;
	add.s64 	%rd28, %rd26, %rd27;
	ld.global.f64 	%fd69, [%rd28];
	mul.wide.s32 	%rd29, %r193, 8;
	add.s64 	%rd30, %rd26, %rd29;
	ld.global.f64 	%fd70, [%rd30];
	add.f64 	%fd71, %fd69, %fd70;
	mul.wide.s32 	%rd31, %r239, 8;
	add.s64 	%rd32, %rd26, %rd31;
	ld.global.f64 	%fd72, [%rd32];
	add.f64 	%fd73, %fd71, %fd72;
	mul.wide.s32 	%rd33, %r238, 8;
	add.s64 	%rd34, %rd26, %rd33;
	ld.global.f64 	%fd74, [%rd34];
	add.f64 	%fd75, %fd73, %fd74;
	mul.wide.s32 	%rd35, %r241, 8;
	add.s64 	%rd36, %rd26, %rd35;
	ld.global.f64 	%fd76, [%rd36];
	add.f64 	%fd77, %fd75, %fd76;
	mul.wide.s32 	%rd37, %r240, 8;
	add.s64 	%rd38, %rd26, %rd37;
	ld.global.f64 	%fd78, [%rd38];
	add.f64 	%fd79, %fd77, %fd78;
	mul.f64 	%fd80, %fd79, 0d3FDDDDDDDDDDDDDE;
	sub.f64 	%fd81, %fd80, %fd68;
	mul.wide.s32 	%rd39, %r195, 8;
	add.s64 	%rd40, %rd26, %rd39;
	ld.global.f64 	%fd82, [%rd40];
	mul.wide.s32 	%rd41, %r196, 8;
	add.s64 	%rd42, %rd26, %rd41;
	ld.global.f64 	%fd83, [%rd42];
	add.f64 	%fd84, %fd82, %fd83;
	mul.wide.s32 	%rd43, %r197, 8;
	add.s64 	%rd44, %rd26, %rd43;
	ld.global.f64 	%fd85, [%rd44];
	add.f64 	%fd86, %fd84, %fd85;
	mul.wide.s32 	%rd45, %r198, 8;
	add.s64 	%rd46, %rd26, %rd45;
	ld.global.f64 	%fd87, [%rd46];
	add.f64 	%fd88, %fd86, %fd87;
	mul.wide.s32 	%rd47, %r199, 8;
	add.s64 	%rd48, %rd26, %rd47;
	ld.global.f64 	%fd89, [%rd48];
	add.f64 	%fd90, %fd88, %fd89;
	mul.wide.s32 	%rd49, %r242, 8;
	add.s64 	%rd50, %rd26, %rd49;
	ld.global.f64 	%fd91, [%rd50];
	add.f64 	%fd92, %fd90, %fd91;
	mul.wide.s32 	%rd51, %r243, 8;
	add.s64 	%rd52, %rd26, %rd51;
	ld.global.f64 	%fd93, [%rd52];
	add.f64 	%fd94, %fd92, %fd93;
	mul.wide.s32 	%rd53, %r200, 8;
	add.s64 	%rd54, %rd26, %rd53;
	ld.global.f64 	%fd95, [%rd54];
	add.f64 	%fd96, %fd94, %fd95;
	mul.wide.s32 	%rd55, %r201, 8;
	add.s64 	%rd56, %rd26, %rd55;
	ld.global.f64 	%fd97, [%rd56];
	add.f64 	%fd98, %fd96, %fd97;
	mul.wide.s32 	%rd57, %r244, 8;
	add.s64 	%rd58, %rd26, %rd57;
	ld.global.f64 	%fd99, [%rd58];
	add.f64 	%fd100, %fd98, %fd99;
	mul.wide.s32 	%rd59, %r245, 8;
	add.s64 	%rd60, %rd26, %rd59;
	ld.global.f64 	%fd101, [%rd60];
	add.f64 	%fd102, %fd100, %fd101;
	mul.wide.s32 	%rd61, %r202, 8;
	add.s64 	%rd62, %rd26, %rd61;
	ld.global.f64 	%fd103, [%rd62];
	add.f64 	%fd104, %fd102, %fd103;
	fma.rn.f64 	%fd105, %fd104, 0d3FB999999999999A, %fd81;
	mul.wide.s32 	%rd63, %r203, 8;
	add.s64 	%rd64, %rd26, %rd63;
	ld.global.f64 	%fd106, [%rd64];
	mul.wide.s32 	%rd65, %r204, 8;
	add.s64 	%rd66, %rd26, %rd65;
	ld.global.f64 	%fd107, [%rd66];
	add.f64 	%fd108, %fd106, %fd107;
	mul.wide.s32 	%rd67, %r205, 8;
	add.s64 	%rd68, %rd26, %rd67;
	ld.global.f64 	%fd109, [%rd68];
	add.f64 	%fd110, %fd108, %fd109;
	mul.wide.s32 	%rd69, %r206, 8;
	add.s64 	%rd70, %rd26, %rd69;
	ld.global.f64 	%fd111, [%rd70];
	add.f64 	%fd112, %fd110, %fd111;
	mul.wide.s32 	%rd71, %r207, 8;
	add.s64 	%rd72, %rd26, %rd71;
	ld.global.f64 	%fd113, [%rd72];
	add.f64 	%fd114, %fd112, %fd113;
	mul.wide.s32 	%rd73, %r208, 8;
	add.s64 	%rd74, %rd26, %rd73;
	ld.global.f64 	%fd115, [%rd74];
	add.f64 	%fd116, %fd114, %fd115;
	mul.wide.s32 	%rd75, %r209, 8;
	add.s64 	%rd76, %rd26, %rd75;
	ld.global.f64 	%fd117, [%rd76];
	add.f64 	%fd118, %fd116, %fd117;
	mul.wide.s32 	%rd77, %r210, 8;
	add.s64 	%rd78, %rd26, %rd77;
	ld.global.f64 	%fd119, [%rd78];
	add.f64 	%fd120, %fd118, %fd119;
	fma.rn.f64 	%fd121, %fd120, 0d3FA1111111111111, %fd105;
	mul.f64 	%fd122, %fd4, %fd121;
	ld.param.f64 	%fd123, [%rd22+168];
	mul.f64 	%fd124, %fd123, %fd122;
	ld.param.u32 	%r211, [%rd22+128];
	cvt.rn.f64.s32 	%fd125, %r211;
	mul.f64 	%fd126, %fd66, %fd125;
	sub.f64 	%fd127, %fd124, %fd126;
	fma.rn.f64 	%fd128, %fd3, %fd127, %fd67;
	cvta.to.global.u64 	%rd79, %rd174;
	add.s64 	%rd80, %rd79, %rd24;
	st.global.f64 	[%rd80], %fd128;
	cvta.to.global.u64 	%rd81, %rd178;
	add.s64 	%rd82, %rd81, %rd24;
	ld.global.f64 	%fd129, [%rd82];
	cvta.to.global.u64 	%rd83, %rd184;
	add.s64 	%rd84, %rd83, %rd24;
	ld.global.f64 	%fd130, [%rd84];
	mul.f64 	%fd131, %fd130, 0d4011111111111111;
	add.s64 	%rd85, %rd83, %rd27;
	ld.global.f64 	%fd132, [%rd85];
	add.s64 	%rd86, %rd83, %rd29;
	ld.global.f64 	%fd133, [%rd86];
	add.f64 	%fd134, %fd132, %fd133;
	add.s64 	%rd87, %rd83, %rd31;
	ld.global.f64 	%fd135, [%rd87];
	add.f64 	%fd136, %fd134, %fd135;
	add.s64 	%rd88, %rd83, %rd33;
	ld.global.f64 	%fd137, [%rd88];
	add.f64 	%fd138, %fd136, %fd137;
	add.s64 	%rd89, %rd83, %rd35;
	ld.global.f64 	%fd139, [%rd89];
	add.f64 	%fd140, %fd138, %fd139;
	add.s64 	%rd90, %rd83, %rd37;
	ld.global.f64 	%fd141, [%rd90];
	add.f64 	%fd142, %fd140, %fd141;
	mul.f64 	%fd143, %fd142, 0d3FDDDDDDDDDDDDDE;
	sub.f64 	%fd144, %fd143, %fd131;
	add.s64 	%rd91, %rd83, %rd39;
	ld.global.f64 	%fd145, [%rd91];
	add.s64 	%rd92, %rd83, %rd41;
	ld.global.f64 	%fd146, [%rd92];
	add.f64 	%fd147, %fd145, %fd146;
	add.s64 	%rd93, %rd83, %rd43;
	ld.global.f64 	%fd148, [%rd93];
	add.f64 	%fd149, %fd147, %fd148;
	add.s64 	%rd94, %rd83, %rd45;
	ld.global.f64 	%fd150, [%rd94];
	add.f64 	%fd151, %fd149, %fd150;
	add.s64 	%rd95, %rd83, %rd47;
	ld.global.f64 	%fd152, [%rd95];
	add.f64 	%fd153, %fd151, %fd152;
	add.s64 	%rd96, %rd83, %rd49;
	ld.global.f64 	%fd154, [%rd96];
	add.f64 	%fd155, %fd153, %fd154;
	add.s64 	%rd97, %rd83, %rd51;
	ld.global.f64 	%fd156, [%rd97];
	add.f64 	%fd157, %fd155, %fd156;
	add.s64 	%rd98, %rd83, %rd53;
	ld.global.f64 	%fd158, [%rd98];
	add.f64 	%fd159, %fd157, %fd158;
	add.s64 	%rd99, %rd83, %rd55;
	ld.global.f64 	%fd160, [%rd99];
	add.f64 	%fd161, %fd159, %fd160;
	add.s64 	%rd100, %rd83, %rd57;
	ld.global.f64 	%fd162, [%rd100];
	add.f64 	%fd163, %fd161, %fd162;
	add.s64 	%rd101, %rd83, %rd59;
	ld.global.f64 	%fd164, [%rd101];
	add.f64 	%fd165, %fd163, %fd164;
	add.s64 	%rd102, %rd83, %rd61;
	ld.global.f64 	%fd166, [%rd102];
	add.f64 	%fd167, %fd165, %fd166;
	fma.rn.f64 	%fd168, %fd167, 0d3FB999999999999A, %fd144;
	add.s64 	%rd103, %rd83, %rd63;
	ld.global.f64 	%fd169, [%rd103];
	add.s64 	%rd104, %rd83, %rd65;
	ld.global.f64 	%fd170, [%rd104];
	add.f64 	%fd171, %fd169, %fd170;
	add.s64 	%rd105, %rd83, %rd67;
	ld.global.f64 	%fd172, [%rd105];
	add.f64 	%fd173, %fd171, %fd172;
	add.s64 	%rd106, %rd83, %rd69;
	ld.global.f64 	%fd174, [%rd106];
	add.f64 	%fd175, %fd173, %fd174;
	add.s64 	%rd107, %rd83, %rd71;
	ld.global.f64 	%fd176, [%rd107];
	add.f64 	%fd177, %fd175, %fd176;
	add.s64 	%rd108, %rd83, %rd73;
	ld.global.f64 	%fd178, [%rd108];
	add.f64 	%fd179, %fd177, %fd178;
	add.s64 	%rd109, %rd83, %rd75;
	ld.global.f64 	%fd180, [%rd109];
	add.f64 	%fd181, %fd179, %fd180;
	add.s64 	%rd110, %rd83, %rd77;
	ld.global.f64 	%fd182, [%rd110];
	add.f64 	%fd183, %fd181, %fd182;
	fma.rn.f64 	%fd184, %fd183, 0d3FA1111111111111, %fd168;
	mul.f64 	%fd185, %fd4, %fd184;
	ld.param.f64 	%fd186, [%rd22+176];
	mul.f64 	%fd187, %fd186, %fd185;
	ld.param.u32 	%r212, [%rd22+132];
	cvt.rn.f64.s32 	%fd188, %r212;
	mul.f64 	%fd189, %fd66, %fd188;
	sub.f64 	%fd190, %fd187, %fd189;
	fma.rn.f64 	%fd191, %fd5, %fd190, %fd129;
	cvta.to.global.u64 	%rd111, %rd175;
	add.s64 	%rd112, %rd111, %rd24;
	st.global.f64 	[%rd112], %fd191;
	cvta.to.global.u64 	%rd113, %rd179;
	add.s64 	%rd114, %rd113, %rd24;
	ld.global.f64 	%fd192, [%rd114];
	selp.b32 	%r213, %r189, %r5, %p19;
	add.s32 	%r214, %r213, -1;
	setp.lt.s32 	%p21, %r236, %r5;
	selp.b32 	%r215, %r236, 0, %p21;
	add.s32 	%r216, %r25, %r214;
	add.s32 	%r217, %r25, %r215;
	add.s32 	%r218, %r27, %r215;
	add.s32 	%r219, %r26, %r215;
	add.s32 	%r220, %r27, %r214;
	add.s32 	%r221, %r26, %r214;
	add.s32 	%r222, %r29, %r215;
	add.s32 	%r223, %r29, %r214;
	add.s32 	%r224, %r28, %r215;
	add.s32 	%r225, %r28, %r214;
	add.s32 	%r226, %r30, %r215;
	add.s32 	%r227, %r30, %r214;
	add.s32 	%r228, %r31, %r214;
	add.s32 	%r229, %r31, %r215;
	add.s32 	%r230, %r32, %r215;
	add.s32 	%r231, %r32, %r214;
	add.s32 	%r232, %r33, %r214;
	add.s32 	%r233, %r33, %r215;
	cvta.to.global.u64 	%rd115, %rd186;
	mul.wide.s32 	%rd116, %r246, 8;
	add.s64 	%rd117, %rd115, %rd116;
	ld.global.f64 	%fd193, [%rd117];
	mul.f64 	%fd194, %fd193, 0d4011111111111111;
	mul.wide.s32 	%rd118, %r217, 8;
	add.s64 	%rd119, %rd115, %rd118;
	ld.global.f64 	%fd195, [%rd119];
	mul.wide.s32 	%rd120, %r216, 8;
	add.s64 	%rd121, %rd115, %rd120;
	ld.global.f64 	%fd196, [%rd121];
	add.f64 	%fd197, %fd195, %fd196;
	mul.wide.s32 	%rd122, %r248, 8;
	add.s64 	%rd123, %rd115, %rd122;
	ld.global.f64 	%fd198, [%rd123];
	add.f64 	%fd199, %fd197, %fd198;
	mul.wide.s32 	%rd124, %r247, 8;
	add.s64 	%rd125, %rd115, %rd124;
	ld.global.f64 	%fd200, [%rd125];
	add.f64 	%fd201, %fd199, %fd200;
	mul.wide.s32 	%rd126, %r250, 8;
	add.s64 	%rd127, %rd115, %rd126;
	ld.global.f64 	%fd202, [%rd127];
	add.f64 	%fd203, %fd201, %fd202;
	mul.wide.s32 	%rd128, %r249, 8;
	add.s64 	%rd129, %rd115, %rd128;
	ld.global.f64 	%fd204, [%rd129];
	add.f64 	%fd205, %fd203, %fd204;
	mul.f64 	%fd206, %fd205, 0d3FDDDDDDDDDDDDDE;
	sub.f64 	%fd207, %fd206, %fd194;
	mul.wide.s32 	%rd130, %r218, 8;
	add.s64 	%rd131, %rd115, %rd130;
	ld.global.f64 	%fd208, [%rd131];
	mul.wide.s32 	%rd132, %r219, 8;
	add.s64 	%rd133, %rd115, %rd132;
	ld.global.f64 	%fd209, [%rd133];
	add.f64 	%fd210, %fd208, %fd209;
	mul.wide.s32 	%rd134, %r220, 8;
	add.s64 	%rd135, %rd115, %rd134;
	ld.global.f64 	%fd211, [%rd135];
	add.f64 	%fd212, %fd210, %fd211;
	mul.wide.s32 	%rd136, %r221, 8;
	add.s64 	%rd137, %rd115, %rd136;
	ld.global.f64 	%fd213, [%rd137];
	add.f64 	%fd214, %fd212, %fd213;
	mul.wide.s32 	%rd138, %r222, 8;
	add.s64 	%rd139, %rd115, %rd138;
	ld.global.f64 	%fd215, [%rd139];
	add.f64 	%fd216, %fd214, %fd215;
	mul.wide.s32 	%rd140, %r251, 8;
	add.s64 	%rd141, %rd115, %rd140;
	ld.global.f64 	%fd217, [%rd141];
	add.f64 	%fd218, %fd216, %fd217;
	mul.wide.s32 	%rd142, %r252, 8;
	add.s64 	%rd143, %rd115, %rd142;
	ld.global.f64 	%fd219, [%rd143];
	add.f64 	%fd220, %fd218, %fd219;
	mul.wide.s32 	%rd144, %r223, 8;
	add.s64 	%rd145, %rd115, %rd144;
	ld.global.f64 	%fd221, [%rd145];
	add.f64 	%fd222, %fd220, %fd221;
	mul.wide.s32 	%rd146, %r224, 8;
	add.s64 	%rd147, %rd115, %rd146;
	ld.global.f64 	%fd223, [%rd147];
	add.f64 	%fd224, %fd222, %fd223;
	mul.wide.s32 	%rd148, %r253, 8;
	add.s64 	%rd149, %rd115, %rd148;
	ld.global.f64 	%fd225, [%rd149];
	add.f64 	%fd226, %fd224, %fd225;
	mul.wide.s32 	%rd150, %r254, 8;
	add.s64 	%rd151, %rd115, %rd150;
	ld.global.f64 	%fd227, [%rd151];
	add.f64 	%fd228, %fd226, %fd227;
	mul.wide.s32 	%rd152, %r225, 8;
	add.s64 	%rd153, %rd115, %rd152;
	ld.global.f64 	%fd229, [%rd153];
	add.f64 	%fd230, %fd228, %fd229;
	fma.rn.f64 	%fd231, %fd230, 0d3FB999999999999A, %fd207;
	mul.wide.s32 	%rd154, %r226, 8;
	add.s64 	%rd155, %rd115, %rd154;
	ld.global.f64 	%fd232, [%rd155];
	mul.wide.s32 	%rd156, %r227, 8;
	add.s64 	%rd157, %rd115, %rd156;
	ld.global.f64 	%fd233, [%rd157];
	add.f64 	%fd234, %fd232, %fd233;
	mul.wide.s32 	%rd158, %r228, 8;
	add.s64 	%rd159, %rd115, %rd158;
	ld.global.f64 	%fd235, [%rd159];
	add.f64 	%fd236, %fd234, %fd235;
	mul.wide.s32 	%rd160, %r229, 8;
	add.s64 	%rd161, %rd115, %rd160;
	ld.global.f64 	%fd237, [%rd161];
	add.f64 	%fd238, %fd236, %fd237;
	mul.wide.s32 	%rd162, %r230, 8;
	add.s64 	%rd163, %rd115, %rd162;
	ld.global.f64 	%fd239, [%rd163];
	add.f64 	%fd240, %fd238, %fd239;
	mul.wide.s32 	%rd164, %r231, 8;
	add.s64 	%rd165, %rd115, %rd164;
	ld.global.f64 	%fd241, [%rd165];
	add.f64 	%fd242, %fd240, %fd241;
	mul.wide.s32 	%rd166, %r232, 8;
	add.s64 	%rd167, %rd115, %rd166;
	ld.global.f64 	%fd243, [%rd167];
	add.f64 	%fd244, %fd242, %fd243;
	mul.wide.s32 	%rd168, %r233, 8;
	add.s64 	%rd169, %rd115, %rd168;
	ld.global.f64 	%fd245, [%rd169];
	add.f64 	%fd246, %fd244, %fd245;
	fma.rn.f64 	%fd247, %fd246, 0d3FA1111111111111, %fd231;
	mul.f64 	%fd248, %fd4, %fd247;
	ld.param.f64 	%fd249, [%rd22+184];
	fma.rn.f64 	%fd250, %fd249, %fd248, %fd66;
	ld.param.f64 	%fd251, [%rd22+48];
	mul.f64 	%fd252, %fd251, %fd2;
	fma.rn.f64 	%fd253, %fd252, %fd250, %fd192;
	cvta.to.global.u64 	%rd170, %rd176;
	add.s64 	%rd171, %rd170, %rd24;
	st.global.f64 	[%rd171], %fd253;
	ld.global.f64 	%fd254, [%rd80];
	mov.f64 	%fd255, 0d3FF0000000000000;
	sub.f64 	%fd256, %fd255, %fd254;
	ld.global.f64 	%fd257, [%rd112];
	sub.f64 	%fd258, %fd256, %fd257;
	sub.f64 	%fd259, %fd258, %fd253;
	cvta.to.global.u64 	%rd172, %rd180;
	add.s64 	%rd173, %rd172, %rd24;
	st.global.f64 	[%rd173], %fd259;
$L__BB2_14:
	add.s32 	%r79, %r255, 1;
	add.s32 	%r254, %r254, %r1;
	add.s32 	%r253, %r253, %r1;
	add.s32 	%r252, %r252, %r1;
	add.s32 	%r251, %r251, %r1;
	add.s32 	%r250, %r250, %r1;
	add.s32 	%r249, %r249, %r1;
	add.s32 	%r248, %r248, %r1;
	add.s32 	%r247, %r247, %r1;
	add.s32 	%r246, %r246, %r1;
	add.s32 	%r245, %r245, %r1;
	add.s32 	%r244, %r244, %r1;
	add.s32 	%r243, %r243, %r1;
	add.s32 	%r242, %r242, %r1;
	add.s32 	%r241, %r241, %r1;
	add.s32 	%r240, %r240, %r1;
	add.s32 	%r239, %r239, %r1;
	add.s32 	%r238, %r238, %r1;
	add.s32 	%r237, %r237, %r1;
	add.s32 	%r236, %r236, %r1;
	setp.lt.s32 	%p22, %r255, %r34;
	mov.u32 	%r255, %r79;
	@%p22 bra 	$L__BB2_6;
$L__BB2_15:
	add.s32 	%r99, %r235, 1;
	setp.lt.s32 	%p23, %r235, %r12;
	mov.u32 	%r235, %r99;
	@%p23 bra 	$L__BB2_4;
$L__BB2_16:
	add.s32 	%r100, %r234, 1;
	setp.lt.s32 	%p24, %r234, %r4;
	mov.u32 	%r234, %r100;
	@%p24 bra 	$L__BB2_2;
$L__BB2_17:
	ret;

}
	// .globl	_Z12Swap_regularPdS_S_S_S_S_9InputPara
.visible .entry _Z12Swap_regularPdS_S_S_S_S_9InputPara(
	.param .u64 .ptr .align 1 _Z12Swap_regularPdS_S_S_S_S_9InputPara_param_0,
	.param .u64 .ptr .align 1 _Z12Swap_regularPdS_S_S_S_S_9InputPara_param_1,
	.param .u64 .ptr .align 1 _Z12Swap_regularPdS_S_S_S_S_9InputPara_param_2,
	.param .u64 .ptr .align 1 _Z12Swap_regularPdS_S_S_S_S_9InputPara_param_3,
	.param .u64 .ptr .align 1 _Z12Swap_regularPdS_S_S_S_S_9InputPara_param_4,
	.param .u64 .ptr .align 1 _Z12Swap_regularPdS_S_S_S_S_9InputPara_param_5,
	.param .align 8 .b8 _Z12Swap_regularPdS_S_S_S_S_9InputPara_param_6[288]
)
{
	.reg .pred 	%p<46>;
	.reg .b32 	%r<116>;
	.reg .b64 	%rd<65>;
	.reg .b64 	%fd<22>;

	ld.param.u64 	%rd9, [_Z12Swap_regularPdS_S_S_S_S_9InputPara_param_0];
	ld.param.u64 	%rd10, [_Z12Swap_regularPdS_S_S_S_S_9InputPara_param_1];
	ld.param.u64 	%rd11, [_Z12Swap_regularPdS_S_S_S_S_9InputPara_param_2];
	ld.param.u64 	%rd12, [_Z12Swap_regularPdS_S_S_S_S_9InputPara_param_3];
	ld.param.u64 	%rd13, [_Z12Swap_regularPdS_S_S_S_S_9InputPara_param_4];
	ld.param.u64 	%rd14, [_Z12Swap_regularPdS_S_S_S_S_9InputPara_param_5];
	mov.b64 	%rd8, _Z12Swap_regularPdS_S_S_S_S_9InputPara_param_6;
	mov.u64 	%rd1, %rd8;
	cvta.to.global.u64 	%rd2, %rd13;
	cvta.to.global.u64 	%rd3, %rd14;
	cvta.to.global.u64 	%rd4, %rd11;
	cvta.to.global.u64 	%rd5, %rd12;
	cvta.to.global.u64 	%rd6, %rd9;
	cvta.to.global.u64 	%rd7, %rd10;
	mov.u32 	%r1, %ntid.x;
	mov.u32 	%r58, %nctaid.x;
	mul.lo.s32 	%r2, %r1, %r58;
	mov.u32 	%r3, %ntid.y;
	mov.u32 	%r4, %nctaid.y;
	mul.lo.s32 	%r5, %r3, %r4;
	mov.u32 	%r59, %ntid.z;
	mov.u32 	%r60, %nctaid.z;
	mul.lo.s32 	%r6, %r59, %r60;
	ld.param.u32 	%r7, [_Z12Swap_regularPdS_S_S_S_S_9InputPara_param_6+8];
	add.s32 	%r61, %r7, -1;
	div.s32 	%r8, %r61, %r6;
	setp.lt.s32 	%p1, %r8, 0;
	@%p1 bra 	$L__BB3_27;
	ld.param.v2.u32 	{%r9, %r63}, [%rd1];
	add.s32 	%r64, %r63, -1;
	div.s32 	%r10, %r64, %r5;
	mov.u32 	%r11, %ctaid.y;
	mov.u32 	%r12, %tid.y;
	mov.u32 	%r65, %ctaid.x;
	mov.u32 	%r66, %tid.x;
	mad.lo.s32 	%r13, %r65, %r1, %r66;
	ld.param.u32 	%r14, [%rd1+4];
	shl.b32 	%r15, %r2, 2;
	mov.b32 	%r104, 0;
$L__BB3_2:
	setp.lt.s32 	%p2, %r10, 0;
	@%p2 bra 	$L__BB3_26;
	mov.u64 	%rd15, %rd8;
	ld.param.u32 	%r68, [%rd15];
	add.s32 	%r69, %r68, -1;
	div.s32 	%r17, %r69, %r2;
	mov.u32 	%r70, %ctaid.z;
	mov.u32 	%r71, %ntid.z;
	mov.u32 	%r72, %tid.z;
	mad.lo.s32 	%r73, %r70, %r71, %r72;
	mad.lo.s32 	%r18, %r104, %r6, %r73;
	add.s32 	%r74, %r14, -1;
	mul.lo.s32 	%r75, %r3, %r4;
	div.s32 	%r76, %r74, %r75;
	max.s32 	%r19, %r76, 0;
	mov.b32 	%r105, 0;
$L__BB3_4:
	mov.u32 	%r20, %r105;
	setp.lt.s32 	%p3, %r17, 0;
	@%p3 bra 	$L__BB3_25;
	mul.lo.s32 	%r78, %r3, %r4;
	mad.lo.s32 	%r79, %r11, %r3, %r12;
	mad.lo.s32 	%r21, %r20, %r78, %r79;
	add.s32 	%r80, %r9, -1;
	div.s32 	%r81, %r80, %r2;
	max.s32 	%r82, %r81, 0;
	add.s32 	%r22, %r82, 1;
	and.b32  	%r23, %r22, 3;
	setp.lt.s32 	%p4, %r81, 3;
	mov.b32 	%r115, 0;
	@%p4 bra 	$L__BB3_16;
	and.b32  	%r115, %r22, -4;
	neg.s32 	%r114, %r115;
	mad.lo.s32 	%r83, %r4, %r20, %r11;
	mad.lo.s32 	%r84, %r14, %r18, %r12;
	mad.lo.s32 	%r85, %r3, %r83, %r84;
	mul.lo.s32 	%r86, %r9, %r85;
	mov.u32 	%r87, %tid.x;
	mov.u32 	%r88, %ntid.x;
	mov.u32 	%r89, %nctaid.x;
	mov.u32 	%r90, %ctaid.x;
	add.s32 	%r91, %r89, %r90;
	mad.lo.s32 	%r113, %r88, %r91, %r87;
	add.s32 	%r112, %r113, %r86;
	shl.b32 	%r92, %r89, 1;
	add.s32 	%r93, %r90, %r92;
	mad.lo.s32 	%r111, %r88, %r93, %r87;
	add.s32 	%r110, %r111, %r86;
	mad.lo.s32 	%r94, %r89, 3, %r90;
	mad.lo.s32 	%r109, %r88, %r94, %r87;
	add.s32 	%r108, %r109, %r86;
	add.s32 	%r107, %r13, %r86;
	mov.u32 	%r106, %r13;
$L__BB3_7:
	setp.ge.s32 	%p5, %r21, %r14;
	setp.ge.s32 	%p6, %r18, %r7;
	setp.ge.s32 	%p7, %r106, %r9;
	or.pred  	%p8, %p7, %p5;
	or.pred  	%p9, %p8, %p6;
	@%p9 bra 	$L__BB3_9;
	mul.wide.s32 	%rd16, %r107, 8;
	add.s64 	%rd17, %rd7, %rd16;
	ld.global.f64 	%fd1, [%rd17];
	add.s64 	%rd18, %rd6, %rd16;
	st.global.f64 	[%rd18], %fd1;
	add.s64 	%rd19, %rd5, %rd16;
	ld.global.f64 	%fd2, [%rd19];
	add.s64 	%rd20, %rd4, %rd16;
	st.global.f64 	[%rd20], %fd2;
	add.s64 	%rd21, %rd3, %rd16;
	ld.global.f64 	%fd3, [%rd21];
	add.s64 	%rd22, %rd2, %rd16;
	st.global.f64 	[%rd22], %fd3;
$L__BB3_9:
	setp.ge.s32 	%p12, %r113, %r9;
	or.pred  	%p13, %p12, %p5;
	or.pred  	%p14, %p13, %p6;
	@%p14 bra 	$L__BB3_11;
	mul.wide.s32 	%rd23, %r112, 8;
	add.s64 	%rd24, %rd7, %rd23;
	ld.global.f64 	%fd4, [%rd24];
	add.s64 	%rd25, %rd6, %rd23;
	st.global.f64 	[%rd25], %fd4;
	add.s64 	%rd26, %rd5, %rd23;
	ld.global.f64 	%fd5, [%rd26];
	add.s64 	%rd27, %rd4, %rd23;
	st.global.f64 	[%rd27], %fd5;
	add.s64 	%rd28, %rd3, %rd23;
	ld.global.f64 	%fd6, [%rd28];
	add.s64 	%rd29, %rd2, %rd23;
	st.global.f64 	[%rd29], %fd6;
$L__BB3_11:
	setp.ge.s32 	%p17, %r111, %r9;
	or.pred  	%p18, %p17, %p5;
	or.pred  	%p19, %p18, %p6;
	@%p19 bra 	$L__BB3_13;
	mul.wide.s32 	%rd30, %r110, 8;
	add.s64 	%rd31, %rd7, %rd30;
	ld.global.f64 	%fd7, [%rd31];
	add.s64 	%rd32, %rd6, %rd30;
	st.global.f64 	[%rd32], %fd7;
	add.s64 	%rd33, %rd5, %rd30;
	ld.global.f64 	%fd8, [%rd33];
	add.s64 	%rd34, %rd4, %rd30;
	st.global.f64 	[%rd34], %fd8;
	add.s64 	%rd35, %rd3, %rd30;
	ld.global.f64 	%fd9, [%rd35];
	add.s64 	%rd36, %rd2, %rd30;
	st.global.f64 	[%rd36], %fd9;
$L__BB3_13:
	setp.ge.s32 	%p22, %r109, %r9;
	or.pred  	%p23, %p22, %p5;
	or.pred  	%p24, %p23, %p6;
	@%p24 bra 	$L__BB3_15;
	mul.wide.s32 	%rd37, %r108, 8;
	add.s64 	%rd38, %rd7, %rd37;
	ld.global.f64 	%fd10, [%rd38];
	add.s64 	%rd39, %rd6, %rd37;
	st.global.f64 	[%rd39], %fd10;
	add.s64 	%rd40, %rd5, %rd37;
	ld.global.f64 	%fd11, [%rd40];
	add.s64 	%rd41, %rd4, %rd37;
	st.global.f64 	[%rd41], %fd11;
	add.s64 	%rd42, %rd3, %rd37;
	ld.global.f64 	%fd12, [%rd42];
	add.s64 	%rd43, %rd2, %rd37;
	st.global.f64 	[%rd43], %fd12;
$L__BB3_15:
	add.s32 	%r114, %r114, 4;
	add.s32 	%r113, %r113, %r15;
	add.s32 	%r112, %r112, %r15;
	add.s32 	%r111, %r111, %r15;
	add.s32 	%r110, %r110, %r15;
	add.s32 	%r109, %r109, %r15;
	add.s32 	%r108, %r108, %r15;
	add.s32 	%r107, %r107, %r15;
	add.s32 	%r106, %r106, %r15;
	setp.ne.s32 	%p25, %r114, 0;
	@%p25 bra 	$L__BB3_7;
$L__BB3_16:
	setp.eq.s32 	%p26, %r23, 0;
	@%p26 bra 	$L__BB3_25;
	mul.lo.s32 	%r52, %r14, %r18;
	setp.ge.s32 	%p27, %r21, %r14;
	setp.ge.s32 	%p28, %r18, %r7;
	mad.lo.s32 	%r53, %r115, %r2, %r13;
	setp.ge.s32 	%p29, %r53, %r9;
	or.pred  	%p30, %p29, %p27;
	or.pred  	%p31, %p30, %p28;
	@%p31 bra 	$L__BB3_19;
	add.s32 	%r95, %r52, %r21;
	mad.lo.s32 	%r96, %r95, %r9, %r53;
	mul.wide.s32 	%rd44, %r96, 8;
	add.s64 	%rd45, %rd7, %rd44;
	ld.global.f64 	%fd13, [%rd45];
	add.s64 	%rd46, %rd6, %rd44;
	st.global.f64 	[%rd46], %fd13;
	add.s64 	%rd47, %rd5, %rd44;
	ld.global.f64 	%fd14, [%rd47];
	add.s64 	%rd48, %rd4, %rd44;
	st.global.f64 	[%rd48], %fd14;
	add.s64 	%rd49, %rd3, %rd44;
	ld.global.f64 	%fd15, [%rd49];
	add.s64 	%rd50, %rd2, %rd44;
	st.global.f64 	[%rd50], %fd15;
$L__BB3_19:
	setp.eq.s32 	%p32, %r23, 1;
	@%p32 bra 	$L__BB3_25;
	setp.ge.s32 	%p33, %r21, %r14;
	setp.ge.s32 	%p34, %r18, %r7;
	add.s32 	%r54, %r53, %r2;
	setp.ge.s32 	%p35, %r54, %r9;
	or.pred  	%p36, %p35, %p33;
	or.pred  	%p37, %p36, %p34;
	@%p37 bra 	$L__BB3_22;
	add.s32 	%r97, %r52, %r21;
	mad.lo.s32 	%r98, %r97, %r9, %r54;
	mul.wide.s32 	%rd51, %r98, 8;
	add.s64 	%rd52, %rd7, %rd51;
	ld.global.f64 	%fd16, [%rd52];
	add.s64 	%rd53, %rd6, %rd51;
	st.global.f64 	[%rd53], %fd16;
	add.s64 	%rd54, %rd5, %rd51;
	ld.global.f64 	%fd17, [%rd54];
	add.s64 	%rd55, %rd4, %rd51;
	st.global.f64 	[%rd55], %fd17;
	add.s64 	%rd56, %rd3, %rd51;
	ld.global.f64 	%fd18, [%rd56];
	add.s64 	%rd57, %rd2, %rd51;
	st.global.f64 	[%rd57], %fd18;
$L__BB3_22:
	setp.eq.s32 	%p38, %r23, 2;
	@%p38 bra 	$L__BB3_25;
	setp.ge.s32 	%p39, %r21, %r14;
	setp.ge.s32 	%p40, %r18, %r7;
	add.s32 	%r55, %r54, %r2;
	setp.ge.s32 	%p41, %r55, %r9;
	or.pred  	%p42, %p41, %p39;
	or.pred  	%p43, %p42, %p40;
	@%p43 bra 	$L__BB3_25;
	mad.lo.s32 	%r99, %r11, %r3, %r12;
	mul.lo.s32 	%r100, %r3, %r4;
	mad.lo.s32 	%r101, %r20, %r100, %r99;
	add.s32 	%r102, %r52, %r101;
	mad.lo.s32 	%r103, %r102, %r9, %r55;
	mul.wide.s32 	%rd58, %r103, 8;
	add.s64 	%rd59, %rd7, %rd58;
	ld.global.f64 	%fd19, [%rd59];
	add.s64 	%rd60, %rd6, %rd58;
	st.global.f64 	[%rd60], %fd19;
	add.s64 	%rd61, %rd5, %rd58;
	ld.global.f64 	%fd20, [%rd61];
	add.s64 	%rd62, %rd4, %rd58;
	st.global.f64 	[%rd62], %fd20;
	add.s64 	%rd63, %rd3, %rd58;
	ld.global.f64 	%fd21, [%rd63];
	add.s64 	%rd64, %rd2, %rd58;
	st.global.f64 	[%rd64], %fd21;
$L__BB3_25:
	add.s32 	%r105, %r20, 1;
	setp.ne.s32 	%p44, %r20, %r19;
	@%p44 bra 	$L__BB3_4;
$L__BB3_26:
	add.s32 	%r57, %r104, 1;
	setp.ne.s32 	%p45, %r104, %r8;
	mov.u32 	%r104, %r57;
	@%p45 bra 	$L__BB3_2;
$L__BB3_27:
	ret;

}
	// .globl	_Z11Swap_wakeupPdS_S_S_S_S_Pi9InputPara
.visible .entry _Z11Swap_wakeupPdS_S_S_S_S_Pi9InputPara(
	.param .u64 .ptr .align 1 _Z11Swap_wakeupPdS_S_S_S_S_Pi9InputPara_param_0,
	.param .u64 .ptr .align 1 _Z11Swap_wakeupPdS_S_S_S_S_Pi9InputPara_param_1,
	.param .u64 .ptr .align 1 _Z11Swap_wakeupPdS_S_S_S_S_Pi9InputPara_param_2,
	.param .u64 .ptr .align 1 _Z11Swap_wakeupPdS_S_S_S_S_Pi9InputPara_param_3,
	.param .u64 .ptr .align 1 _Z11Swap_wakeupPdS_S_S_S_S_Pi9InputPara_param_4,
	.param .u64 .ptr .align 1 _Z11Swap_wakeupPdS_S_S_S_S_Pi9InputPara_param_5,
	.param .u64 .ptr .align 1 _Z11Swap_wakeupPdS_S_S_S_S_Pi9InputPara_param_6,
	.param .align 8 .b8 _Z11Swap_wakeupPdS_S_S_S_S_Pi9InputPara_param_7[288]
)
{
	.reg .pred 	%p<19>;
	.reg .b32 	%r<83>;
	.reg .b64 	%rd<34>;
	.reg .b64 	%fd<4>;
	// demoted variable
	.shared .align 4 .u32 _ZZ11Swap_wakeupPdS_S_S_S_S_Pi9InputParaE9wake_up_s;
	mov.b64 	%rd16, _Z11Swap_wakeupPdS_S_S_S_S_Pi9InputPara_param_7;
	mov.u64 	%rd1, %rd16;
	mov.u32 	%r40, %ntid.x;
	mov.u32 	%r1, %nctaid.x;
	mul.lo.s32 	%r2, %r40, %r1;
	mov.u32 	%r3, %ntid.y;
	mov.u32 	%r4, %nctaid.y;
	mul.lo.s32 	%r5, %r3, %r4;
	mov.u32 	%r41, %ntid.z;
	mov.u32 	%r42, %nctaid.z;
	mul.lo.s32 	%r43, %r41, %r42;
	ld.param.u32 	%r6, [_Z11Swap_wakeupPdS_S_S_S_S_Pi9InputPara_param_7+8];
	add.s32 	%r44, %r6, -1;
	div.s32 	%r7, %r44, %r43;
	setp.lt.s32 	%p1, %r7, 0;
	@%p1 bra 	$L__BB4_15;
	ld.param.u64 	%rd33, [_Z11Swap_wakeupPdS_S_S_S_S_Pi9InputPara_param_6];
	ld.param.u64 	%rd32, [_Z11Swap_wakeupPdS_S_S_S_S_Pi9InputPara_param_5];
	ld.param.u64 	%rd31, [_Z11Swap_wakeupPdS_S_S_S_S_Pi9InputPara_param_4];
	ld.param.u64 	%rd30, [_Z11Swap_wakeupPdS_S_S_S_S_Pi9InputPara_param_3];
	ld.param.u64 	%rd29, [_Z11Swap_wakeupPdS_S_S_S_S_Pi9InputPara_param_2];
	ld.param.u64 	%rd28, [_Z11Swap_wakeupPdS_S_S_S_S_Pi9InputPara_param_1];
	ld.param.u64 	%rd27, [_Z11Swap_wakeupPdS_S_S_S_S_Pi9InputPara_param_0];
	ld.param.v2.u32 	{%r8, %r46}, [%rd1];
	add.s32 	%r47, %r46, -1;
	div.s32 	%r9, %r47, %r5;
	mov.u32 	%r48, %tid.x;
	mov.u32 	%r49, %tid.y;
	or.b32  	%r50, %r48, %r49;
	mov.u32 	%r51, %tid.z;
	or.b32  	%r10, %r50, %r51;
	mov.u32 	%r11, %ctaid.x;
	mov.u32 	%r12, %ctaid.y;
	ld.param.v2.u32 	{%r13, %r14}, [%rd1+256];
	ld.param.u32 	%r15, [%rd1+264];
	ld.param.u32 	%r16, [%rd1+4];
	add.s32 	%r17, %r8, -1;
	cvta.to.global.u64 	%rd2, %rd33;
	cvta.to.global.u64 	%rd3, %rd28;
	cvta.to.global.u64 	%rd4, %rd27;
	cvta.to.global.u64 	%rd5, %rd30;
	cvta.to.global.u64 	%rd6, %rd29;
	cvta.to.global.u64 	%rd7, %rd32;
	cvta.to.global.u64 	%rd8, %rd31;
	mov.b32 	%r76, 0;
	div.s32 	%r72, %r17, %r2;
$L__BB4_2:
	setp.lt.s32 	%p2, %r9, 0;
	@%p2 bra 	$L__BB4_14;
	mov.u64 	%rd17, %rd16;
	ld.param.u32 	%r53, [%rd17];
	add.s32 	%r54, %r53, -1;
	div.s32 	%r19, %r54, %r2;
	mov.u32 	%r55, %nctaid.z;
	mov.u32 	%r56, %ctaid.z;
	mad.lo.s32 	%r20, %r76, %r55, %r56;
	mov.u32 	%r57, %ntid.z;
	mul.lo.s32 	%r58, %r57, %r55;
	mov.u32 	%r59, %tid.z;
	mad.lo.s32 	%r60, %r56, %r57, %r59;
	mad.lo.s32 	%r21, %r76, %r58, %r60;
	mov.b32 	%r77, 0;
$L__BB4_4:
	setp.lt.s32 	%p3, %r19, 0;
	@%p3 bra 	$L__BB4_13;
	mad.lo.s32 	%r23, %r77, %r4, %r12;
	mad.lo.s32 	%r62, %r14, %r20, %r23;
	mul.lo.s32 	%r63, %r3, %r4;
	mov.u32 	%r64, %tid.y;
	mad.lo.s32 	%r65, %r12, %r3, %r64;
	mad.lo.s32 	%r24, %r77, %r63, %r65;
	mad.lo.s32 	%r66, %r16, %r21, %r64;
	mad.lo.s32 	%r67, %r3, %r23, %r66;
	mov.u32 	%r68, %tid.x;
	mov.u32 	%r69, %ntid.x;
	mad.lo.s32 	%r80, %r11, %r69, %r68;
	mad.lo.s32 	%r81, %r8, %r67, %r80;
	mad.lo.s32 	%r79, %r62, %r13, %r11;
	mov.b32 	%r82, 0;
	mov.u32 	%r78, %r11;
$L__BB4_6:
	mov.u32 	%r32, %r82;
	setp.ne.s32 	%p4, %r10, 0;
	@%p4 bra 	$L__BB4_9;
	setp.ge.s32 	%p5, %r23, %r14;
	setp.ge.s32 	%p6, %r20, %r15;
	setp.ge.s32 	%p7, %r78, %r13;
	or.pred  	%p8, %p7, %p5;
	or.pred  	%p9, %p8, %p6;
	@%p9 bra 	$L__BB4_9;
	mul.wide.s32 	%rd18, %r79, 4;
	add.s64 	%rd19, %rd2, %rd18;
	ld.global.u32 	%r70, [%rd19];
	st.shared.u32 	[_ZZ11Swap_wakeupPdS_S_S_S_S_Pi9InputParaE9wake_up_s], %r70;
$L__BB4_9:
	bar.sync 	0;
	ld.shared.u32 	%r71, [_ZZ11Swap_wakeupPdS_S_S_S_S_Pi9InputParaE9wake_up_s];
	setp.eq.s32 	%p10, %r71, 0;
	@%p10 bra 	$L__BB4_12;
	setp.ge.s32 	%p11, %r24, %r16;
	setp.ge.s32 	%p12, %r21, %r6;
	setp.ge.s32 	%p13, %r80, %r8;
	or.pred  	%p14, %p13, %p11;
	or.pred  	%p15, %p14, %p12;
	@%p15 bra 	$L__BB4_12;
	mul.wide.s32 	%rd20, %r81, 8;
	add.s64 	%rd21, %rd3, %rd20;
	ld.global.f64 	%fd1, [%rd21];
	add.s64 	%rd22, %rd4, %rd20;
	st.global.f64 	[%rd22], %fd1;
	add.s64 	%rd23, %rd5, %rd20;
	ld.global.f64 	%fd2, [%rd23];
	add.s64 	%rd24, %rd6, %rd20;
	st.global.f64 	[%rd24], %fd2;
	add.s64 	%rd25, %rd7, %rd20;
	ld.global.f64 	%fd3, [%rd25];
	add.s64 	%rd26, %rd8, %rd20;
	st.global.f64 	[%rd26], %fd3;
$L__BB4_12:
	add.s32 	%r82, %r32, 1;
	add.s32 	%r81, %r81, %r2;
	add.s32 	%r80, %r80, %r2;
	add.s32 	%r79, %r79, %r1;
	add.s32 	%r78, %r78, %r1;
	setp.lt.s32 	%p16, %r32, %r72;
	@%p16 bra 	$L__BB4_6;
$L__BB4_13:
	add.s32 	%r38, %r77, 1;
	add.s32 	%r73, %r16, -1;
	mul.lo.s32 	%r74, %r3, %r4;
	div.s32 	%r75, %r73, %r74;
	setp.lt.s32 	%p17, %r77, %r75;
	mov.u32 	%r77, %r38;
	@%p17 bra 	$L__BB4_4;
$L__BB4_14:
	add.s32 	%r39, %r76, 1;
	setp.lt.s32 	%p18, %r76, %r7;
	mov.u32 	%r76, %r39;
	@%p18 bra 	$L__BB4_2;
$L__BB4_15:
	ret;

}
	// .globl	_Z14Calc_mu_wakeupPdS_S_S_S_S_S_S_S_Pi9InputPara
.visible .entry _Z14Calc_mu_wakeupPdS_S_S_S_S_S_S_S_Pi9InputPara(
	.param .u64 .ptr .align 1 _Z14Calc_mu_wakeupPdS_S_S_S_S_S_S_S_Pi9InputPara_param_0,
	.param .u64 .ptr .align 1 _Z14Calc_mu_wakeupPdS_S_S_S_S_S_S_S_Pi9InputPara_param_1,
	.param .u64 .ptr .align 1 _Z14Calc_mu_wakeupPdS_S_S_S_S_S_S_S_Pi9InputPara_param_2,
	.param .u64 .ptr .align 1 _Z14Calc_mu_wakeupPdS_S_S_S_S_S_S_S_Pi9InputPara_param_3,
	.param .u64 .ptr .align 1 _Z14Calc_mu_wakeupPdS_S_S_S_S_S_S_S_Pi9InputPara_param_4,
	.param .u64 .ptr .align 1 _Z14Calc_mu_wakeupPdS_S_S_S_S_S_S_S_Pi9InputPara_param_5,
	.param .u64 .ptr .align 1 _Z14Calc_mu_wakeupPdS_S_S_S_S_S_S_S_Pi9InputPara_param_6,
	.param .u64 .ptr .align 1 _Z14Calc_mu_wakeupPdS_S_S_S_S_S_S_S_Pi9InputPara_param_7,
	.param .u64 .ptr .align 1 _Z14Calc_mu_wakeupPdS_S_S_S_S_S_S_S_Pi9InputPara_param_8,
	.param .u64 .ptr .align 1 _Z14Calc_mu_wakeupPdS_S_S_S_S_S_S_S_Pi9InputPara_param_9,
	.param .align 8 .b8 _Z14Calc_mu_wakeupPdS_S_S_S_S_S_S_S_Pi9InputPara_param_10[288]
)
{
	.reg .pred 	%p<59>;
	.reg .b32 	%r<395>;
	.reg .b64 	%rd<190>;
	.reg .b64 	%fd<565>;
	// demoted variable
	.shared .align 4 .u32 _ZZ14Calc_mu_wakeupPdS_S_S_S_S_S_S_S_Pi9InputParaE9wake_up_s;
	mov.b64 	%rd17, _Z14Calc_mu_wakeupPdS_S_S_S_S_S_S_S_Pi9InputPara_param_10;
	mov.u64 	%rd1, %rd17;
	mov.u32 	%r142, %ntid.x;
	mov.u32 	%r1, %nctaid.x;
	mul.lo.s32 	%r2, %r142, %r1;
	mov.u32 	%r143, %ntid.y;
	mov.u32 	%r144, %nctaid.y;
	mul.lo.s32 	%r3, %r143, %r144;
	mov.u32 	%r145, %ntid.z;
	mov.u32 	%r146, %nctaid.z;
	mul.lo.s32 	%r147, %r145, %r146;
	ld.param.u32 	%r4, [_Z14Calc_mu_wakeupPdS_S_S_S_S_S_S_S_Pi9InputPara_param_10+8];
	add.s32 	%r148, %r4, -1;
	div.s32 	%r5, %r148, %r147;
	setp.lt.s32 	%p1, %r5, 0;
	@%p1 bra 	$L__BB5_62;
	ld.param.v2.u32 	{%r150, %r151}, [%rd1];
	add.s32 	%r152, %r151, -1;
	div.s32 	%r6, %r152, %r3;
	ld.param.u32 	%r7, [%rd1];
	mov.u32 	%r153, %tid.x;
	mov.u32 	%r154, %tid.y;
	or.b32  	%r155, %r153, %r154;
	mov.u32 	%r156, %tid.z;
	or.b32  	%r8, %r155, %r156;
	ld.param.u32 	%r9, [%rd1+4];
	ld.param.u32 	%r157, [%rd1+116];
	cvt.rn.f64.s32 	%fd1, %r157;
	rcp.rn.f64 	%fd81, %fd1;
	add.f64 	%fd2, %fd81, 0dBFF0000000000000;
	ld.param.f64 	%fd3, [%rd1+56];
	ld.param.f64 	%fd4, [%rd1+80];
	ld.param.f64 	%fd5, [%rd1+88];
	ld.param.f64 	%fd6, [%rd1+96];
	mov.b32 	%r158, 1127219200;
	mov.b32 	%r159, -2147483648;
	mov.b64 	%fd7, {%r159, %r158};
	ld.param.f64 	%fd82, [%rd1+24];
	mul.f64 	%fd83, %fd82, %fd82;
	rcp.rn.f64 	%fd8, %fd83;
	ld.param.u32 	%r160, [%rd1+120];
	cvt.rn.f64.s32 	%fd84, %r160;
	rcp.rn.f64 	%fd85, %fd84;
	add.f64 	%fd9, %fd85, 0dBFF0000000000000;
	ld.param.u32 	%r161, [%rd1+124];
	cvt.rn.f64.s32 	%fd11, %r161;
	rcp.rn.f64 	%fd86, %fd11;
	add.f64 	%fd10, %fd86, 0dBFF0000000000000;
	ld.param.f64 	%fd12, [%rd1+224];
	{
	.reg .b32 %temp; 
	mov.b64 	{%temp, %r10}, %fd12;
	}
	{
	.reg .b32 %temp; 
	mov.b64 	{%r11, %temp}, %fd12;
	}
	mul.f64 	%fd87, %fd12, 0d4350000000000000;
	{
	.reg .b32 %temp; 
	mov.b64 	{%temp, %r12}, %fd87;
	}
	{
	.reg .b32 %temp; 
	mov.b64 	{%r13, %temp}, %fd87;
	}
	add.s32 	%r14, %r150, -1;
	mov.b32 	%r355, 0;
	div.s32 	%r349, %r14, %r2;
$L__BB5_2:
	setp.lt.s32 	%p2, %r6, 0;
	@%p2 bra 	$L__BB5_61;
	add.s32 	%r163, %r7, -1;
	div.s32 	%r16, %r163, %r2;
	mov.u32 	%r164, %ctaid.z;
	mov.u32 	%r165, %ntid.z;
	mov.u32 	%r166, %nctaid.z;
	mul.lo.s32 	%r167, %r165, %r166;
	mov.u32 	%r168, %tid.z;
	mad.lo.s32 	%r169, %r164, %r165, %r168;
	mad.lo.s32 	%r17, %r355, %r167, %r169;
	mov.b32 	%r356, 0;
$L__BB5_4:
	setp.lt.s32 	%p3, %r16, 0;
	@%p3 bra 	$L__BB5_60;
	mov.u32 	%r171, %tid.x;
	mov.u32 	%r357, %ctaid.x;
	mov.u32 	%r172, %ntid.x;
	mad.lo.s32 	%r173, %r357, %r172, %r171;
	add.s32 	%r359, %r173, 1;
	mov.u32 	%r174, %nctaid.y;
	mov.u32 	%r175, %ctaid.y;
	mad.lo.s32 	%r176, %r356, %r174, %r175;
	mov.u32 	%r177, %nctaid.z;
	mov.u32 	%r178, %ctaid.z;
	mad.lo.s32 	%r179, %r355, %r177, %r178;
	mov.u64 	%rd18, %rd17;
	ld.param.v2.u32 	{%r180, %r181}, [%rd18+256];
	mad.lo.s32 	%r182, %r181, %r179, %r176;
	mov.u32 	%r183, %ntid.y;
	mul.lo.s32 	%r184, %r183, %r174;
	mov.u32 	%r185, %tid.y;
	mad.lo.s32 	%r186, %r175, %r183, %r185;
	mad.lo.s32 	%r20, %r356, %r184, %r186;
	mul.lo.s32 	%r187, %r9, %r17;
	add.s32 	%r188, %r187, %r20;
	setp.gt.s32 	%p4, %r20, 0;
	selp.b32 	%r189, %r20, %r9, %p4;
	add.s32 	%r190, %r189, -1;
	add.s32 	%r191, %r20, 1;
	setp.lt.s32 	%p5, %r191, %r9;
	selp.b32 	%r192, %r191, 0, %p5;
	add.s32 	%r193, %r187, %r190;
	add.s32 	%r194, %r187, %r192;
	setp.gt.s32 	%p6, %r17, 0;
	selp.b32 	%r195, %r17, %r4, %p6;
	add.s32 	%r196, %r195, -1;
	mul.lo.s32 	%r197, %r9, %r196;
	add.s32 	%r198, %r197, %r20;
	add.s32 	%r199, %r17, 1;
	setp.lt.s32 	%p7, %r199, %r4;
	selp.b32 	%r200, %r199, 0, %p7;
	mul.lo.s32 	%r201, %r9, %r200;
	add.s32 	%r202, %r201, %r20;
	add.s32 	%r203, %r201, %r192;
	add.s32 	%r204, %r201, %r190;
	add.s32 	%r205, %r197, %r192;
	add.s32 	%r206, %r197, %r190;
	mad.lo.s32 	%r368, %r206, %r7, %r173;
	mad.lo.s32 	%r367, %r205, %r7, %r173;
	mad.lo.s32 	%r366, %r204, %r7, %r173;
	mad.lo.s32 	%r365, %r203, %r7, %r173;
	mad.lo.s32 	%r364, %r202, %r7, %r173;
	mad.lo.s32 	%r363, %r198, %r7, %r173;
	mad.lo.s32 	%r362, %r194, %r7, %r173;
	mad.lo.s32 	%r361, %r193, %r7, %r173;
	mad.lo.s32 	%r360, %r188, %r7, %r173;
	mad.lo.s32 	%r358, %r182, %r180, %r357;
	mov.b32 	%r369, 0;
$L__BB5_6:
	mov.u32 	%r44, %r369;
	setp.ne.s32 	%p8, %r8, 0;
	@%p8 bra 	$L__BB5_9;
	mov.u32 	%r207, %nctaid.y;
	mov.u32 	%r208, %ctaid.y;
	mad.lo.s32 	%r209, %r356, %r207, %r208;
	mov.u64 	%rd19, %rd17;
	ld.param.v2.u32 	{%r211, %r212}, [%rd19+256];
	setp.ge.s32 	%p9, %r209, %r212;
	mov.u32 	%r215, %nctaid.z;
	mov.u32 	%r216, %ctaid.z;
	mad.lo.s32 	%r217, %r355, %r215, %r216;
	ld.param.u32 	%r219, [%rd19+264];
	setp.ge.s32 	%p10, %r217, %r219;
	setp.ge.s32 	%p11, %r357, %r211;
	or.pred  	%p12, %p11, %p9;
	or.pred  	%p13, %p12, %p10;
	@%p13 bra 	$L__BB5_9;
	ld.param.u64 	%rd189, [_Z14Calc_mu_wakeupPdS_S_S_S_S_S_S_S_Pi9InputPara_param_9];
	cvta.to.global.u64 	%rd20, %rd189;
	mul.wide.s32 	%rd21, %r358, 4;
	add.s64 	%rd22, %rd20, %rd21;
	ld.global.u32 	%r221, [%rd22];
	st.shared.u32 	[_ZZ14Calc_mu_wakeupPdS_S_S_S_S_S_S_S_Pi9InputParaE9wake_up_s], %r221;
$L__BB5_9:
	bar.sync 	0;
	ld.shared.u32 	%r222, [_ZZ14Calc_mu_wakeupPdS_S_S_S_S_S_S_S_Pi9InputParaE9wake_up_s];
	setp.eq.s32 	%p14, %r222, 0;
	@%p14 bra 	$L__BB5_59;
	setp.ge.s32 	%p15, %r20, %r9;
	setp.ge.s32 	%p16, %r17, %r4;
	add.s32 	%r223, %r359, -1;
	setp.ge.s32 	%p17, %r223, %r7;
	or.pred  	%p18, %p17, %p15;
	or.pred  	%p19, %p18, %p16;
	@%p19 bra 	$L__BB5_59;
	ld.param.u64 	%rd183, [_Z14Calc_mu_wakeupPdS_S_S_S_S_S_S_S_Pi9InputPara_param_3];
	ld.param.u64 	%rd181, [_Z14Calc_mu_wakeupPdS_S_S_S_S_S_S_S_Pi9InputPara_param_2];
	ld.param.u64 	%rd179, [_Z14Calc_mu_wakeupPdS_S_S_S_S_S_S_S_Pi9InputPara_param_1];
	ld.param.u64 	%rd178, [_Z14Calc_mu_wakeupPdS_S_S_S_S_S_S_S_Pi9InputPara_param_0];
	cvta.to.global.u64 	%rd2, %rd178;
	mul.wide.s32 	%rd23, %r360, 8;
	add.s64 	%rd3, %rd2, %rd23;
	ld.global.f64 	%fd88, [%rd3];
	mov.f64 	%fd89, 0d3FF0000000000000;
	sub.f64 	%fd90, %fd89, %fd88;
	cvta.to.global.u64 	%rd24, %rd179;
	add.s64 	%rd4, %rd24, %rd23;
	ld.global.f64 	%fd91, [%rd4];
	sub.f64 	%fd92, %fd90, %fd91;
	cvta.to.global.u64 	%rd25, %rd181;
	add.s64 	%rd5, %rd25, %rd23;
	ld.global.f64 	%fd93, [%rd5];
	sub.f64 	%fd548, %fd92, %fd93;
	cvta.to.global.u64 	%rd26, %rd183;
	add.s64 	%rd6, %rd26, %rd23;
	st.global.f64 	[%rd6], %fd548;
	ld.global.f64 	%fd94, [%rd4];
	fma.rn.f64 	%fd95, %fd3, %fd94, %fd2;
	ld.global.f64 	%fd96, [%rd5];
	mov.u64 	%rd27, %rd17;
	ld.param.f64 	%fd97, [%rd27+64];
	fma.rn.f64 	%fd98, %fd97, %fd96, %fd95;
	fma.rn.f64 	%fd99, %fd4, %fd548, %fd98;
	ld.global.f64 	%fd14, [%rd3];
	mul.f64 	%fd100, %fd4, %fd14;
	sub.f64 	%fd101, %fd99, %fd100;
	mul.f64 	%fd102, %fd5, %fd94;
	sub.f64 	%fd103, %fd101, %fd102;
	mul.f64 	%fd104, %fd6, %fd96;
	sub.f64 	%fd15, %fd103, %fd104;
	{
	.reg .b32 %temp; 
	mov.b64 	{%temp, %r370}, %fd14;
	}
	{
	.reg .b32 %temp; 
	mov.b64 	{%r371, %temp}, %fd14;
	}
	setp.gt.s32 	%p20, %r370, 1048575;
	mov.b32 	%r372, -1023;
	mov.f64 	%fd545, %fd14;
	@%p20 bra 	$L__BB5_13;
	mul.f64 	%fd545, %fd14, 0d4350000000000000;
	{
	.reg .b32 %temp; 
	mov.b64 	{%temp, %r370}, %fd545;
	}
	{
	.reg .b32 %temp; 
	mov.b64 	{%r371, %temp}, %fd545;
	}
	mov.b32 	%r372, -1077;
$L__BB5_13:
	add.s32 	%r226, %r370, -1;
	setp.gt.u32 	%p21, %r226, 2146435070;
	@%p21 bra 	$L__BB5_17;
	shr.u32 	%r229, %r370, 20;
	add.s32 	%r373, %r372, %r229;
	and.b32  	%r230, %r370, 1048575;
	or.b32  	%r231, %r230, 1072693248;
	mov.b64 	%fd546, {%r371, %r231};
	setp.lt.u32 	%p23, %r231, 1073127583;
	@%p23 bra 	$L__BB5_16;
	{
	.reg .b32 %temp; 
	mov.b64 	{%r232, %temp}, %fd546;
	}
	{
	.reg .b32 %temp; 
	mov.b64 	{%temp, %r233}, %fd546;
	}
	add.s32 	%r234, %r233, -1048576;
	mov.b64 	%fd546, {%r232, %r234};
	add.s32 	%r373, %r373, 1;
$L__BB5_16:
	add.f64 	%fd106, %fd546, 0dBFF0000000000000;
	add.f64 	%fd107, %fd546, 0d3FF0000000000000;
	rcp.approx.ftz.f64 	%fd108, %fd107;
	neg.f64 	%fd109, %fd107;
	fma.rn.f64 	%fd110, %fd109, %fd108, 0d3FF0000000000000;
	fma.rn.f64 	%fd111, %fd110, %fd110, %fd110;
	fma.rn.f64 	%fd112, %fd111, %fd108, %fd108;
	mul.f64 	%fd113, %fd106, %fd112;
	fma.rn.f64 	%fd114, %fd106, %fd112, %fd113;
	mul.f64 	%fd115, %fd114, %fd114;
	fma.rn.f64 	%fd116, %fd115, 0d3EB1380B3AE80F1E, 0d3ED0EE258B7A8B04;
	fma.rn.f64 	%fd117, %fd116, %fd115, 0d3EF3B2669F02676F;
	fma.rn.f64 	%fd118, %fd117, %fd115, 0d3F1745CBA9AB0956;
	fma.rn.f64 	%fd119, %fd118, %fd115, 0d3F3C71C72D1B5154;
	fma.rn.f64 	%fd120, %fd119, %fd115, 0d3F624924923BE72D;
	fma.rn.f64 	%fd121, %fd120, %fd115, 0d3F8999999999A3C4;
	fma.rn.f64 	%fd122, %fd121, %fd115, 0d3FB5555555555554;
	sub.f64 	%fd123, %fd106, %fd114;
	add.f64 	%fd124, %fd123, %fd123;
	neg.f64 	%fd125, %fd114;
	fma.rn.f64 	%fd126, %fd125, %fd106, %fd124;
	mul.f64 	%fd127, %fd112, %fd126;
	mul.f64 	%fd128, %fd115, %fd122;
	fma.rn.f64 	%fd129, %fd128, %fd114, %fd127;
	xor.b32  	%r235, %r373, -2147483648;
	mov.b32 	%r236, 1127219200;
	mov.b64 	%fd130, {%r235, %r236};
	sub.f64 	%fd131, %fd130, %fd7;
	fma.rn.f64 	%fd132, %fd131, 0d3FE62E42FEFA39EF, %fd114;
	fma.rn.f64 	%fd133, %fd131, 0dBFE62E42FEFA39EF, %fd132;
	sub.f64 	%fd134, %fd133, %fd114;
	sub.f64 	%fd135, %fd129, %fd134;
	fma.rn.f64 	%fd136, %fd131, 0d3C7ABC9E3B39803F, %fd135;
	add.f64 	%fd547, %fd132, %fd136;
	bra.uni 	$L__BB5_18;
$L__BB5_17:
	fma.rn.f64 	%fd105, %fd545, 0d7FF0000000000000, 0d7FF0000000000000;
	{
	.reg .b32 %temp; 
	mov.b64 	{%temp, %r227}, %fd545;
	}
	and.b32  	%r228, %r227, 2147483647;
	setp.eq.s32 	%p22, %r228, 0;
	selp.f64 	%fd547, 0dFFF0000000000000, %fd105, %p22;
$L__BB5_18:
	div.rn.f64 	%fd137, %fd547, %fd1;
	add.f64 	%fd24, %fd15, %fd137;
	{
	.reg .b32 %temp; 
	mov.b64 	{%temp, %r374}, %fd548;
	}
	{
	.reg .b32 %temp; 
	mov.b64 	{%r375, %temp}, %fd548;
	}
	setp.gt.s32 	%p24, %r374, 1048575;
	mov.b32 	%r376, -1023;
	@%p24 bra 	$L__BB5_20;
	mul.f64 	%fd548, %fd548, 0d4350000000000000;
	{
	.reg .b32 %temp; 
	mov.b64 	{%temp, %r374}, %fd548;
	}
	{
	.reg .b32 %temp; 
	mov.b64 	{%r375, %temp}, %fd548;
	}
	mov.b32 	%r376, -1077;
$L__BB5_20:
	add.s32 	%r239, %r374, -1;
	setp.gt.u32 	%p25, %r239, 2146435070;
	@%p25 bra 	$L__BB5_24;
	shr.u32 	%r242, %r374, 20;
	add.s32 	%r377, %r376, %r242;
	and.b32  	%r243, %r374, 1048575;
	or.b32  	%r244, %r243, 1072693248;
	mov.b64 	%fd549, {%r375, %r244};
	setp.lt.u32 	%p27, %r244, 1073127583;
	@%p27 bra 	$L__BB5_23;
	{
	.reg .b32 %temp; 
	mov.b64 	{%r245, %temp}, %fd549;
	}
	{
	.reg .b32 %temp; 
	mov.b64 	{%temp, %r246}, %fd549;
	}
	add.s32 	%r247, %r246, -1048576;
	mov.b64 	%fd549, {%r245, %r247};
	add.s32 	%r377, %r377, 1;
$L__BB5_23:
	add.f64 	%fd139, %fd549, 0dBFF0000000000000;
	add.f64 	%fd140, %fd549, 0d3FF0000000000000;
	rcp.approx.ftz.f64 	%fd141, %fd140;
	neg.f64 	%fd142, %fd140;
	fma.rn.f64 	%fd143, %fd142, %fd141, 0d3FF0000000000000;
	fma.rn.f64 	%fd144, %fd143, %fd143, %fd143;
	fma.rn.f64 	%fd145, %fd144, %fd141, %fd141;
	mul.f64 	%fd146, %fd139, %fd145;
	fma.rn.f64 	%fd147, %fd139, %fd145, %fd146;
	mul.f64 	%fd148, %fd147, %fd147;
	fma.rn.f64 	%fd149, %fd148, 0d3EB1380B3AE80F1E, 0d3ED0EE258B7A8B04;
	fma.rn.f64 	%fd150, %fd149, %fd148, 0d3EF3B2669F02676F;
	fma.rn.f64 	%fd151, %fd150, %fd148, 0d3F1745CBA9AB0956;
	fma.rn.f64 	%fd152, %fd151, %fd148, 0d3F3C71C72D1B5154;
	fma.rn.f64 	%fd153, %fd152, %fd148, 0d3F624924923BE72D;
	fma.rn.f64 	%fd154, %fd153, %fd148, 0d3F8999999999A3C4;
	fma.rn.f64 	%fd155, %fd154, %fd148, 0d3FB5555555555554;
	sub.f64 	%fd156, %fd139, %fd147;
	add.f64 	%fd157, %fd156, %fd156;
	neg.f64 	%fd158, %fd147;
	fma.rn.f64 	%fd159, %fd158, %fd139, %fd157;
	mul.f64 	%fd160, %fd145, %fd159;
	mul.f64 	%fd161, %fd148, %fd155;
	fma.rn.f64 	%fd162, %fd161, %fd147, %fd160;
	xor.b32  	%r248, %r377, -2147483648;
	mov.b32 	%r249, 1127219200;
	mov.b64 	%fd163, {%r248, %r249};
	sub.f64 	%fd164, %fd163, %fd7;
	fma.rn.f64 	%fd165, %fd164, 0d3FE62E42FEFA39EF, %fd147;
	fma.rn.f64 	%fd166, %fd164, 0dBFE62E42FEFA39EF, %fd165;
	sub.f64 	%fd167, %fd166, %fd147;
	sub.f64 	%fd168, %fd162, %fd167;
	fma.rn.f64 	%fd169, %fd164, 0d3C7ABC9E3B39803F, %fd168;
	add.f64 	%fd550, %fd165, %fd169;
	bra.uni 	$L__BB5_25;
$L__BB5_24:
	fma.rn.f64 	%fd138, %fd548, 0d7FF0000000000000, 0d7FF0000000000000;
	{
	.reg .b32 %temp; 
	mov.b64 	{%temp, %r240}, %fd548;
	}
	and.b32  	%r241, %r240, 2147483647;
	setp.eq.s32 	%p26, %r241, 0;
	selp.f64 	%fd550, 0dFFF0000000000000, %fd138, %p26;
$L__BB5_25:
	ld.param.u64 	%rd185, [_Z14Calc_mu_wakeupPdS_S_S_S_S_S_S_S_Pi9InputPara_param_5];
	sub.f64 	%fd170, %fd24, %fd550;
	setp.gt.s32 	%p28, %r223, 0;
	selp.b32 	%r252, %r223, %r7, %p28;
	add.s32 	%r253, %r252, -1;
	setp.lt.s32 	%p29, %r359, %r7;
	selp.b32 	%r254, %r359, 0, %p29;
	mul.lo.s32 	%r255, %r9, %r17;
	add.s32 	%r256, %r255, %r20;
	mul.lo.s32 	%r257, %r256, %r7;
	add.s32 	%r65, %r257, %r253;
	add.s32 	%r66, %r257, %r254;
	add.s32 	%r258, %r20, 1;
	setp.lt.s32 	%p30, %r258, %r9;
	selp.b32 	%r259, %r258, 0, %p30;
	add.s32 	%r260, %r255, %r259;
	mul.lo.s32 	%r261, %r260, %r7;
	add.s32 	%r67, %r261, %r254;
	setp.gt.s32 	%p31, %r20, 0;
	selp.b32 	%r262, %r20, %r9, %p31;
	add.s32 	%r263, %r262, -1;
	add.s32 	%r264, %r255, %r263;
	mul.lo.s32 	%r265, %r264, %r7;
	add.s32 	%r68, %r265, %r254;
	add.s32 	%r69, %r261, %r253;
	add.s32 	%r70, %r265, %r253;
	add.s32 	%r266, %r17, 1;
	setp.lt.s32 	%p32, %r266, %r4;
	selp.b32 	%r267, %r266, 0, %p32;
	mul.lo.s32 	%r268, %r9, %r267;
	add.s32 	%r269, %r268, %r20;
	mul.lo.s32 	%r270, %r269, %r7;
	add.s32 	%r71, %r270, %r254;
	add.s32 	%r72, %r270, %r253;
	setp.gt.s32 	%p33, %r17, 0;
	selp.b32 	%r271, %r17, %r4, %p33;
	add.s32 	%r272, %r271, -1;
	mul.lo.s32 	%r273, %r9, %r272;
	add.s32 	%r274, %r273, %r20;
	mul.lo.s32 	%r275, %r274, %r7;
	add.s32 	%r73, %r275, %r254;
	add.s32 	%r74, %r275, %r253;
	add.s32 	%r276, %r268, %r259;
	mul.lo.s32 	%r277, %r276, %r7;
	add.s32 	%r75, %r277, %r254;
	add.s32 	%r76, %r277, %r253;
	add.s32 	%r278, %r268, %r263;
	mul.lo.s32 	%r279, %r278, %r7;
	add.s32 	%r77, %r279, %r253;
	add.s32 	%r78, %r279, %r254;
	add.s32 	%r280, %r273, %r259;
	mul.lo.s32 	%r281, %r280, %r7;
	add.s32 	%r79, %r281, %r254;
	add.s32 	%r80, %r281, %r253;
	add.s32 	%r282, %r273, %r263;
	mul.lo.s32 	%r283, %r282, %r7;
	add.s32 	%r81, %r283, %r253;
	add.s32 	%r82, %r283, %r254;
	mul.f64 	%fd171, %fd14, 0dC011111111111111;
	mul.wide.s32 	%rd28, %r66, 8;
	add.s64 	%rd29, %rd2, %rd28;
	ld.global.f64 	%fd172, [%rd29];
	mul.wide.s32 	%rd30, %r65, 8;
	add.s64 	%rd31, %rd2, %rd30;
	ld.global.f64 	%fd173, [%rd31];
	add.f64 	%fd174, %fd172, %fd173;
	mul.wide.s32 	%rd32, %r362, 8;
	add.s64 	%rd33, %rd2, %rd32;
	ld.global.f64 	%fd175, [%rd33];
	add.f64 	%fd176, %fd174, %fd175;
	mul.wide.s32 	%rd34, %r361, 8;
	add.s64 	%rd35, %rd2, %rd34;
	ld.global.f64 	%fd177, [%rd35];
	add.f64 	%fd178, %fd176, %fd177;
	mul.wide.s32 	%rd36, %r364, 8;
	add.s64 	%rd37, %rd2, %rd36;
	ld.global.f64 	%fd179, [%rd37];
	add.f64 	%fd180, %fd178, %fd179;
	mul.wide.s32 	%rd38, %r363, 8;
	add.s64 	%rd39, %rd2, %rd38;
	ld.global.f64 	%fd181, [%rd39];
	add.f64 	%fd182, %fd180, %fd181;
	fma.rn.f64 	%fd183, %fd182, 0d3FDDDDDDDDDDDDDE, %fd171;
	mul.wide.s32 	%rd40, %r67, 8;
	add.s64 	%rd41, %rd2, %rd40;
	ld.global.f64 	%fd184, [%rd41];
	mul.wide.s32 	%rd42, %r68, 8;
	add.s64 	%rd43, %rd2, %rd42;
	ld.global.f64 	%fd185, [%rd43];
	add.f64 	%fd186, %fd184, %fd185;
	mul.wide.s32 	%rd44, %r69, 8;
	add.s64 	%rd45, %rd2, %rd44;
	ld.global.f64 	%fd187, [%rd45];
	add.f64 	%fd188, %fd186, %fd187;
	mul.wide.s32 	%rd46, %r70, 8;
	add.s64 	%rd47, %rd2, %rd46;
	ld.global.f64 	%fd189, [%rd47];
	add.f64 	%fd190, %fd188, %fd189;
	mul.wide.s32 	%rd48, %r71, 8;
	add.s64 	%rd49, %rd2, %rd48;
	ld.global.f64 	%fd191, [%rd49];
	add.f64 	%fd192, %fd190, %fd191;
	mul.wide.s32 	%rd50, %r365, 8;
	add.s64 	%rd51, %rd2, %rd50;
	ld.global.f64 	%fd193, [%rd51];
	add.f64 	%fd194, %fd192, %fd193;
	mul.wide.s32 	%rd52, %r366, 8;
	add.s64 	%rd53, %rd2, %rd52;
	ld.global.f64 	%fd195, [%rd53];
	add.f64 	%fd196, %fd194, %fd195;
	mul.wide.s32 	%rd54, %r72, 8;
	add.s64 	%rd55, %rd2, %rd54;
	ld.global.f64 	%fd197, [%rd55];
	add.f64 	%fd198, %fd196, %fd197;
	mul.wide.s32 	%rd56, %r73, 8;
	add.s64 	%rd57, %rd2, %rd56;
	ld.global.f64 	%fd199, [%rd57];
	add.f64 	%fd200, %fd198, %fd199;
	mul.wide.s32 	%rd58, %r367, 8;
	add.s64 	%rd59, %rd2, %rd58;
	ld.global.f64 	%fd201, [%rd59];
	add.f64 	%fd202, %fd200, %fd201;
	mul.wide.s32 	%rd60, %r368, 8;
	add.s64 	%rd61, %rd2, %rd60;
	ld.global.f64 	%fd203, [%rd61];
	add.f64 	%fd204, %fd202, %fd203;
	mul.wide.s32 	%rd62, %r74, 8;
	add.s64 	%rd63, %rd2, %rd62;
	ld.global.f64 	%fd205, [%rd63];
	add.f64 	%fd206, %fd204, %fd205;
	fma.rn.f64 	%fd207, %fd206, 0d3FB999999999999A, %fd183;
	mul.wide.s32 	%rd64, %r75, 8;
	add.s64 	%rd65, %rd2, %rd64;
	ld.global.f64 	%fd208, [%rd65];
	mul.wide.s32 	%rd66, %r76, 8;
	add.s64 	%rd67, %rd2, %rd66;
	ld.global.f64 	%fd209, [%rd67];
	add.f64 	%fd210, %fd208, %fd209;
	mul.wide.s32 	%rd68, %r77, 8;
	add.s64 	%rd69, %rd2, %rd68;
	ld.global.f64 	%fd211, [%rd69];
	add.f64 	%fd212, %fd210, %fd211;
	mul.wide.s32 	%rd70, %r78, 8;
	add.s64 	%rd71, %rd2, %rd70;
	ld.global.f64 	%fd213, [%rd71];
	add.f64 	%fd214, %fd212, %fd213;
	mul.wide.s32 	%rd72, %r79, 8;
	add.s64 	%rd73, %rd2, %rd72;
	ld.global.f64 	%fd215, [%rd73];
	add.f64 	%fd216, %fd214, %fd215;
	mul.wide.s32 	%rd74, %r80, 8;
	add.s64 	%rd75, %rd2, %rd74;
	ld.global.f64 	%fd217, [%rd75];
	add.f64 	%fd218, %fd216, %fd217;
	mul.wide.s32 	%rd76, %r81, 8;
	add.s64 	%rd77, %rd2, %rd76;
	ld.global.f64 	%fd219, [%rd77];
	add.f64 	%fd220, %fd218, %fd219;
	mul.wide.s32 	%rd78, %r82, 8;
	add.s64 	%rd79, %rd2, %rd78;
	ld.global.f64 	%fd221, [%rd79];
	add.f64 	%fd222, %fd220, %fd221;
	fma.rn.f64 	%fd223, %fd222, 0d3FA1111111111111, %fd207;
	mul.f64 	%fd224, %fd8, %fd223;
	mov.u64 	%rd80, %rd17;
	ld.param.f64 	%fd225, [%rd80+136];
	mul.f64 	%fd226, %fd225, %fd224;
	sub.f64 	%fd227, %fd170, %fd226;
	cvta.to.global.u64 	%rd81, %rd185;
	add.s64 	%rd83, %rd81, %rd23;
	st.global.f64 	[%rd83], %fd227;
	ld.global.f64 	%fd228, [%rd3];
	fma.rn.f64 	%fd229, %fd3, %fd228, %fd9;
	ld.global.f64 	%fd230, [%rd5];
	ld.param.f64 	%fd231, [%rd80+72];
	fma.rn.f64 	%fd232, %fd231, %fd230, %fd229;
	ld.global.f64 	%fd554, [%rd6];
	fma.rn.f64 	%fd233, %fd5, %fd554, %fd232;
	mul.f64 	%fd234, %fd4, %fd228;
	sub.f64 	%fd235, %fd233, %fd234;
	ld.global.f64 	%fd34, [%rd4];
	mul.f64 	%fd236, %fd5, %fd34;
	sub.f64 	%fd237, %fd235, %fd236;
	mul.f64 	%fd238, %fd6, %fd230;
	sub.f64 	%fd35, %fd237, %fd238;
	{
	.reg .b32 %temp; 
	mov.b64 	{%temp, %r378}, %fd34;
	}
	{
	.reg .b32 %temp; 
	mov.b64 	{%r379, %temp}, %fd34;
	}
	setp.gt.s32 	%p34, %r378, 1048575;
	mov.b32 	%r380, -1023;
	mov.f64 	%fd551, %fd34;
	@%p34 bra 	$L__BB5_27;
	mul.f64 	%fd551, %fd34, 0d4350000000000000;
	{
	.reg .b32 %temp; 
	mov.b64 	{%temp, %r378}, %fd551;
	}
	{
	.reg .b32 %temp; 
	mov.b64 	{%r379, %temp}, %fd551;
	}
	mov.b32 	%r380, -1077;
$L__BB5_27:
	add.s32 	%r285, %r378, -1;
	setp.gt.u32 	%p35, %r285, 2146435070;
	@%p35 bra 	$L__BB5_31;
	shr.u32 	%r288, %r378, 20;
	add.s32 	%r381, %r380, %r288;
	and.b32  	%r289, %r378, 1048575;
	or.b32  	%r290, %r289, 1072693248;
	mov.b64 	%fd552, {%r379, %r290};
	setp.lt.u32 	%p37, %r290, 1073127583;
	@%p37 bra 	$L__BB5_30;
	{
	.reg .b32 %temp; 
	mov.b64 	{%r291, %temp}, %fd552;
	}
	{
	.reg .b32 %temp; 
	mov.b64 	{%temp, %r292}, %fd552;
	}
	add.s32 	%r293, %r292, -1048576;
	mov.b64 	%fd552, {%r291, %r293};
	add.s32 	%r381, %r381, 1;
$L__BB5_30:
	add.f64 	%fd240, %fd552, 0dBFF0000000000000;
	add.f64 	%fd241, %fd552, 0d3FF0000000000000;
	rcp.approx.ftz.f64 	%fd242, %fd241;
	neg.f64 	%fd243, %fd241;
	fma.rn.f64 	%fd244, %fd243, %fd242, 0d3FF0000000000000;
	fma.rn.f64 	%fd245, %fd244, %fd244, %fd244;
	fma.rn.f64 	%fd246, %fd245, %fd242, %fd242;
	mul.f64 	%fd247, %fd240, %fd246;
	fma.rn.f64 	%fd248, %fd240, %fd246, %fd247;
	mul.f64 	%fd249, %fd248, %fd248;
	fma.rn.f64 	%fd250, %fd249, 0d3EB1380B3AE80F1E, 0d3ED0EE258B7A8B04;
	fma.rn.f64 	%fd251, %fd250, %fd249, 0d3EF3B2669F02676F;
	fma.rn.f64 	%fd252, %fd251, %fd249, 0d3F1745CBA9AB0956;
	fma.rn.f64 	%fd253, %fd252, %fd249, 0d3F3C71C72D1B5154;
	fma.rn.f64 	%fd254, %fd253, %fd249, 0d3F624924923BE72D;
	fma.rn.f64 	%fd255, %fd254, %fd249, 0d3F8999999999A3C4;
	fma.rn.f64 	%fd256, %fd255, %fd249, 0d3FB5555555555554;
	sub.f64 	%fd257, %fd240, %fd248;
	add.f64 	%fd258, %fd257, %fd257;
	neg.f64 	%fd259, %fd248;
	fma.rn.f64 	%fd260, %fd259, %fd240, %fd258;
	mul.f64 	%fd261, %fd246, %fd260;
	mul.f64 	%fd262, %fd249, %fd256;
	fma.rn.f64 	%fd263, %fd262, %fd248, %fd261;
	xor.b32  	%r294, %r381, -2147483648;
	mov.b32 	%r295, 1127219200;
	mov.b64 	%fd264, {%r294, %r295};
	sub.f64 	%fd265, %fd264, %fd7;
	fma.rn.f64 	%fd266, %fd265, 0d3FE62E42FEFA39EF, %fd248;
	fma.rn.f64 	%fd267, %fd265, 0dBFE62E42FEFA39EF, %fd266;
	sub.f64 	%fd268, %fd267, %fd248;
	sub.f64 	%fd269, %fd263, %fd268;
	fma.rn.f64 	%fd270, %fd265, 0d3C7ABC9E3B39803F, %fd269;
	add.f64 	%fd553, %fd266, %fd270;
	bra.uni 	$L__BB5_32;
$L__BB5_31:
	fma.rn.f64 	%fd239, %fd551, 0d7FF0000000000000, 0d7FF0000000000000;
	{
	.reg .b32 %temp; 
	mov.b64 	{%temp, %r286}, %fd551;
	}
	and.b32  	%r287, %r286, 2147483647;
	setp.eq.s32 	%p36, %r287, 0;
	selp.f64 	%fd553, 0dFFF0000000000000, %fd239, %p36;
$L__BB5_32:
	mov.u64 	%rd84, %rd17;
	ld.param.u32 	%r297, [%rd84+120];
	cvt.rn.f64.s32 	%fd271, %r297;
	div.rn.f64 	%fd272, %fd553, %fd271;
	add.f64 	%fd44, %fd35, %fd272;
	{
	.reg .b32 %temp; 
	mov.b64 	{%temp, %r382}, %fd554;
	}
	{
	.reg .b32 %temp; 
	mov.b64 	{%r383, %temp}, %fd554;
	}
	setp.gt.s32 	%p38, %r382, 1048575;
	mov.b32 	%r384, -1023;
	@%p38 bra 	$L__BB5_34;
	mul.f64 	%fd554, %fd554, 0d4350000000000000;
	{
	.reg .b32 %temp; 
	mov.b64 	{%temp, %r382}, %fd554;
	}
	{
	.reg .b32 %temp; 
	mov.b64 	{%r383, %temp}, %fd554;
	}
	mov.b32 	%r384, -1077;
$L__BB5_34:
	add.s32 	%r299, %r382, -1;
	setp.gt.u32 	%p39, %r299, 2146435070;
	@%p39 bra 	$L__BB5_38;
	shr.u32 	%r302, %r382, 20;
	add.s32 	%r385, %r384, %r302;
	and.b32  	%r303, %r382, 1048575;
	or.b32  	%r304, %r303, 1072693248;
	mov.b64 	%fd555, {%r383, %r304};
	setp.lt.u32 	%p41, %r304, 1073127583;
	@%p41 bra 	$L__BB5_37;
	{
	.reg .b32 %temp; 
	mov.b64 	{%r305, %temp}, %fd555;
	}
	{
	.reg .b32 %temp; 
	mov.b64 	{%temp, %r306}, %fd555;
	}
	add.s32 	%r307, %r306, -1048576;
	mov.b64 	%fd555, {%r305, %r307};
	add.s32 	%r385, %r385, 1;
$L__BB5_37:
	add.f64 	%fd274, %fd555, 0dBFF0000000000000;
	add.f64 	%fd275, %fd555, 0d3FF0000000000000;
	rcp.approx.ftz.f64 	%fd276, %fd275;
	neg.f64 	%fd277, %fd275;
	fma.rn.f64 	%fd278, %fd277, %fd276, 0d3FF0000000000000;
	fma.rn.f64 	%fd279, %fd278, %fd278, %fd278;
	fma.rn.f64 	%fd280, %fd279, %fd276, %fd276;
	mul.f64 	%fd281, %fd274, %fd280;
	fma.rn.f64 	%fd282, %fd274, %fd280, %fd281;
	mul.f64 	%fd283, %fd282, %fd282;
	fma.rn.f64 	%fd284, %fd283, 0d3EB1380B3AE80F1E, 0d3ED0EE258B7A8B04;
	fma.rn.f64 	%fd285, %fd284, %fd283, 0d3EF3B2669F02676F;
	fma.rn.f64 	%fd286, %fd285, %fd283, 0d3F1745CBA9AB0956;
	fma.rn.f64 	%fd287, %fd286, %fd283, 0d3F3C71C72D1B5154;
	fma.rn.f64 	%fd288, %fd287, %fd283, 0d3F624924923BE72D;
	fma.rn.f64 	%fd289, %fd288, %fd283, 0d3F8999999999A3C4;
	fma.rn.f64 	%fd290, %fd289, %fd283, 0d3FB5555555555554;
	sub.f64 	%fd291, %fd274, %fd282;
	add.f64 	%fd292, %fd291, %fd291;
	neg.f64 	%fd293, %fd282;
	fma.rn.f64 	%fd294, %fd293, %fd274, %fd292;
	mul.f64 	%fd295, %fd280, %fd294;
	mul.f64 	%fd296, %fd283, %fd290;
	fma.rn.f64 	%fd297, %fd296, %fd282, %fd295;
	xor.b32  	%r308, %r385, -2147483648;
	mov.b32 	%r309, 1127219200;
	mov.b64 	%fd298, {%r308, %r309};
	sub.f64 	%fd299, %fd298, %fd7;
	fma.rn.f64 	%fd300, %fd299, 0d3FE62E42FEFA39EF, %fd282;
	fma.rn.f64 	%fd301, %fd299, 0dBFE62E42FEFA39EF, %fd300;
	sub.f64 	%fd302, %fd301, %fd282;
	sub.f64 	%fd303, %fd297, %fd302;
	fma.rn.f64 	%fd304, %fd299, 0d3C7ABC9E3B39803F, %fd303;
	add.f64 	%fd556, %fd300, %fd304;
	bra.uni 	$L__BB5_39;
$L__BB5_38:
	fma.rn.f64 	%fd273, %fd554, 0d7FF0000000000000, 0d7FF0000000000000;
	{
	.reg .b32 %temp; 
	mov.b64 	{%temp, %r300}, %fd554;
	}
	and.b32  	%r301, %r300, 2147483647;
	setp.eq.s32 	%p40, %r301, 0;
	selp.f64 	%fd556, 0dFFF0000000000000, %fd273, %p40;
$L__BB5_39:
	ld.param.u64 	%rd186, [_Z14Calc_mu_wakeupPdS_S_S_S_S_S_S_S_Pi9InputPara_param_6];
	ld.param.u64 	%rd182, [_Z14Calc_mu_wakeupPdS_S_S_S_S_S_S_S_Pi9InputPara_param_2];
	ld.param.u64 	%rd180, [_Z14Calc_mu_wakeupPdS_S_S_S_S_S_S_S_Pi9InputPara_param_1];
	sub.f64 	%fd305, %fd44, %fd556;
	mul.f64 	%fd306, %fd34, 0d4011111111111111;
	cvta.to.global.u64 	%rd85, %rd180;
	mul.wide.s32 	%rd86, %r66, 8;
	add.s64 	%rd87, %rd85, %rd86;
	ld.global.f64 	%fd307, [%rd87];
	mul.wide.s32 	%rd88, %r65, 8;
	add.s64 	%rd89, %rd85, %rd88;
	ld.global.f64 	%fd308, [%rd89];
	add.f64 	%fd309, %fd307, %fd308;
	mul.wide.s32 	%rd90, %r362, 8;
	add.s64 	%rd91, %rd85, %rd90;
	ld.global.f64 	%fd310, [%rd91];
	add.f64 	%fd311, %fd309, %fd310;
	mul.wide.s32 	%rd92, %r361, 8;
	add.s64 	%rd93, %rd85, %rd92;
	ld.global.f64 	%fd312, [%rd93];
	add.f64 	%fd313, %fd311, %fd312;
	mul.wide.s32 	%rd94, %r364, 8;
	add.s64 	%rd95, %rd85, %rd94;
	ld.global.f64 	%fd314, [%rd95];
	add.f64 	%fd315, %fd313, %fd314;
	mul.wide.s32 	%rd96, %r363, 8;
	add.s64 	%rd97, %rd85, %rd96;
	ld.global.f64 	%fd316, [%rd97];
	add.f64 	%fd317, %fd315, %fd316;
	mul.f64 	%fd318, %fd317, 0d3FDDDDDDDDDDDDDE;
	sub.f64 	%fd319, %fd318, %fd306;
	mul.wide.s32 	%rd98, %r67, 8;
	add.s64 	%rd99, %rd85, %rd98;
	ld.global.f64 	%fd320, [%rd99];
	mul.wide.s32 	%rd100, %r68, 8;
	add.s64 	%rd101, %rd85, %rd100;
	ld.global.f64 	%fd321, [%rd101];
	add.f64 	%fd322, %fd320, %fd321;
	mul.wide.s32 	%rd102, %r69, 8;
	add.s64 	%rd103, %rd85, %rd102;
	ld.global.f64 	%fd323, [%rd103];
	add.f64 	%fd324, %fd322, %fd323;
	mul.wide.s32 	%rd104, %r70, 8;
	add.s64 	%rd105, %rd85, %rd104;
	ld.global.f64 	%fd325, [%rd105];
	add.f64 	%fd326, %fd324, %fd325;
	mul.wide.s32 	%rd106, %r71, 8;
	add.s64 	%rd107, %rd85, %rd106;
	ld.global.f64 	%fd327, [%rd107];
	add.f64 	%fd328, %fd326, %fd327;
	mul.wide.s32 	%rd108, %r365, 8;
	add.s64 	%rd109, %rd85, %rd108;
	ld.global.f64 	%fd329, [%rd109];
	add.f64 	%fd330, %fd328, %fd329;
	mul.wide.s32 	%rd110, %r366, 8;
	add.s64 	%rd111, %rd85, %rd110;
	ld.global.f64 	%fd331, [%rd111];
	add.f64 	%fd332, %fd330, %fd331;
	mul.wide.s32 	%rd112, %r72, 8;
	add.s64 	%rd113, %rd85, %rd112;
	ld.global.f64 	%fd333, [%rd113];
	add.f64 	%fd334, %fd332, %fd333;
	mul.wide.s32 	%rd114, %r73, 8;
	add.s64 	%rd115, %rd85, %rd114;
	ld.global.f64 	%fd335, [%rd115];
	add.f64 	%fd336, %fd334, %fd335;
	mul.wide.s32 	%rd116, %r367, 8;
	add.s64 	%rd117, %rd85, %rd116;
	ld.global.f64 	%fd337, [%rd117];
	add.f64 	%fd338, %fd336, %fd337;
	mul.wide.s32 	%rd118, %r368, 8;
	add.s64 	%rd119, %rd85, %rd118;
	ld.global.f64 	%fd339, [%rd119];
	add.f64 	%fd340, %fd338, %fd339;
	mul.wide.s32 	%rd120, %r74, 8;
	add.s64 	%rd121, %rd85, %rd120;
	ld.global.f64 	%fd341, [%rd121];
	add.f64 	%fd342, %fd340, %fd341;
	fma.rn.f64 	%fd343, %fd342, 0d3FB999999999999A, %fd319;
	mul.wide.s32 	%rd122, %r75, 8;
	add.s64 	%rd123, %rd85, %rd122;
	ld.global.f64 	%fd344, [%rd123];
	mul.wide.s32 	%rd124, %r76, 8;
	add.s64 	%rd125, %rd85, %rd124;
	ld.global.f64 	%fd345, [%rd125];
	add.f64 	%fd346, %fd344, %fd345;
	mul.wide.s32 	%rd126, %r77, 8;
	add.s64 	%rd127, %rd85, %rd126;
	ld.global.f64 	%fd347, [%rd127];
	add.f64 	%fd348, %fd346, %fd347;
	mul.wide.s32 	%rd128, %r78, 8;
	add.s64 	%rd129, %rd85, %rd128;
	ld.global.f64 	%fd349, [%rd129];
	add.f64 	%fd350, %fd348, %fd349;
	mul.wide.s32 	%rd130, %r79, 8;
	add.s64 	%rd131, %rd85, %rd130;
	ld.global.f64 	%fd351, [%rd131];
	add.f64 	%fd352, %fd350, %fd351;
	mul.wide.s32 	%rd132, %r80, 8;
	add.s64 	%rd133, %rd85, %rd132;
	ld.global.f64 	%fd353, [%rd133];
	add.f64 	%fd354, %fd352, %fd353;
	mul.wide.s32 	%rd134, %r81, 8;
	add.s64 	%rd135, %rd85, %rd134;
	ld.global.f64 	%fd355, [%rd135];
	add.f64 	%fd356, %fd354, %fd355;
	mul.wide.s32 	%rd136, %r82, 8;
	add.s64 	%rd137, %rd85, %rd136;
	ld.global.f64 	%fd357, [%rd137];
	add.f64 	%fd358, %fd356, %fd357;
	fma.rn.f64 	%fd359, %fd358, 0d3FA1111111111111, %fd343;
	mul.f64 	%fd360, %fd8, %fd359;
	mov.u64 	%rd138, %rd17;
	ld.param.f64 	%fd361, [%rd138+144];
	mul.f64 	%fd362, %fd361, %fd360;
	sub.f64 	%fd363, %fd305, %fd362;
	cvta.to.global.u64 	%rd139, %rd186;
	mul.wide.s32 	%rd140, %r360, 8;
	add.s64 	%rd141, %rd139, %rd140;
	st.global.f64 	[%rd141], %fd363;
	ld.global.f64 	%fd53, [%rd5];
	mul.f64 	%fd364, %fd53, 0d4011111111111111;
	cvta.to.global.u64 	%rd142, %rd182;
	add.s64 	%rd143, %rd142, %rd86;
	ld.global.f64 	%fd365, [%rd143];
	add.s64 	%rd144, %rd142, %rd88;
	ld.global.f64 	%fd366, [%rd144];
	add.f64 	%fd367, %fd365, %fd366;
	add.s64 	%rd145, %rd142, %rd90;
	ld.global.f64 	%fd368, [%rd145];
	add.f64 	%fd369, %fd367, %fd368;
	add.s64 	%rd146, %rd142, %rd92;
	ld.global.f64 	%fd370, [%rd146];
	add.f64 	%fd371, %fd369, %fd370;
	add.s64 	%rd147, %rd142, %rd94;
	ld.global.f64 	%fd372, [%rd147];
	add.f64 	%fd373, %fd371, %fd372;
	add.s64 	%rd148, %rd142, %rd96;
	ld.global.f64 	%fd374, [%rd148];
	add.f64 	%fd375, %fd373, %fd374;
	mul.f64 	%fd376, %fd375, 0d3FDDDDDDDDDDDDDE;
	sub.f64 	%fd377, %fd376, %fd364;
	add.s64 	%rd149, %rd142, %rd98;
	ld.global.f64 	%fd378, [%rd149];
	add.s64 	%rd150, %rd142, %rd100;
	ld.global.f64 	%fd379, [%rd150];
	add.f64 	%fd380, %fd378, %fd379;
	add.s64 	%rd151, %rd142, %rd102;
	ld.global.f64 	%fd381, [%rd151];
	add.f64 	%fd382, %fd380, %fd381;
	add.s64 	%rd152, %rd142, %rd104;
	ld.global.f64 	%fd383, [%rd152];
	add.f64 	%fd384, %fd382, %fd383;
	add.s64 	%rd153, %rd142, %rd106;
	ld.global.f64 	%fd385, [%rd153];
	add.f64 	%fd386, %fd384, %fd385;
	add.s64 	%rd154, %rd142, %rd108;
	ld.global.f64 	%fd387, [%rd154];
	add.f64 	%fd388, %fd386, %fd387;
	add.s64 	%rd155, %rd142, %rd110;
	ld.global.f64 	%fd389, [%rd155];
	add.f64 	%fd390, %fd388, %fd389;
	add.s64 	%rd156, %rd142, %rd112;
	ld.global.f64 	%fd391, [%rd156];
	add.f64 	%fd392, %fd390, %fd391;
	add.s64 	%rd157, %rd142, %rd114;
	ld.global.f64 	%fd393, [%rd157];
	add.f64 	%fd394, %fd392, %fd393;
	add.s64 	%rd158, %rd142, %rd116;
	ld.global.f64 	%fd395, [%rd158];
	add.f64 	%fd396, %fd394, %fd395;
	add.s64 	%rd159, %rd142, %rd118;
	ld.global.f64 	%fd397, [%rd159];
	add.f64 	%fd398, %fd396, %fd397;
	add.s64 	%rd160, %rd142, %rd120;
	ld.global.f64 	%fd399, [%rd160];
	add.f64 	%fd400, %fd398, %fd399;
	fma.rn.f64 	%fd401, %fd400, 0d3FB999999999999A, %fd377;
	add.s64 	%rd161, %rd142, %rd122;
	ld.global.f64 	%fd402, [%rd161];
	add.s64 	%rd162, %rd142, %rd124;
	ld.global.f64 	%fd403, [%rd162];
	add.f64 	%fd404, %fd402, %fd403;
	add.s64 	%rd163, %rd142, %rd126;
	ld.global.f64 	%fd405, [%rd163];
	add.f64 	%fd406, %fd404, %fd405;
	add.s64 	%rd164, %rd142, %rd128;
	ld.global.f64 	%fd407, [%rd164];
	add.f64 	%fd408, %fd406, %fd407;
	add.s64 	%rd165, %rd142, %rd130;
	ld.global.f64 	%fd409, [%rd165];
	add.f64 	%fd410, %fd408, %fd409;
	add.s64 	%rd166, %rd142, %rd132;
	ld.global.f64 	%fd411, [%rd166];
	add.f64 	%fd412, %fd410, %fd411;
	add.s64 	%rd167, %rd142, %rd134;
	ld.global.f64 	%fd413, [%rd167];
	add.f64 	%fd414, %fd412, %fd413;
	add.s64 	%rd168, %rd142, %rd136;
	ld.global.f64 	%fd415, [%rd168];
	add.f64 	%fd416, %fd414, %fd415;
	fma.rn.f64 	%fd417, %fd416, 0d3FA1111111111111, %fd401;
	mul.f64 	%fd54, %fd8, %fd417;
	ld.global.f64 	%fd418, [%rd3];
	ld.param.f64 	%fd419, [%rd138+64];
	fma.rn.f64 	%fd420, %fd419, %fd418, %fd10;
	ld.global.f64 	%fd421, [%rd4];
	ld.param.f64 	%fd422, [%rd138+72];
	fma.rn.f64 	%fd423, %fd422, %fd421, %fd420;
	ld.global.f64 	%fd560, [%rd6];
	fma.rn.f64 	%fd424, %fd6, %fd560, %fd423;
	mul.f64 	%fd425, %fd4, %fd418;
	sub.f64 	%fd426, %fd424, %fd425;
	mul.f64 	%fd427, %fd5, %fd421;
	sub.f64 	%fd56, %fd426, %fd427;
	{
	.reg .b32 %temp; 
	mov.b64 	{%temp, %r386}, %fd53;
	}
	{
	.reg .b32 %temp; 
	mov.b64 	{%r387, %temp}, %fd53;
	}
	setp.gt.s32 	%p42, %r386, 1048575;
	mov.b32 	%r388, -1023;
	mov.f64 	%fd557, %fd53;
	@%p42 bra 	$L__BB5_41;
	mul.f64 	%fd557, %fd53, 0d4350000000000000;
	{
	.reg .b32 %temp; 
	mov.b64 	{%temp, %r386}, %fd557;
	}
	{
	.reg .b32 %temp; 
	mov.b64 	{%r387, %temp}, %fd557;
	}
	mov.b32 	%r388, -1077;
$L__BB5_41:
	add.s32 	%r312, %r386, -1;
	setp.gt.u32 	%p43, %r312, 2146435070;
	@%p43 bra 	$L__BB5_45;
	shr.u32 	%r315, %r386, 20;
	add.s32 	%r389, %r388, %r315;
	and.b32  	%r316, %r386, 1048575;
	or.b32  	%r317, %r316, 1072693248;
	mov.b64 	%fd558, {%r387, %r317};
	setp.lt.u32 	%p45, %r317, 1073127583;
	@%p45 bra 	$L__BB5_44;
	{
	.reg .b32 %temp; 
	mov.b64 	{%r318, %temp}, %fd558;
	}
	{
	.reg .b32 %temp; 
	mov.b64 	{%temp, %r319}, %fd558;
	}
	add.s32 	%r320, %r319, -1048576;
	mov.b64 	%fd558, {%r318, %r320};
	add.s32 	%r389, %r389, 1;
$L__BB5_44:
	add.f64 	%fd429, %fd558, 0dBFF0000000000000;
	add.f64 	%fd430, %fd558, 0d3FF0000000000000;
	rcp.approx.ftz.f64 	%fd431, %fd430;
	neg.f64 	%fd432, %fd430;
	fma.rn.f64 	%fd433, %fd432, %fd431, 0d3FF0000000000000;
	fma.rn.f64 	%fd434, %fd433, %fd433, %fd433;
	fma.rn.f64 	%fd435, %fd434, %fd431, %fd431;
	mul.f64 	%fd436, %fd429, %fd435;
	fma.rn.f64 	%fd437, %fd429, %fd435, %fd436;
	mul.f64 	%fd438, %fd437, %fd437;
	fma.rn.f64 	%fd439, %fd438, 0d3EB1380B3AE80F1E, 0d3ED0EE258B7A8B04;
	fma.rn.f64 	%fd440, %fd439, %fd438, 0d3EF3B2669F02676F;
	fma.rn.f64 	%fd441, %fd440, %fd438, 0d3F1745CBA9AB0956;
	fma.rn.f64 	%fd442, %fd441, %fd438, 0d3F3C71C72D1B5154;
	fma.rn.f64 	%fd443, %fd442, %fd438, 0d3F624924923BE72D;
	fma.rn.f64 	%fd444, %fd443, %fd438, 0d3F8999999999A3C4;
	fma.rn.f64 	%fd445, %fd444, %fd438, 0d3FB5555555555554;
	sub.f64 	%fd446, %fd429, %fd437;
	add.f64 	%fd447, %fd446, %fd446;
	neg.f64 	%fd448, %fd437;
	fma.rn.f64 	%fd449, %fd448, %fd429, %fd447;
	mul.f64 	%fd450, %fd435, %fd449;
	mul.f64 	%fd451, %fd438, %fd445;
	fma.rn.f64 	%fd452, %fd451, %fd437, %fd450;
	xor.b32  	%r321, %r389, -2147483648;
	mov.b32 	%r322, 1127219200;
	mov.b64 	%fd453, {%r321, %r322};
	sub.f64 	%fd454, %fd453, %fd7;
	fma.rn.f64 	%fd455, %fd454, 0d3FE62E42FEFA39EF, %fd437;
	fma.rn.f64 	%fd456, %fd454, 0dBFE62E42FEFA39EF, %fd455;
	sub.f64 	%fd457, %fd456, %fd437;
	sub.f64 	%fd458, %fd452, %fd457;
	fma.rn.f64 	%fd459, %fd454, 0d3C7ABC9E3B39803F, %fd458;
	add.f64 	%fd559, %fd455, %fd459;
	bra.uni 	$L__BB5_46;
$L__BB5_45:
	fma.rn.f64 	%fd428, %fd557, 0d7FF0000000000000, 0d7FF0000000000000;
	{
	.reg .b32 %temp; 
	mov.b64 	{%temp, %r313}, %fd557;
	}
	and.b32  	%r314, %r313, 2147483647;
	setp.eq.s32 	%p44, %r314, 0;
	selp.f64 	%fd559, 0dFFF0000000000000, %fd428, %p44;
$L__BB5_46:
	div.rn.f64 	%fd460, %fd559, %fd11;
	mul.f64 	%fd461, %fd6, %fd53;
	sub.f64 	%fd462, %fd56, %fd461;
	add.f64 	%fd65, %fd462, %fd460;
	{
	.reg .b32 %temp; 
	mov.b64 	{%temp, %r390}, %fd560;
	}
	{
	.reg .b32 %temp; 
	mov.b64 	{%r391, %temp}, %fd560;
	}
	setp.gt.s32 	%p46, %r390, 1048575;
	mov.b32 	%r392, -1023;
	@%p46 bra 	$L__BB5_48;
	mul.f64 	%fd560, %fd560, 0d4350000000000000;
	{
	.reg .b32 %temp; 
	mov.b64 	{%temp, %r390}, %fd560;
	}
	{
	.reg .b32 %temp; 
	mov.b64 	{%r391, %temp}, %fd560;
	}
	mov.b32 	%r392, -1077;
$L__BB5_48:
	add.s32 	%r325, %r390, -1;
	setp.gt.u32 	%p47, %r325, 2146435070;
	@%p47 bra 	$L__BB5_52;
	shr.u32 	%r328, %r390, 20;
	add.s32 	%r393, %r392, %r328;
	and.b32  	%r329, %r390, 1048575;
	or.b32  	%r330, %r329, 1072693248;
	mov.b64 	%fd561, {%r391, %r330};
	setp.lt.u32 	%p49, %r330, 1073127583;
	@%p49 bra 	$L__BB5_51;
	{
	.reg .b32 %temp; 
	mov.b64 	{%r331, %temp}, %fd561;
	}
	{
	.reg .b32 %temp; 
	mov.b64 	{%temp, %r332}, %fd561;
	}
	add.s32 	%r333, %r332, -1048576;
	mov.b64 	%fd561, {%r331, %r333};
	add.s32 	%r393, %r393, 1;
$L__BB5_51:
	add.f64 	%fd464, %fd561, 0dBFF0000000000000;
	add.f64 	%fd465, %fd561, 0d3FF0000000000000;
	rcp.approx.ftz.f64 	%fd466, %fd465;
	neg.f64 	%fd467, %fd465;
	fma.rn.f64 	%fd468, %fd467, %fd466, 0d3FF0000000000000;
	fma.rn.f64 	%fd469, %fd468, %fd468, %fd468;
	fma.rn.f64 	%fd470, %fd469, %fd466, %fd466;
	mul.f64 	%fd471, %fd464, %fd470;
	fma.rn.f64 	%fd472, %fd464, %fd470, %fd471;
	mul.f64 	%fd473, %fd472, %fd472;
	fma.rn.f64 	%fd474, %fd473, 0d3EB1380B3AE80F1E, 0d3ED0EE258B7A8B04;
	fma.rn.f64 	%fd475, %fd474, %fd473, 0d3EF3B2669F02676F;
	fma.rn.f64 	%fd476, %fd475, %fd473, 0d3F1745CBA9AB0956;
	fma.rn.f64 	%fd477, %fd476, %fd473, 0d3F3C71C72D1B5154;
	fma.rn.f64 	%fd478, %fd477, %fd473, 0d3F624924923BE72D;
	fma.rn.f64 	%fd479, %fd478, %fd473, 0d3F8999999999A3C4;
	fma.rn.f64 	%fd480, %fd479, %fd473, 0d3FB5555555555554;
	sub.f64 	%fd481, %fd464, %fd472;
	add.f64 	%fd482, %fd481, %fd481;
	neg.f64 	%fd483, %fd472;
	fma.rn.f64 	%fd484, %fd483, %fd464, %fd482;
	mul.f64 	%fd485, %fd470, %fd484;
	mul.f64 	%fd486, %fd473, %fd480;
	fma.rn.f64 	%fd487, %fd486, %fd472, %fd485;
	xor.b32  	%r334, %r393, -2147483648;
	mov.b32 	%r335, 1127219200;
	mov.b64 	%fd488, {%r334, %r335};
	sub.f64 	%fd489, %fd488, %fd7;
	fma.rn.f64 	%fd490, %fd489, 0d3FE62E42FEFA39EF, %fd472;
	fma.rn.f64 	%fd491, %fd489, 0dBFE62E42FEFA39EF, %fd490;
	sub.f64 	%fd492, %fd491, %fd472;
	sub.f64 	%fd493, %fd487, %fd492;
	fma.rn.f64 	%fd494, %fd489, 0d3C7ABC9E3B39803F, %fd493;
	add.f64 	%fd562, %fd490, %fd494;
	bra.uni 	$L__BB5_53;
$L__BB5_52:
	fma.rn.f64 	%fd463, %fd560, 0d7FF0000000000000, 0d7FF0000000000000;
	{
	.reg .b32 %temp; 
	mov.b64 	{%temp, %r326}, %fd560;
	}
	and.b32  	%r327, %r326, 2147483647;
	setp.eq.s32 	%p48, %r327, 0;
	selp.f64 	%fd562, 0dFFF0000000000000, %fd463, %p48;
$L__BB5_53:
	ld.param.u64 	%rd184, [_Z14Calc_mu_wakeupPdS_S_S_S_S_S_S_S_Pi9InputPara_param_4];
	setp.lt.s32 	%p50, %r10, 1048576;
	sub.f64 	%fd495, %fd65, %fd562;
	cvta.to.global.u64 	%rd169, %rd184;
	add.s64 	%rd171, %rd169, %rd140;
	ld.global.f64 	%fd496, [%rd171];
	mov.u64 	%rd172, %rd17;
	ld.param.f64 	%fd497, [%rd172+240];
	mul.f64 	%fd498, %fd497, %fd496;
	mul.f64 	%fd499, %fd496, %fd498;
	mul.f64 	%fd500, %fd499, 0dBFE0000000000000;
	ld.param.f64 	%fd501, [%rd172+232];
	mov.f64 	%fd502, 0d3FF0000000000000;
	sub.f64 	%fd503, %fd502, %fd501;
	div.rn.f64 	%fd504, %fd500, %fd503;
	add.f64 	%fd505, %fd495, %fd504;
	ld.param.f64 	%fd506, [%rd172+152];
	mul.f64 	%fd507, %fd54, %fd506;
	sub.f64 	%fd74, %fd505, %fd507;
	selp.b32 	%r123, %r12, %r10, %p50;
	add.s32 	%r336, %r123, -1;
	setp.gt.u32 	%p51, %r336, 2146435070;
	@%p51 bra 	$L__BB5_57;
	setp.lt.s32 	%p54, %r10, 1048576;
	selp.b32 	%r339, -1077, -1023, %p54;
	shr.u32 	%r340, %r123, 20;
	add.s32 	%r394, %r339, %r340;
	and.b32  	%r341, %r123, 1048575;
	or.b32  	%r342, %r341, 1072693248;
	selp.b32 	%r343, %r13, %r11, %p54;
	mov.b64 	%fd563, {%r343, %r342};
	setp.lt.u32 	%p55, %r342, 1073127583;
	@%p55 bra 	$L__BB5_56;
	{
	.reg .b32 %temp; 
	mov.b64 	{%r344, %temp}, %fd563;
	}
	{
	.reg .b32 %temp; 
	mov.b64 	{%temp, %r345}, %fd563;
	}
	add.s32 	%r346, %r345, -1048576;
	mov.b64 	%fd563, {%r344, %r346};
	add.s32 	%r394, %r394, 1;
$L__BB5_56:
	add.f64 	%fd511, %fd563, 0dBFF0000000000000;
	add.f64 	%fd512, %fd563, 0d3FF0000000000000;
	rcp.approx.ftz.f64 	%fd513, %fd512;
	neg.f64 	%fd514, %fd512;
	fma.rn.f64 	%fd515, %fd514, %fd513, 0d3FF0000000000000;
	fma.rn.f64 	%fd516, %fd515, %fd515, %fd515;
	fma.rn.f64 	%fd517, %fd516, %fd513, %fd513;
	mul.f64 	%fd518, %fd511, %fd517;
	fma.rn.f64 	%fd519, %fd511, %fd517, %fd518;
	mul.f64 	%fd520, %fd519, %fd519;
	fma.rn.f64 	%fd521, %fd520, 0d3EB1380B3AE80F1E, 0d3ED0EE258B7A8B04;
	fma.rn.f64 	%fd522, %fd521, %fd520, 0d3EF3B2669F02676F;
	fma.rn.f64 	%fd523, %fd522, %fd520, 0d3F1745CBA9AB0956;
	fma.rn.f64 	%fd524, %fd523, %fd520, 0d3F3C71C72D1B5154;
	fma.rn.f64 	%fd525, %fd524, %fd520, 0d3F624924923BE72D;
	fma.rn.f64 	%fd526, %fd525, %fd520, 0d3F8999999999A3C4;
	fma.rn.f64 	%fd527, %fd526, %fd520, 0d3FB5555555555554;
	sub.f64 	%fd528, %fd511, %fd519;
	add.f64 	%fd529, %fd528, %fd528;
	neg.f64 	%fd530, %fd519;
	fma.rn.f64 	%fd531, %fd530, %fd511, %fd529;
	mul.f64 	%fd532, %fd517, %fd531;
	mul.f64 	%fd533, %fd520, %fd527;
	fma.rn.f64 	%fd534, %fd533, %fd519, %fd532;
	xor.b32  	%r347, %r394, -2147483648;
	mov.b32 	%r348, 1127219200;
	mov.b64 	%fd535, {%r347, %r348};
	sub.f64 	%fd536, %fd535, %fd7;
	fma.rn.f64 	%fd537, %fd536, 0d3FE62E42FEFA39EF, %fd519;
	fma.rn.f64 	%fd538, %fd536, 0dBFE62E42FEFA39EF, %fd537;
	sub.f64 	%fd539, %fd538, %fd519;
	sub.f64 	%fd540, %fd534, %fd539;
	fma.rn.f64 	%fd541, %fd536, 0d3C7ABC9E3B39803F, %fd540;
	add.f64 	%fd564, %fd537, %fd541;
	bra.uni 	$L__BB5_58;
$L__BB5_57:
	setp.lt.s32 	%p52, %r10, 1048576;
	mul.f64 	%fd508, %fd12, 0d4350000000000000;
	selp.f64 	%fd509, %fd508, %fd12, %p52;
	fma.rn.f64 	%fd510, %fd509, 0d7FF0000000000000, 0d7FF0000000000000;
	{
	.reg .b32 %temp; 
	mov.b64 	{%temp, %r337}, %fd509;
	}
	and.b32  	%r338, %r337, 2147483647;
	setp.eq.s32 	%p53, %r338, 0;
	selp.f64 	%fd564, 0dFFF0000000000000, %fd510, %p53;
$L__BB5_58:
	ld.param.u64 	%rd188, [_Z14Calc_mu_wakeupPdS_S_S_S_S_S_S_S_Pi9InputPara_param_8];
	ld.param.u64 	%rd187, [_Z14Calc_mu_wakeupPdS_S_S_S_S_S_S_S_Pi9InputPara_param_7];
	div.rn.f64 	%fd542, %fd564, %fd11;
	sub.f64 	%fd543, %fd74, %fd542;
	cvta.to.global.u64 	%rd173, %rd187;
	add.s64 	%rd175, %rd173, %rd140;
	st.global.f64 	[%rd175], %fd543;
	abs.f64 	%fd544, %fd54;
	cvta.to.global.u64 	%rd176, %rd188;
	add.s64 	%rd177, %rd176, %rd140;
	st.global.f64 	[%rd177], %fd544;
$L__BB5_59:
	add.s32 	%r369, %r44, 1;
	add.s32 	%r368, %r368, %r2;
	add.s32 	%r367, %r367, %r2;
	add.s32 	%r366, %r366, %r2;
	add.s32 	%r365, %r365, %r2;
	add.s32 	%r364, %r364, %r2;
	add.s32 	%r363, %r363, %r2;
	add.s32 	%r362, %r362, %r2;
	add.s32 	%r361, %r361, %r2;
	add.s32 	%r360, %r360, %r2;
	add.s32 	%r359, %r359, %r2;
	add.s32 	%r358, %r358, %r1;
	add.s32 	%r357, %r357, %r1;
	setp.lt.s32 	%p56, %r44, %r349;
	@%p56 bra 	$L__BB5_6;
$L__BB5_60:
	add.s32 	%r140, %r356, 1;
	add.s32 	%r350, %r9, -1;
	mov.u32 	%r351, %ntid.y;
	mov.u32 	%r352, %nctaid.y;
	mul.lo.s32 	%r353, %r351, %r352;
	div.s32 	%r354, %r350, %r353;
	setp.lt.s32 	%p57, %r356, %r354;
	mov.u32 	%r356, %r140;
	@%p57 bra 	$L__BB5_4;
$L__BB5_61:
	add.s32 	%r141, %r355, 1;
	setp.lt.s32 	%p58, %r355, %r5;
	mov.u32 	%r355, %r141;
	@%p58 bra 	$L__BB5_2;
$L__BB5_62:
	ret;

}
	// .globl	_Z13Update_wakeupPdS_S_S_S_S_S_S_S_S_S_S_Pi9InputPara
.visible .entry _Z13Update_wakeupPdS_S_S_S_S_S_S_S_S_S_S_Pi9InputPara(
	.param .u64 .ptr .align 1 _Z13Update_wakeupPdS_S_S_S_S_S_S_S_S_S_S_Pi9InputPara_param_0,
	.param .u64 .ptr .align 1 _Z13Update_wakeupPdS_S_S_S_S_S_S_S_S_S_S_Pi9InputPara_param_1,
	.param .u64 .ptr .align 1 _Z13Update_wakeupPdS_S_S_S_S_S_S_S_S_S_S_Pi9InputPara_param_2,
	.param .u64 .ptr .align 1 _Z13Update_wakeupPdS_S_S_S_S_S_S_S_S_S_S_Pi9InputPara_param_3,
	.param .u64 .ptr .align 1 _Z13Update_wakeupPdS_S_S_S_S_S_S_S_S_S_S_Pi9InputPara_param_4,
	.param .u64 .ptr .align 1 _Z13Update_wakeupPdS_S_S_S_S_S_S_S_S_S_S_Pi9InputPara_param_5,
	.param .u64 .ptr .align 1 _Z13Update_wakeupPdS_S_S_S_S_S_S_S_S_S_S_Pi9InputPara_param_6,
	.param .u64 .ptr .align 1 _Z13Update_wakeupPdS_S_S_S_S_S_S_S_S_S_S_Pi9InputPara_param_7,
	.param .u64 .ptr .align 1 _Z13Update_wakeupPdS_S_S_S_S_S_S_S_S_S_S_Pi9InputPara_param_8,
	.param .u64 .ptr .align 1 _Z13Update_wakeupPdS_S_S_S_S_S_S_S_S_S_S_Pi9InputPara_param_9,
	.param .u64 .ptr .align 1 _Z13Update_wakeupPdS_S_S_S_S_S_S_S_S_S_S_Pi9InputPara_param_10,
	.param .u64 .ptr .align 1 _Z13Update_wakeupPdS_S_S_S_S_S_S_S_S_S_S_Pi9InputPara_param_11,
	.param .u64 .ptr .align 1 _Z13Update_wakeupPdS_S_S_S_S_S_S_S_S_S_S_Pi9InputPara_param_12,
	.param .align 8 .b8 _Z13Update_wakeupPdS_S_S_S_S_S_S_S_S_S_S_Pi9InputPara_param_13[288]
)
{
	.reg .pred 	%p<29>;
	.reg .b32 	%r<282>;
	.reg .b32 	%f<5>;
	.reg .b64 	%rd<192>;
	.reg .b64 	%fd<262>;
	// demoted variable
	.shared .align 4 .u32 _ZZ13Update_wakeupPdS_S_S_S_S_S_S_S_S_S_S_Pi9InputParaE9wake_up_s;
	mov.b64 	%rd13, _Z13Update_wakeupPdS_S_S_S_S_S_S_S_S_S_S_Pi9InputPara_param_13;
	mov.u64 	%rd1, %rd13;
	mov.u32 	%r101, %ntid.x;
	mov.u32 	%r1, %nctaid.x;
	mul.lo.s32 	%r2, %r101, %r1;
	mov.u32 	%r102, %ntid.y;
	mov.u32 	%r103, %nctaid.y;
	mul.lo.s32 	%r3, %r102, %r103;
	mov.u32 	%r104, %ntid.z;
	mov.u32 	%r105, %nctaid.z;
	mul.lo.s32 	%r106, %r104, %r105;
	ld.param.u32 	%r4, [_Z13Update_wakeupPdS_S_S_S_S_S_S_S_S_S_S_Pi9InputPara_param_13+8];
	add.s32 	%r107, %r4, -1;
	div.s32 	%r5, %r107, %r106;
	setp.lt.s32 	%p1, %r5, 0;
	@%p1 bra 	$L__BB6_20;
	ld.param.v2.u32 	{%r6, %r109}, [%rd1];
	add.s32 	%r110, %r109, -1;
	div.s32 	%r7, %r110, %r3;
	ld.param.u32 	%r8, [%rd1];
	mov.u32 	%r111, %tid.x;
	mov.u32 	%r112, %tid.y;
	or.b32  	%r113, %r111, %r112;
	mov.u32 	%r114, %tid.z;
	or.b32  	%r9, %r113, %r114;
	ld.param.u32 	%r10, [%rd1+4];
	ld.param.u32 	%r115, [%rd1+128];
	ld.param.u32 	%r116, [%rd1+104];
	mul.lo.s32 	%r117, %r116, %r115;
	cvt.rn.f64.s32 	%fd1, %r117;
	ld.param.u32 	%r118, [%rd1+132];
	ld.param.v2.u32 	{%r119, %r120}, [%rd1+104];
	mul.lo.s32 	%r121, %r120, %r118;
	cvt.rn.f64.s32 	%fd2, %r121;
	ld.param.u32 	%r122, [%rd1+112];
	cvt.rn.f64.s32 	%fd3, %r122;
	ld.param.f64 	%fd18, [%rd1+48];
	cvt.rn.f64.s32 	%fd19, %r119;
	mul.f64 	%fd4, %fd18, %fd19;
	ld.param.f64 	%fd20, [%rd1+24];
	mul.f64 	%fd21, %fd20, %fd20;
	rcp.rn.f64 	%fd5, %fd21;
	ld.param.u32 	%r123, [%rd1+108];
	cvt.rn.f64.s32 	%fd22, %r123;
	mul.f64 	%fd6, %fd18, %fd22;
	mov.b32 	%r259, 0;
$L__BB6_2:
	setp.lt.s32 	%p2, %r7, 0;
	@%p2 bra 	$L__BB6_19;
	add.s32 	%r125, %r8, -1;
	div.s32 	%r12, %r125, %r2;
	mov.u32 	%r126, %ntid.z;
	mov.u32 	%r127, %nctaid.z;
	mul.lo.s32 	%r128, %r126, %r127;
	mov.u32 	%r129, %ctaid.z;
	mov.u32 	%r130, %tid.z;
	mad.lo.s32 	%r131, %r129, %r126, %r130;
	mad.lo.s32 	%r13, %r259, %r128, %r131;
	mov.b32 	%r260, 0;
$L__BB6_4:
	setp.lt.s32 	%p3, %r12, 0;
	@%p3 bra 	$L__BB6_18;
	mov.u32 	%r133, %tid.x;
	mov.u32 	%r134, %ctaid.x;
	mov.u32 	%r135, %ntid.x;
	mad.lo.s32 	%r136, %r134, %r135, %r133;
	add.s32 	%r262, %r136, 1;
	mov.u32 	%r137, %nctaid.y;
	mov.u64 	%rd14, %rd13;
	ld.param.v2.u32 	{%r138, %r139}, [%rd14+256];
	mov.u32 	%r140, %nctaid.z;
	mov.u32 	%r141, %ctaid.z;
	mad.lo.s32 	%r142, %r259, %r140, %r141;
	mov.u32 	%r143, %ctaid.y;
	mad.lo.s32 	%r144, %r139, %r142, %r143;
	mad.lo.s32 	%r145, %r260, %r137, %r144;
	mov.u32 	%r146, %ntid.y;
	mul.lo.s32 	%r147, %r146, %r137;
	mov.u32 	%r148, %tid.y;
	mad.lo.s32 	%r149, %r143, %r146, %r148;
	mad.lo.s32 	%r16, %r260, %r147, %r149;
	mul.lo.s32 	%r150, %r10, %r13;
	add.s32 	%r151, %r150, %r16;
	mul.lo.s32 	%r17, %r151, %r8;
	setp.gt.s32 	%p4, %r16, 0;
	selp.b32 	%r152, %r16, %r10, %p4;
	add.s32 	%r153, %r152, -1;
	add.s32 	%r154, %r16, 1;
	setp.lt.s32 	%p5, %r154, %r10;
	selp.b32 	%r155, %r154, 0, %p5;
	add.s32 	%r156, %r150, %r153;
	mul.lo.s32 	%r18, %r156, %r8;
	add.s32 	%r157, %r150, %r155;
	mul.lo.s32 	%r19, %r157, %r8;
	setp.gt.s32 	%p6, %r13, 0;
	selp.b32 	%r158, %r13, %r4, %p6;
	add.s32 	%r159, %r158, -1;
	mul.lo.s32 	%r160, %r10, %r159;
	add.s32 	%r161, %r160, %r16;
	mul.lo.s32 	%r20, %r161, %r8;
	add.s32 	%r162, %r13, 1;
	setp.lt.s32 	%p7, %r162, %r4;
	selp.b32 	%r163, %r162, 0, %p7;
	mul.lo.s32 	%r164, %r10, %r163;
	add.s32 	%r165, %r164, %r16;
	add.s32 	%r166, %r164, %r155;
	mul.lo.s32 	%r21, %r166, %r8;
	add.s32 	%r167, %r164, %r153;
	mul.lo.s32 	%r22, %r167, %r8;
	add.s32 	%r168, %r160, %r155;
	mul.lo.s32 	%r23, %r168, %r8;
	add.s32 	%r169, %r160, %r153;
	mul.lo.s32 	%r24, %r169, %r8;
	mul.lo.s32 	%r25, %r156, %r6;
	mul.lo.s32 	%r26, %r157, %r6;
	mul.lo.s32 	%r27, %r165, %r6;
	mul.lo.s32 	%r28, %r166, %r6;
	mul.lo.s32 	%r29, %r167, %r6;
	mul.lo.s32 	%r30, %r168, %r6;
	mul.lo.s32 	%r31, %r169, %r6;
	add.s32 	%r280, %r136, %r31;
	add.s32 	%r279, %r136, %r30;
	add.s32 	%r278, %r136, %r29;
	add.s32 	%r277, %r136, %r28;
	add.s32 	%r276, %r136, %r27;
	mad.lo.s32 	%r275, %r161, %r6, %r136;
	add.s32 	%r274, %r136, %r26;
	add.s32 	%r273, %r136, %r25;
	mad.lo.s32 	%r272, %r151, %r6, %r136;
	add.s32 	%r271, %r136, %r24;
	add.s32 	%r270, %r136, %r23;
	add.s32 	%r269, %r136, %r22;
	add.s32 	%r268, %r136, %r21;
	mad.lo.s32 	%r267, %r165, %r8, %r136;
	add.s32 	%r266, %r136, %r20;
	add.s32 	%r265, %r136, %r19;
	add.s32 	%r264, %r136, %r18;
	add.s32 	%r263, %r136, %r17;
	mad.lo.s32 	%r261, %r145, %r138, %r134;
	mov.b32 	%r281, 0;
$L__BB6_6:
	mov.u32 	%r71, %r281;
	setp.ne.s32 	%p8, %r9, 0;
	@%p8 bra 	$L__BB6_8;
	ld.param.u64 	%rd191, [_Z13Update_wakeupPdS_S_S_S_S_S_S_S_S_S_S_Pi9InputPara_param_12];
	cvta.to.global.u64 	%rd15, %rd191;
	mul.wide.s32 	%rd16, %r261, 4;
	add.s64 	%rd17, %rd15, %rd16;
	ld.global.u32 	%r170, [%rd17];
	st.shared.u32 	[_ZZ13Update_wakeupPdS_S_S_S_S_S_S_S_S_S_S_Pi9InputParaE9wake_up_s], %r170;
$L__BB6_8:
	bar.sync 	0;
	ld.shared.u32 	%r171, [_ZZ13Update_wakeupPdS_S_S_S_S_S_S_S_S_S_S_Pi9InputParaE9wake_up_s];
	setp.eq.s32 	%p9, %r171, 0;
	@%p9 bra 	$L__BB6_17;
	setp.ge.s32 	%p10, %r16, %r10;
	setp.ge.s32 	%p11, %r13, %r4;
	add.s32 	%r172, %r262, -1;
	setp.ge.s32 	%p12, %r172, %r8;
	or.pred  	%p13, %p12, %p10;
	or.pred  	%p14, %p13, %p11;
	@%p14 bra 	$L__BB6_17;
	ld.param.u64 	%rd187, [_Z13Update_wakeupPdS_S_S_S_S_S_S_S_S_S_S_Pi9InputPara_param_10];
	ld.param.u64 	%rd185, [_Z13Update_wakeupPdS_S_S_S_S_S_S_S_S_S_S_Pi9InputPara_param_9];
	cvta.to.global.u64 	%rd18, %rd185;
	mul.wide.s32 	%rd19, %r263, 8;
	add.s64 	%rd20, %rd18, %rd19;
	ld.global.f64 	%fd7, [%rd20];
	cvta.to.global.u64 	%rd21, %rd187;
	add.s64 	%rd22, %rd21, %rd19;
	ld.global.f64 	%fd23, [%rd22];
	mul.f64 	%fd24, %fd23, %fd2;
	fma.rn.f64 	%fd8, %fd7, %fd1, %fd24;
	fma.rn.f64 	%fd25, %fd8, 0d3FF71547652B82FE, 0d4338000000000000;
	{
	.reg .b32 %temp; 
	mov.b64 	{%r72, %temp}, %fd25;
	}
	mov.f64 	%fd26, 0dC338000000000000;
	add.rn.f64 	%fd27, %fd25, %fd26;
	fma.rn.f64 	%fd28, %fd27, 0dBFE62E42FEFA39EF, %fd8;
	fma.rn.f64 	%fd29, %fd27, 0dBC7ABC9E3B39803F, %fd28;
	fma.rn.f64 	%fd30, %fd29, 0d3E5ADE1569CE2BDF, 0d3E928AF3FCA213EA;
	fma.rn.f64 	%fd31, %fd30, %fd29, 0d3EC71DEE62401315;
	fma.rn.f64 	%fd32, %fd31, %fd29, 0d3EFA01997C89EB71;
	fma.rn.f64 	%fd33, %fd32, %fd29, 0d3F2A01A014761F65;
	fma.rn.f64 	%fd34, %fd33, %fd29, 0d3F56C16C1852B7AF;
	fma.rn.f64 	%fd35, %fd34, %fd29, 0d3F81111111122322;
	fma.rn.f64 	%fd36, %fd35, %fd29, 0d3FA55555555502A1;
	fma.rn.f64 	%fd37, %fd36, %fd29, 0d3FC5555555555511;
	fma.rn.f64 	%fd38, %fd37, %fd29, 0d3FE000000000000B;
	fma.rn.f64 	%fd39, %fd38, %fd29, 0d3FF0000000000000;
	fma.rn.f64 	%fd40, %fd39, %fd29, 0d3FF0000000000000;
	{
	.reg .b32 %temp; 
	mov.b64 	{%r73, %temp}, %fd40;
	}
	{
	.reg .b32 %temp; 
	mov.b64 	{%temp, %r74}, %fd40;
	}
	shl.b32 	%r173, %r72, 20;
	add.s32 	%r174, %r173, %r74;
	mov.b64 	%fd260, {%r73, %r174};
	{
	.reg .b32 %temp; 
	mov.b64 	{%temp, %r175}, %fd8;
	}
	mov.b32 	%f3, %r175;
	abs.f32 	%f1, %f3;
	setp.lt.f32 	%p15, %f1, 0f4086232B;
	@%p15 bra 	$L__BB6_13;
	setp.lt.f64 	%p16, %fd8, 0d0000000000000000;
	add.f64 	%fd41, %fd8, 0d7FF0000000000000;
	selp.f64 	%fd260, 0d0000000000000000, %fd41, %p16;
	setp.geu.f32 	%p17, %f1, 0f40874800;
	@%p17 bra 	$L__BB6_13;
	shr.u32 	%r176, %r72, 31;
	add.s32 	%r177, %r72, %r176;
	shr.s32 	%r178, %r177, 1;
	shl.b32 	%r179, %r178, 20;
	add.s32 	%r180, %r74, %r179;
	mov.b64 	%fd42, {%r73, %r180};
	sub.s32 	%r181, %r72, %r178;
	shl.b32 	%r182, %r181, 20;
	add.s32 	%r183, %r182, 1072693248;
	mov.b32 	%r184, 0;
	mov.b64 	%fd43, {%r184, %r183};
	mul.f64 	%fd260, %fd43, %fd42;
$L__BB6_13:
	ld.param.u64 	%rd189, [_Z13Update_wakeupPdS_S_S_S_S_S_S_S_S_S_S_Pi9InputPara_param_11];
	cvta.to.global.u64 	%rd23, %rd189;
	add.s64 	%rd25, %rd23, %rd19;
	ld.global.f64 	%fd44, [%rd25];
	mul.f64 	%fd13, %fd44, %fd3;
	fma.rn.f64 	%fd45, %fd13, 0d3FF71547652B82FE, 0d4338000000000000;
	{
	.reg .b32 %temp; 
	mov.b64 	{%r75, %temp}, %fd45;
	}
	mov.f64 	%fd46, 0dC338000000000000;
	add.rn.f64 	%fd47, %fd45, %fd46;
	fma.rn.f64 	%fd48, %fd47, 0dBFE62E42FEFA39EF, %fd13;
	fma.rn.f64 	%fd49, %fd47, 0dBC7ABC9E3B39803F, %fd48;
	fma.rn.f64 	%fd50, %fd49, 0d3E5ADE1569CE2BDF, 0d3E928AF3FCA213EA;
	fma.rn.f64 	%fd51, %fd50, %fd49, 0d3EC71DEE62401315;
	fma.rn.f64 	%fd52, %fd51, %fd49, 0d3EFA01997C89EB71;
	fma.rn.f64 	%fd53, %fd52, %fd49, 0d3F2A01A014761F65;
	fma.rn.f64 	%fd54, %fd53, %fd49, 0d3F56C16C1852B7AF;
	fma.rn.f64 	%fd55, %fd54, %fd49, 0d3F81111111122322;
	fma.rn.f64 	%fd56, %fd55, %fd49, 0d3FA55555555502A1;
	fma.rn.f64 	%fd57, %fd56, %fd49, 0d3FC5555555555511;
	fma.rn.f64 	%fd58, %fd57, %fd49, 0d3FE000000000000B;
	fma.rn.f64 	%fd59, %fd58, %fd49, 0d3FF0000000000000;
	fma.rn.f64 	%fd60, %fd59, %fd49, 0d3FF0000000000000;
	{
	.reg .b32 %temp; 
	mov.b64 	{%r76, %temp}, %fd60;
	}
	{
	.reg .b32 %temp; 
	mov.b64 	{%temp, %r77}, %fd60;
	}
	shl.b32 	%r185, %r75, 20;
	add.s32 	%r186, %r185, %r77;
	mov.b64 	%fd261, {%r76, %r186};
	{
	.reg .b32 %temp; 
	mov.b64 	{%temp, %r187}, %fd13;
	}
	mov.b32 	%f4, %r187;
	abs.f32 	%f2, %f4;
	setp.lt.f32 	%p18, %f2, 0f4086232B;
	@%p18 bra 	$L__BB6_16;
	setp.lt.f64 	%p19, %fd13, 0d0000000000000000;
	add.f64 	%fd61, %fd13, 0d7FF0000000000000;
	selp.f64 	%fd261, 0d0000000000000000, %fd61, %p19;
	setp.geu.f32 	%p20, %f2, 0f40874800;
	@%p20 bra 	$L__BB6_16;
	shr.u32 	%r188, %r75, 31;
	add.s32 	%r189, %r75, %r188;
	shr.s32 	%r190, %r189, 1;
	shl.b32 	%r191, %r190, 20;
	add.s32 	%r192, %r77, %r191;
	mov.b64 	%fd62, {%r76, %r192};
	sub.s32 	%r193, %r75, %r190;
	shl.b32 	%r194, %r193, 20;
	add.s32 	%r195, %r194, 1072693248;
	mov.b32 	%r196, 0;
	mov.b64 	%fd63, {%r196, %r195};
	mul.f64 	%fd261, %fd63, %fd62;
$L__BB6_16:
	ld.param.u64 	%rd190, [_Z13Update_wakeupPdS_S_S_S_S_S_S_S_S_S_S_Pi9InputPara_param_11];
	ld.param.u64 	%rd188, [_Z13Update_wakeupPdS_S_S_S_S_S_S_S_S_S_S_Pi9InputPara_param_10];
	ld.param.u64 	%rd186, [_Z13Update_wakeupPdS_S_S_S_S_S_S_S_S_S_S_Pi9InputPara_param_9];
	ld.param.u64 	%rd184, [_Z13Update_wakeupPdS_S_S_S_S_S_S_S_S_S_S_Pi9InputPara_param_8];
	ld.param.u64 	%rd183, [_Z13Update_wakeupPdS_S_S_S_S_S_S_S_S_S_S_Pi9InputPara_param_6];
	ld.param.u64 	%rd182, [_Z13Update_wakeupPdS_S_S_S_S_S_S_S_S_S_S_Pi9InputPara_param_5];
	ld.param.u64 	%rd181, [_Z13Update_wakeupPdS_S_S_S_S_S_S_S_S_S_S_Pi9InputPara_param_4];
	ld.param.u64 	%rd180, [_Z13Update_wakeupPdS_S_S_S_S_S_S_S_S_S_S_Pi9InputPara_param_2];
	ld.param.u64 	%rd179, [_Z13Update_wakeupPdS_S_S_S_S_S_S_S_S_S_S_Pi9InputPara_param_1];
	ld.param.u64 	%rd178, [_Z13Update_wakeupPdS_S_S_S_S_S_S_S_S_S_S_Pi9InputPara_param_0];
	sub.f64 	%fd64, %fd260, %fd261;
	mov.u64 	%rd26, %rd13;
	ld.param.f64 	%fd65, [%rd26+248];
	mul.f64 	%fd66, %fd65, %fd64;
	cvta.to.global.u64 	%rd27, %rd181;
	mul.wide.s32 	%rd28, %r263, 8;
	add.s64 	%rd29, %rd27, %rd28;
	ld.global.f64 	%fd67, [%rd29];
	add.s32 	%r197, %r262, -1;
	setp.gt.s32 	%p21, %r197, 0;
	selp.b32 	%r198, %r197, %r8, %p21;
	add.s32 	%r199, %r198, -1;
	setp.lt.s32 	%p22, %r262, %r8;
	selp.b32 	%r200, %r262, 0, %p22;
	add.s32 	%r201, %r17, %r199;
	add.s32 	%r202, %r17, %r200;
	add.s32 	%r203, %r19, %r200;
	add.s32 	%r204, %r18, %r200;
	add.s32 	%r205, %r19, %r199;
	add.s32 	%r206, %r18, %r199;
	add.s32 	%r207, %r13, 1;
	setp.lt.s32 	%p23, %r207, %r4;
	selp.b32 	%r208, %r207, 0, %p23;
	mad.lo.s32 	%r209, %r10, %r208, %r16;
	mul.lo.s32 	%r210, %r209, %r8;
	add.s32 	%r211, %r210, %r200;
	add.s32 	%r212, %r210, %r199;
	add.s32 	%r213, %r20, %r200;
	add.s32 	%r214, %r20, %r199;
	add.s32 	%r215, %r21, %r200;
	add.s32 	%r216, %r21, %r199;
	add.s32 	%r217, %r22, %r199;
	add.s32 	%r218, %r22, %r200;
	add.s32 	%r219, %r23, %r200;
	add.s32 	%r220, %r23, %r199;
	add.s32 	%r221, %r24, %r199;
	add.s32 	%r222, %r24, %r200;
	mul.f64 	%fd68, %fd7, 0d4011111111111111;
	cvta.to.global.u64 	%rd30, %rd186;
	mul.wide.s32 	%rd31, %r202, 8;
	add.s64 	%rd32, %rd30, %rd31;
	ld.global.f64 	%fd69, [%rd32];
	mul.wide.s32 	%rd33, %r201, 8;
	add.s64 	%rd34, %rd30, %rd33;
	ld.global.f64 	%fd70, [%rd34];
	add.f64 	%fd71, %fd69, %fd70;
	mul.wide.s32 	%rd35, %r265, 8;
	add.s64 	%rd36, %rd30, %rd35;
	ld.global.f64 	%fd72, [%rd36];
	add.f64 	%fd73, %fd71, %fd72;
	mul.wide.s32 	%rd37, %r264, 8;
	add.s64 	%rd38, %rd30, %rd37;
	ld.global.f64 	%fd74, [%rd38];
	add.f64 	%fd75, %fd73, %fd74;
	mul.wide.s32 	%rd39, %r267, 8;
	add.s64 	%rd40, %rd30, %rd39;
	ld.global.f64 	%fd76, [%rd40];
	add.f64 	%fd77, %fd75, %fd76;
	mul.wide.s32 	%rd41, %r266, 8;
	add.s64 	%rd42, %rd30, %rd41;
	ld.global.f64 	%fd78, [%rd42];
	add.f64 	%fd79, %fd77, %fd78;
	mul.f64 	%fd80, %fd79, 0d3FDDDDDDDDDDDDDE;
	sub.f64 	%fd81, %fd80, %fd68;
	mul.wide.s32 	%rd43, %r203, 8;
	add.s64 	%rd44, %rd30, %rd43;
	ld.global.f64 	%fd82, [%rd44];
	mul.wide.s32 	%rd45, %r204, 8;
	add.s64 	%rd46, %rd30, %rd45;
	ld.global.f64 	%fd83, [%rd46];
	add.f64 	%fd84, %fd82, %fd83;
	mul.wide.s32 	%rd47, %r205, 8;
	add.s64 	%rd48, %rd30, %rd47;
	ld.global.f64 	%fd85, [%rd48];
	add.f64 	%fd86, %fd84, %fd85;
	mul.wide.s32 	%rd49, %r206, 8;
	add.s64 	%rd50, %rd30, %rd49;
	ld.global.f64 	%fd87, [%rd50];
	add.f64 	%fd88, %fd86, %fd87;
	mul.wide.s32 	%rd51, %r211, 8;
	add.s64 	%rd52, %rd30, %rd51;
	ld.global.f64 	%fd89, [%rd52];
	add.f64 	%fd90, %fd88, %fd89;
	mul.wide.s32 	%rd53, %r268, 8;
	add.s64 	%rd54, %rd30, %rd53;
	ld.global.f64 	%fd91, [%rd54];
	add.f64 	%fd92, %fd90, %fd91;
	mul.wide.s32 	%rd55, %r269, 8;
	add.s64 	%rd56, %rd30, %rd55;
	ld.global.f64 	%fd93, [%rd56];
	add.f64 	%fd94, %fd92, %fd93;
	mul.wide.s32 	%rd57, %r212, 8;
	add.s64 	%rd58, %rd30, %rd57;
	ld.global.f64 	%fd95, [%rd58];
	add.f64 	%fd96, %fd94, %fd95;
	mul.wide.s32 	%rd59, %r213, 8;
	add.s64 	%rd60, %rd30, %rd59;
	ld.global.f64 	%fd97, [%rd60];
	add.f64 	%fd98, %fd96, %fd97;
	mul.wide.s32 	%rd61, %r270, 8;
	add.s64 	%rd62, %rd30, %rd61;
	ld.global.f64 	%fd99, [%rd62];
	add.f64 	%fd100, %fd98, %fd99;
	mul.wide.s32 	%rd63, %r271, 8;
	add.s64 	%rd64, %rd30, %rd63;
	ld.global.f64 	%fd101, [%rd64];
	add.f64 	%fd102, %fd100, %fd101;
	mul.wide.s32 	%rd65, %r214, 8;
	add.s64 	%rd66, %rd30, %rd65;
	ld.global.f64 	%fd103, [%rd66];
	add.f64 	%fd104, %fd102, %fd103;
	fma.rn.f64 	%fd105, %fd104, 0d3FB999999999999A, %fd81;
	mul.wide.s32 	%rd67, %r215, 8;
	add.s64 	%rd68, %rd30, %rd67;
	ld.global.f64 	%fd106, [%rd68];
	mul.wide.s32 	%rd69, %r216, 8;
	add.s64 	%rd70, %rd30, %rd69;
	ld.global.f64 	%fd107, [%rd70];
	add.f64 	%fd108, %fd106, %fd107;
	mul.wide.s32 	%rd71, %r217, 8;
	add.s64 	%rd72, %rd30, %rd71;
	ld.global.f64 	%fd109, [%rd72];
	add.f64 	%fd110, %fd108, %fd109;
	mul.wide.s32 	%rd73, %r218, 8;
	add.s64 	%rd74, %rd30, %rd73;
	ld.global.f64 	%fd111, [%rd74];
	add.f64 	%fd112, %fd110, %fd111;
	mul.wide.s32 	%rd75, %r219, 8;
	add.s64 	%rd76, %rd30, %rd75;
	ld.global.f64 	%fd113, [%rd76];
	add.f64 	%fd114, %fd112, %fd113;
	mul.wide.s32 	%rd77, %r220, 8;
	add.s64 	%rd78, %rd30, %rd77;
	ld.global.f64 	%fd115, [%rd78];
	add.f64 	%fd116, %fd114, %fd115;
	mul.wide.s32 	%rd79, %r221, 8;
	add.s64 	%rd80, %rd30, %rd79;
	ld.global.f64 	%fd117, [%rd80];
	add.f64 	%fd118, %fd116, %fd117;
	mul.wide.s32 	%rd81, %r222, 8;
	add.s64 	%rd82, %rd30, %rd81;
	ld.global.f64 	%fd119, [%rd82];
	add.f64 	%fd120, %fd118, %fd119;
	fma.rn.f64 	%fd121, %fd120, 0d3FA1111111111111, %fd105;
	mul.f64 	%fd122, %fd5, %fd121;
	ld.param.f64 	%fd123, [%rd26+168];
	mul.f64 	%fd124, %fd123, %fd122;
	ld.param.u32 	%r223, [%rd26+128];
	cvt.rn.f64.s32 	%fd125, %r223;
	mul.f64 	%fd126, %fd66, %fd125;
	sub.f64 	%fd127, %fd124, %fd126;
	fma.rn.f64 	%fd128, %fd4, %fd127, %fd67;
	cvta.to.global.u64 	%rd83, %rd178;
	add.s64 	%rd84, %rd83, %rd28;
	st.global.f64 	[%rd84], %fd128;
	cvta.to.global.u64 	%rd85, %rd182;
	add.s64 	%rd86, %rd85, %rd28;
	ld.global.f64 	%fd129, [%rd86];
	cvta.to.global.u64 	%rd87, %rd188;
	add.s64 	%rd88, %rd87, %rd28;
	ld.global.f64 	%fd130, [%rd88];
	mul.f64 	%fd131, %fd130, 0d4011111111111111;
	add.s64 	%rd89, %rd87, %rd31;
	ld.global.f64 	%fd132, [%rd89];
	add.s64 	%rd90, %rd87, %rd33;
	ld.global.f64 	%fd133, [%rd90];
	add.f64 	%fd134, %fd132, %fd133;
	add.s64 	%rd91, %rd87, %rd35;
	ld.global.f64 	%fd135, [%rd91];
	add.f64 	%fd136, %fd134, %fd135;
	add.s64 	%rd92, %rd87, %rd37;
	ld.global.f64 	%fd137, [%rd92];
	add.f64 	%fd138, %fd136, %fd137;
	add.s64 	%rd93, %rd87, %rd39;
	ld.global.f64 	%fd139, [%rd93];
	add.f64 	%fd140, %fd138, %fd139;
	add.s64 	%rd94, %rd87, %rd41;
	ld.global.f64 	%fd141, [%rd94];
	add.f64 	%fd142, %fd140, %fd141;
	mul.f64 	%fd143, %fd142, 0d3FDDDDDDDDDDDDDE;
	sub.f64 	%fd144, %fd143, %fd131;
	add.s64 	%rd95, %rd87, %rd43;
	ld.global.f64 	%fd145, [%rd95];
	add.s64 	%rd96, %rd87, %rd45;
	ld.global.f64 	%fd146, [%rd96];
	add.f64 	%fd147, %fd145, %fd146;
	add.s64 	%rd97, %rd87, %rd47;
	ld.global.f64 	%fd148, [%rd97];
	add.f64 	%fd149, %fd147, %fd148;
	add.s64 	%rd98, %rd87, %rd49;
	ld.global.f64 	%fd150, [%rd98];
	add.f64 	%fd151, %fd149, %fd150;
	add.s64 	%rd99, %rd87, %rd51;
	ld.global.f64 	%fd152, [%rd99];
	add.f64 	%fd153, %fd151, %fd152;
	add.s64 	%rd100, %rd87, %rd53;
	ld.global.f64 	%fd154, [%rd100];
	add.f64 	%fd155, %fd153, %fd154;
	add.s64 	%rd101, %rd87, %rd55;
	ld.global.f64 	%fd156, [%rd101];
	add.f64 	%fd157, %fd155, %fd156;
	add.s64 	%rd102, %rd87, %rd57;
	ld.global.f64 	%fd158, [%rd102];
	add.f64 	%fd159, %fd157, %fd158;
	add.s64 	%rd103, %rd87, %rd59;
	ld.global.f64 	%fd160, [%rd103];
	add.f64 	%fd161, %fd159, %fd160;
	add.s64 	%rd104, %rd87, %rd61;
	ld.global.f64 	%fd162, [%rd104];
	add.f64 	%fd163, %fd161, %fd162;
	add.s64 	%rd105, %rd87, %rd63;
	ld.global.f64 	%fd164, [%rd105];
	add.f64 	%fd165, %fd163, %fd164;
	add.s64 	%rd106, %rd87, %rd65;
	ld.global.f64 	%fd166, [%rd106];
	add.f64 	%fd167, %fd165, %fd166;
	fma.rn.f64 	%fd168, %fd167, 0d3FB999999999999A, %fd144;
	add.s64 	%rd107, %rd87, %rd67;
	ld.global.f64 	%fd169, [%rd107];
	add.s64 	%rd108, %rd87, %rd69;
	ld.global.f64 	%fd170, [%rd108];
	add.f64 	%fd171, %fd169, %fd170;
	add.s64 	%rd109, %rd87, %rd71;
	ld.global.f64 	%fd172, [%rd109];
	add.f64 	%fd173, %fd171, %fd172;
	add.s64 	%rd110, %rd87, %rd73;
	ld.global.f64 	%fd174, [%rd110];
	add.f64 	%fd175, %fd173, %fd174;
	add.s64 	%rd111, %rd87, %rd75;
	ld.global.f64 	%fd176, [%rd111];
	add.f64 	%fd177, %fd175, %fd176;
	add.s64 	%rd112, %rd87, %rd77;
	ld.global.f64 	%fd178, [%rd112];
	add.f64 	%fd179, %fd177, %fd178;
	add.s64 	%rd113, %rd87, %rd79;
	ld.global.f64 	%fd180, [%rd113];
	add.f64 	%fd181, %fd179, %fd180;
	add.s64 	%rd114, %rd87, %rd81;
	ld.global.f64 	%fd182, [%rd114];
	add.f64 	%fd183, %fd181, %fd182;
	fma.rn.f64 	%fd184, %fd183, 0d3FA1111111111111, %fd168;
	mul.f64 	%fd185, %fd5, %fd184;
	ld.param.f64 	%fd186, [%rd26+176];
	mul.f64 	%fd187, %fd186, %fd185;
	ld.param.u32 	%r224, [%rd26+132];
	cvt.rn.f64.s32 	%fd188, %r224;
	mul.f64 	%fd189, %fd66, %fd188;
	sub.f64 	%fd190, %fd187, %fd189;
	fma.rn.f64 	%fd191, %fd6, %fd190, %fd129;
	cvta.to.global.u64 	%rd115, %rd179;
	add.s64 	%rd116, %rd115, %rd28;
	st.global.f64 	[%rd116], %fd191;
	cvta.to.global.u64 	%rd117, %rd183;
	add.s64 	%rd118, %rd117, %rd28;
	ld.global.f64 	%fd192, [%rd118];
	selp.b32 	%r225, %r197, %r6, %p21;
	add.s32 	%r226, %r225, -1;
	setp.lt.s32 	%p24, %r262, %r6;
	selp.b32 	%r227, %r262, 0, %p24;
	mad.lo.s32 	%r228, %r10, %r13, %r16;
	mul.lo.s32 	%r229, %r228, %r6;
	add.s32 	%r230, %r229, %r226;
	add.s32 	%r231, %r229, %r227;
	add.s32 	%r232, %r26, %r227;
	add.s32 	%r233, %r25, %r227;
	add.s32 	%r234, %r26, %r226;
	add.s32 	%r235, %r25, %r226;
	add.s32 	%r236, %r27, %r227;
	add.s32 	%r237, %r27, %r226;
	setp.gt.s32 	%p25, %r13, 0;
	selp.b32 	%r238, %r13, %r4, %p25;
	add.s32 	%r239, %r238, -1;
	mad.lo.s32 	%r240, %r10, %r239, %r16;
	mul.lo.s32 	%r241, %r240, %r6;
	add.s32 	%r242, %r241, %r227;
	add.s32 	%r243, %r241, %r226;
	add.s32 	%r244, %r28, %r227;
	add.s32 	%r245, %r28, %r226;
	add.s32 	%r246, %r29, %r226;
	add.s32 	%r247, %r29, %r227;
	add.s32 	%r248, %r30, %r227;
	add.s32 	%r249, %r30, %r226;
	add.s32 	%r250, %r31, %r226;
	add.s32 	%r251, %r31, %r227;
	cvta.to.global.u64 	%rd119, %rd190;
	mul.wide.s32 	%rd120, %r272, 8;
	add.s64 	%rd121, %rd119, %rd120;
	ld.global.f64 	%fd193, [%rd121];
	mul.f64 	%fd194, %fd193, 0d4011111111111111;
	mul.wide.s32 	%rd122, %r231, 8;
	add.s64 	%rd123, %rd119, %rd122;
	ld.global.f64 	%fd195, [%rd123];
	mul.wide.s32 	%rd124, %r230, 8;
	add.s64 	%rd125, %rd119, %rd124;
	ld.global.f64 	%fd196, [%rd125];
	add.f64 	%fd197, %fd195, %fd196;
	mul.wide.s32 	%rd126, %r274, 8;
	add.s64 	%rd127, %rd119, %rd126;
	ld.global.f64 	%fd198, [%rd127];
	add.f64 	%fd199, %fd197, %fd198;
	mul.wide.s32 	%rd128, %r273, 8;
	add.s64 	%rd129, %rd119, %rd128;
	ld.global.f64 	%fd200, [%rd129];
	add.f64 	%fd201, %fd199, %fd200;
	mul.wide.s32 	%rd130, %r276, 8;
	add.s64 	%rd131, %rd119, %rd130;
	ld.global.f64 	%fd202, [%rd131];
	add.f64 	%fd203, %fd201, %fd202;
	mul.wide.s32 	%rd132, %r275, 8;
	add.s64 	%rd133, %rd119, %rd132;
	ld.global.f64 	%fd204, [%rd133];
	add.f64 	%fd205, %fd203, %fd204;
	mul.f64 	%fd206, %fd205, 0d3FDDDDDDDDDDDDDE;
	sub.f64 	%fd207, %fd206, %fd194;
	mul.wide.s32 	%rd134, %r232, 8;
	add.s64 	%rd135, %rd119, %rd134;
	ld.global.f64 	%fd208, [%rd135];
	mul.wide.s32 	%rd136, %r233, 8;
	add.s64 	%rd137, %rd119, %rd136;
	ld.global.f64 	%fd209, [%rd137];
	add.f64 	%fd210, %fd208, %fd209;
	mul.wide.s32 	%rd138, %r234, 8;
	add.s64 	%rd139, %rd119, %rd138;
	ld.global.f64 	%fd211, [%rd139];
	add.f64 	%fd212, %fd210, %fd211;
	mul.wide.s32 	%rd140, %r235, 8;
	add.s64 	%rd141, %rd119, %rd140;
	ld.global.f64 	%fd213, [%rd141];
	add.f64 	%fd214, %fd212, %fd213;
	mul.wide.s32 	%rd142, %r236, 8;
	add.s64 	%rd143, %rd119, %rd142;
	ld.global.f64 	%fd215, [%rd143];
	add.f64 	%fd216, %fd214, %fd215;
	mul.wide.s32 	%rd144, %r277, 8;
	add.s64 	%rd145, %rd119, %rd144;
	ld.global.f64 	%fd217, [%rd145];
	add.f64 	%fd218, %fd216, %fd217;
	mul.wide.s32 	%rd146, %r278, 8;
	add.s64 	%rd147, %rd119, %rd146;
	ld.global.f64 	%fd219, [%rd147];
	add.f64 	%fd220, %fd218, %fd219;
	mul.wide.s32 	%rd148, %r237, 8;
	add.s64 	%rd149, %rd119, %rd148;
	ld.global.f64 	%fd221, [%rd149];
	add.f64 	%fd222, %fd220, %fd221;
	mul.wide.s32 	%rd150, %r242, 8;
	add.s64 	%rd151, %rd119, %rd150;
	ld.global.f64 	%fd223, [%rd151];
	add.f64 	%fd224, %fd222, %fd223;
	mul.wide.s32 	%rd152, %r279, 8;
	add.s64 	%rd153, %rd119, %rd152;
	ld.global.f64 	%fd225, [%rd153];
	add.f64 	%fd226, %fd224, %fd225;
	mul.wide.s32 	%rd154, %r280, 8;
	add.s64 	%rd155, %rd119, %rd154;
	ld.global.f64 	%fd227, [%rd155];
	add.f64 	%fd228, %fd226, %fd227;
	mul.wide.s32 	%rd156, %r243, 8;
	add.s64 	%rd157, %rd119, %rd156;
	ld.global.f64 	%fd229, [%rd157];
	add.f64 	%fd230, %fd228, %fd229;
	fma.rn.f64 	%fd231, %fd230, 0d3FB999999999999A, %fd207;
	mul.wide.s32 	%rd158, %r244, 8;
	add.s64 	%rd159, %rd119, %rd158;
	ld.global.f64 	%fd232, [%rd159];
	mul.wide.s32 	%rd160, %r245, 8;
	add.s64 	%rd161, %rd119, %rd160;
	ld.global.f64 	%fd233, [%rd161];
	add.f64 	%fd234, %fd232, %fd233;
	mul.wide.s32 	%rd162, %r246, 8;
	add.s64 	%rd163, %rd119, %rd162;
	ld.global.f64 	%fd235, [%rd163];
	add.f64 	%fd236, %fd234, %fd235;
	mul.wide.s32 	%rd164, %r247, 8;
	add.s64 	%rd165, %rd119, %rd164;
	ld.global.f64 	%fd237, [%rd165];
	add.f64 	%fd238, %fd236, %fd237;
	mul.wide.s32 	%rd166, %r248, 8;
	add.s64 	%rd167, %rd119, %rd166;
	ld.global.f64 	%fd239, [%rd167];
	add.f64 	%fd240, %fd238, %fd239;
	mul.wide.s32 	%rd168, %r249, 8;
	add.s64 	%rd169, %rd119, %rd168;
	ld.global.f64 	%fd241, [%rd169];
	add.f64 	%fd242, %fd240, %fd241;
	mul.wide.s32 	%rd170, %r250, 8;
	add.s64 	%rd171, %rd119, %rd170;
	ld.global.f64 	%fd243, [%rd171];
	add.f64 	%fd244, %fd242, %fd243;
	mul.wide.s32 	%rd172, %r251, 8;
	add.s64 	%rd173, %rd119, %rd172;
	ld.global.f64 	%fd245, [%rd173];
	add.f64 	%fd246, %fd244, %fd245;
	fma.rn.f64 	%fd247, %fd246, 0d3FA1111111111111, %fd231;
	mul.f64 	%fd248, %fd5, %fd247;
	ld.param.f64 	%fd249, [%rd26+184];
	fma.rn.f64 	%fd250, %fd249, %fd248, %fd66;
	ld.param.f64 	%fd251, [%rd26+48];
	mul.f64 	%fd252, %fd251, %fd3;
	fma.rn.f64 	%fd253, %fd252, %fd250, %fd192;
	cvta.to.global.u64 	%rd174, %rd180;
	add.s64 	%rd175, %rd174, %rd28;
	st.global.f64 	[%rd175], %fd253;
	ld.global.f64 	%fd254, [%rd84];
	mov.f64 	%fd255, 0d3FF0000000000000;
	sub.f64 	%fd256, %fd255, %fd254;
	ld.global.f64 	%fd257, [%rd116];
	sub.f64 	%fd258, %fd256, %fd257;
	sub.f64 	%fd259, %fd258, %fd253;
	cvta.to.global.u64 	%rd176, %rd184;
	add.s64 	%rd177, %rd176, %rd28;
	st.global.f64 	[%rd177], %fd259;
$L__BB6_17:
	add.s32 	%r281, %r71, 1;
	add.s32 	%r252, %r6, -1;
	div.s32 	%r253, %r252, %r2;
	add.s32 	%r280, %r280, %r2;
	add.s32 	%r279, %r279, %r2;
	add.s32 	%r278, %r278, %r2;
	add.s32 	%r277, %r277, %r2;
	add.s32 	%r276, %r276, %r2;
	add.s32 	%r275, %r275, %r2;
	add.s32 	%r274, %r274, %r2;
	add.s32 	%r273, %r273, %r2;
	add.s32 	%r272, %r272, %r2;
	add.s32 	%r271, %r271, %r2;
	add.s32 	%r270, %r270, %r2;
	add.s32 	%r269, %r269, %r2;
	add.s32 	%r268, %r268, %r2;
	add.s32 	%r267, %r267, %r2;
	add.s32 	%r266, %r266, %r2;
	add.s32 	%r265, %r265, %r2;
	add.s32 	%r264, %r264, %r2;
	add.s32 	%r263, %r263, %r2;
	add.s32 	%r262, %r262, %r2;
	add.s32 	%r261, %r261, %r1;
	setp.lt.s32 	%p26, %r71, %r253;
	@%p26 bra 	$L__BB6_6;
$L__BB6_18:
	add.s32 	%r99, %r260, 1;
	add.s32 	%r254, %r10, -1;
	mov.u32 	%r255, %ntid.y;
	mov.u32 	%r256, %nctaid.y;
	mul.lo.s32 	%r257, %r255, %r256;
	div.s32 	%r258, %r254, %r257;
	setp.lt.s32 	%p27, %r260, %r258;
	mov.u32 	%r260, %r99;
	@%p27 bra 	$L__BB6_4;
$L__BB6_19:
	add.s32 	%r100, %r259, 1;
	setp.lt.s32 	%p28, %r259, %r5;
	mov.u32 	%r259, %r100;
	@%p28 bra 	$L__BB6_2;
$L__BB6_20:
	ret;

}
	// .globl	_Z11Wakeup_NextPdPiS0_9InputParai
.visible .entry _Z11Wakeup_NextPdPiS0_9InputParai(
	.param .u64 .ptr .align 1 _Z11Wakeup_NextPdPiS0_9InputParai_param_0,
	.param .u64 .ptr .align 1 _Z11Wakeup_NextPdPiS0_9InputParai_param_1,
	.param .u64 .ptr .align 1 _Z11Wakeup_NextPdPiS0_9InputParai_param_2,
	.param .align 8 .b8 _Z11Wakeup_NextPdPiS0_9InputParai_param_3[288],
	.param .u32 _Z11Wakeup_NextPdPiS0_9InputParai_param_4
)
{
	.reg .pred 	%p<26>;
	.reg .b32 	%r<141>;
	.reg .b64 	%rd<16>;
	.reg .b64 	%fd<3>;
	// demoted variable
	.shared .align 4 .u32 _ZZ11Wakeup_NextPdPiS0_9InputParaiE11wake_up_p_s;
	// demoted variable
	.shared .align 4 .u32 _ZZ11Wakeup_NextPdPiS0_9InputParaiE16wake_up_p_s_next;
	ld.param.u64 	%rd4, [_Z11Wakeup_NextPdPiS0_9InputParai_param_0];
	ld.param.u64 	%rd5, [_Z11Wakeup_NextPdPiS0_9InputParai_param_1];
	mov.b64 	%rd7, _Z11Wakeup_NextPdPiS0_9InputParai_param_3;
	mov.u64 	%rd1, %rd7;
	mov.u32 	%r73, %ntid.x;
	mov.u32 	%r1, %nctaid.x;
	mul.lo.s32 	%r2, %r73, %r1;
	mov.u32 	%r3, %ntid.y;
	mov.u32 	%r4, %nctaid.y;
	mul.lo.s32 	%r5, %r3, %r4;
	mov.u32 	%r74, %ntid.z;
	mov.u32 	%r6, %nctaid.z;
	mul.lo.s32 	%r7, %r74, %r6;
	ld.param.u32 	%r8, [_Z11Wakeup_NextPdPiS0_9InputParai_param_3+8];
	add.s32 	%r75, %r8, -1;
	div.s32 	%r9, %r75, %r7;
	setp.lt.s32 	%p1, %r9, 0;
	@%p1 bra 	$L__BB7_19;
	ld.param.v2.u32 	{%r78, %r79}, [%rd1];
	add.s32 	%r80, %r79, -1;
	div.s32 	%r10, %r80, %r5;
	ld.param.u32 	%r11, [%rd1];
	mov.u32 	%r12, %ctaid.z;
	mov.u32 	%r81, %tid.z;
	mov.u32 	%r13, %ctaid.y;
	mov.u32 	%r14, %tid.y;
	mov.u32 	%r15, %ctaid.x;
	mov.u32 	%r82, %tid.x;
	ld.param.u32 	%r16, [%rd1+4];
	or.b32  	%r83, %r82, %r14;
	or.b32  	%r17, %r83, %r81;
	ld.param.u32 	%r18, [%rd1+256];
	ld.param.v2.u32 	{%r19, %r20}, [%rd1+256];
	ld.param.u32 	%r21, [%rd1+264];
	ld.param.f64 	%fd1, [%rd1+272];
	add.s32 	%r22, %r78, -1;
	cvta.to.global.u64 	%rd2, %rd5;
	cvta.to.global.u64 	%rd3, %rd4;
	mov.b32 	%r106, 0;
	div.s32 	%r102, %r22, %r2;
$L__BB7_2:
	setp.lt.s32 	%p2, %r10, 0;
	@%p2 bra 	$L__BB7_18;
	add.s32 	%r85, %r11, -1;
	div.s32 	%r28, %r85, %r2;
	mov.u32 	%r86, %ntid.z;
	mov.u32 	%r87, %tid.z;
	mad.lo.s32 	%r88, %r12, %r86, %r87;
	mad.lo.s32 	%r29, %r106, %r7, %r88;
	mad.lo.s32 	%r30, %r106, %r6, %r12;
	mov.b32 	%r111, 0;
$L__BB7_4:
	setp.lt.s32 	%p3, %r28, 0;
	@%p3 bra 	$L__BB7_17;
	mul.lo.s32 	%r90, %r3, %r4;
	mad.lo.s32 	%r91, %r13, %r3, %r14;
	mad.lo.s32 	%r36, %r111, %r90, %r91;
	mad.lo.s32 	%r37, %r111, %r4, %r13;
	mad.lo.s32 	%r92, %r20, %r30, %r37;
	mad.lo.s32 	%r119, %r92, %r18, %r15;
	mad.lo.s32 	%r93, %r16, %r29, %r14;
	mad.lo.s32 	%r94, %r3, %r37, %r93;
	mov.u32 	%r95, %tid.x;
	mov.u32 	%r96, %ntid.x;
	mad.lo.s32 	%r116, %r15, %r96, %r95;
	mad.lo.s32 	%r117, %r11, %r94, %r116;
	mov.b32 	%r120, 0;
	mov.u32 	%r118, %r15;
$L__BB7_6:
	mov.u32 	%r45, %r120;
	setp.ge.s32 	%p4, %r36, %r16;
	setp.ge.s32 	%p5, %r29, %r8;
	setp.ge.s32 	%p6, %r116, %r11;
	or.pred  	%p7, %p6, %p4;
	or.pred  	%p8, %p7, %p5;
	@%p8 bra 	$L__BB7_16;
	setp.ne.s32 	%p9, %r17, 0;
	@%p9 bra 	$L__BB7_10;
	setp.ge.s32 	%p10, %r37, %r20;
	setp.ge.s32 	%p11, %r30, %r21;
	setp.ge.s32 	%p12, %r118, %r18;
	or.pred  	%p13, %p12, %p10;
	or.pred  	%p14, %p13, %p11;
	mov.u32 	%r130, %r118;
	mov.u32 	%r131, %r37;
	mov.u32 	%r132, %r30;
	@%p14 bra 	$L__BB7_10;
	mul.wide.s32 	%rd8, %r119, 4;
	add.s64 	%rd9, %rd2, %rd8;
	ld.global.u32 	%r97, [%rd9];
	st.shared.u32 	[_ZZ11Wakeup_NextPdPiS0_9InputParaiE11wake_up_p_s], %r97;
	mov.b32 	%r98, 0;
	st.global.u32 	[%rd9], %r98;
	st.shared.u32 	[_ZZ11Wakeup_NextPdPiS0_9InputParaiE16wake_up_p_s_next], %r98;
	mov.u32 	%r129, %r119;
$L__BB7_10:
	bar.sync 	0;
	ld.shared.u32 	%r99, [_ZZ11Wakeup_NextPdPiS0_9InputParaiE11wake_up_p_s];
	setp.eq.s32 	%p15, %r99, 0;
	@%p15 bra 	$L__BB7_16;
	mul.wide.s32 	%rd10, %r117, 8;
	add.s64 	%rd11, %rd3, %rd10;
	ld.global.f64 	%fd2, [%rd11];
	setp.leu.f64 	%p16, %fd2, %fd1;
	@%p16 bra 	$L__BB7_13;
	mov.b32 	%r100, 1;
	st.shared.u32 	[_ZZ11Wakeup_NextPdPiS0_9InputParaiE16wake_up_p_s_next], %r100;
$L__BB7_13:
	bar.sync 	0;
	@%p9 bra 	$L__BB7_16;
	setp.ge.s32 	%p18, %r130, %r19;
	setp.ge.s32 	%p19, %r131, %r20;
	or.pred  	%p20, %p18, %p19;
	setp.ge.s32 	%p21, %r132, %r21;
	or.pred  	%p22, %p20, %p21;
	@%p22 bra 	$L__BB7_16;
	ld.param.u64 	%rd15, [_Z11Wakeup_NextPdPiS0_9InputParai_param_2];
	ld.shared.u32 	%r101, [_ZZ11Wakeup_NextPdPiS0_9InputParaiE16wake_up_p_s_next];
	cvta.to.global.u64 	%rd12, %rd15;
	mul.wide.s32 	%rd13, %r129, 4;
	add.s64 	%rd14, %rd12, %rd13;
	st.global.u32 	[%rd14], %r101;
$L__BB7_16:
	add.s32 	%r120, %r45, 1;
	add.s32 	%r119, %r119, %r1;
	add.s32 	%r118, %r118, %r1;
	add.s32 	%r117, %r117, %r2;
	add.s32 	%r116, %r116, %r2;
	setp.lt.s32 	%p23, %r45, %r102;
	@%p23 bra 	$L__BB7_6;
$L__BB7_17:
	add.s32 	%r67, %r111, 1;
	add.s32 	%r103, %r16, -1;
	mul.lo.s32 	%r104, %r3, %r4;
	div.s32 	%r105, %r103, %r104;
	setp.lt.s32 	%p24, %r111, %r105;
	mov.u32 	%r111, %r67;
	@%p24 bra 	$L__BB7_4;
$L__BB7_18:
	add.s32 	%r72, %r106, 1;
	setp.lt.s32 	%p25, %r106, %r9;
	mov.u32 	%r106, %r72;
	@%p25 bra 	$L__BB7_2;
$L__BB7_19:
	ret;

}
	// .globl	_Z15Wakeup_NeighborPiS_9InputPara
.visible .entry _Z15Wakeup_NeighborPiS_9InputPara(
	.param .u64 .ptr .align 1 _Z15Wakeup_NeighborPiS_9InputPara_param_0,
	.param .u64 .ptr .align 1 _Z15Wakeup_NeighborPiS_9InputPara_param_1,
	.param .align 8 .b8 _Z15Wakeup_NeighborPiS_9InputPara_param_2[288]
)
{
	.reg .pred 	%p<73>;
	.reg .b32 	%r<262>;
	.reg .b64 	%rd<120>;

	ld.param.u64 	%rd5, [_Z15Wakeup_NeighborPiS_9InputPara_param_0];
	ld.param.u64 	%rd6, [_Z15Wakeup_NeighborPiS_9InputPara_param_1];
	mov.b64 	%rd4, _Z15Wakeup_NeighborPiS_9InputPara_param_2;
	mov.u64 	%rd1, %rd4;
	cvta.to.global.u64 	%rd2, %rd5;
	cvta.to.global.u64 	%rd3, %rd6;
	mov.u32 	%r1, %ntid.x;
	mov.u32 	%r2, %nctaid.x;
	mul.lo.s32 	%r3, %r1, %r2;
	mov.u32 	%r4, %ntid.y;
	mov.u32 	%r5, %nctaid.y;
	mul.lo.s32 	%r6, %r4, %r5;
	mov.u32 	%r126, %ntid.z;
	mov.u32 	%r127, %nctaid.z;
	mul.lo.s32 	%r7, %r126, %r127;
	ld.param.u32 	%r8, [_Z15Wakeup_NeighborPiS_9InputPara_param_2+264];
	add.s32 	%r128, %r8, -1;
	div.s32 	%r9, %r128, %r7;
	setp.lt.s32 	%p1, %r9, 0;
	@%p1 bra 	$L__BB8_34;
	ld.param.v2.u32 	{%r10, %r130}, [%rd1+256];
	add.s32 	%r131, %r130, -1;
	div.s32 	%r11, %r131, %r6;
	mov.u32 	%r12, %ctaid.y;
	mov.u32 	%r13, %tid.y;
	mov.u32 	%r132, %ctaid.x;
	mov.u32 	%r133, %tid.x;
	mad.lo.s32 	%r14, %r132, %r1, %r133;
	ld.param.u32 	%r15, [%rd1+260];
	add.s32 	%r134, %r2, %r132;
	mad.lo.s32 	%r16, %r1, %r134, %r133;
	shl.b32 	%r17, %r3, 2;
	shl.b32 	%r135, %r2, 1;
	add.s32 	%r136, %r132, %r135;
	mad.lo.s32 	%r18, %r1, %r136, %r133;
	mad.lo.s32 	%r137, %r2, 3, %r132;
	mad.lo.s32 	%r19, %r1, %r137, %r133;
	mov.b32 	%r234, 0;
$L__BB8_2:
	setp.lt.s32 	%p2, %r11, 0;
	@%p2 bra 	$L__BB8_33;
	mov.u64 	%rd7, %rd4;
	ld.param.u32 	%r139, [%rd7+256];
	add.s32 	%r140, %r139, -1;
	div.s32 	%r21, %r140, %r3;
	mov.u32 	%r141, %ctaid.z;
	mov.u32 	%r142, %ntid.z;
	mov.u32 	%r143, %tid.z;
	mad.lo.s32 	%r144, %r141, %r142, %r143;
	mad.lo.s32 	%r22, %r234, %r7, %r144;
	mul.lo.s32 	%r23, %r15, %r22;
	add.s32 	%r145, %r15, -1;
	mul.lo.s32 	%r146, %r4, %r5;
	div.s32 	%r147, %r145, %r146;
	max.s32 	%r24, %r147, 0;
	mov.b32 	%r235, 0;
$L__BB8_4:
	mov.u32 	%r25, %r235;
	setp.lt.s32 	%p3, %r21, 0;
	@%p3 bra 	$L__BB8_32;
	mul.lo.s32 	%r149, %r4, %r5;
	mad.lo.s32 	%r150, %r12, %r4, %r13;
	mad.lo.s32 	%r26, %r25, %r149, %r150;
	add.s32 	%r151, %r23, %r26;
	mul.lo.s32 	%r27, %r151, %r10;
	setp.gt.s32 	%p4, %r26, 0;
	selp.b32 	%r152, %r26, %r15, %p4;
	add.s32 	%r153, %r26, 1;
	setp.lt.s32 	%p5, %r153, %r15;
	selp.b32 	%r154, %r153, 0, %p5;
	add.s32 	%r28, %r27, -1;
	add.s32 	%r155, %r23, %r152;
	add.s32 	%r156, %r155, -1;
	mul.lo.s32 	%r29, %r156, %r10;
	add.s32 	%r157, %r23, %r154;
	mul.lo.s32 	%r30, %r157, %r10;
	setp.gt.s32 	%p6, %r22, 0;
	selp.b32 	%r158, %r22, %r8, %p6;
	add.s32 	%r159, %r158, -1;
	mad.lo.s32 	%r160, %r15, %r159, %r26;
	mul.lo.s32 	%r31, %r160, %r10;
	add.s32 	%r161, %r22, 1;
	setp.lt.s32 	%p7, %r161, %r8;
	selp.b32 	%r162, %r161, 0, %p7;
	mad.lo.s32 	%r163, %r15, %r162, %r26;
	mul.lo.s32 	%r32, %r163, %r10;
	add.s32 	%r164, %r10, -1;
	div.s32 	%r165, %r164, %r3;
	max.s32 	%r166, %r165, 0;
	add.s32 	%r33, %r166, 1;
	and.b32  	%r34, %r33, 3;
	setp.lt.s32 	%p8, %r165, 3;
	mov.b32 	%r261, 0;
	@%p8 bra 	$L__BB8_20;
	add.s32 	%r259, %r16, 1;
	add.s32 	%r253, %r18, 1;
	add.s32 	%r247, %r19, 1;
	add.s32 	%r236, %r14, 1;
	and.b32  	%r261, %r33, -4;
	neg.s32 	%r260, %r261;
	mad.lo.s32 	%r167, %r5, %r25, %r12;
	add.s32 	%r168, %r13, %r23;
	mad.lo.s32 	%r169, %r4, %r167, %r168;
	mul.lo.s32 	%r170, %r10, %r169;
	add.s32 	%r258, %r16, %r170;
	add.s32 	%r257, %r16, %r29;
	add.s32 	%r256, %r16, %r30;
	add.s32 	%r255, %r16, %r31;
	add.s32 	%r254, %r16, %r32;
	add.s32 	%r252, %r18, %r170;
	add.s32 	%r251, %r18, %r29;
	add.s32 	%r250, %r18, %r30;
	add.s32 	%r249, %r18, %r31;
	add.s32 	%r248, %r18, %r32;
	add.s32 	%r246, %r19, %r170;
	add.s32 	%r245, %r19, %r29;
	add.s32 	%r244, %r19, %r30;
	add.s32 	%r243, %r19, %r31;
	add.s32 	%r242, %r19, %r32;
	add.s32 	%r241, %r14, %r32;
	add.s32 	%r240, %r14, %r31;
	add.s32 	%r239, %r14, %r30;
	add.s32 	%r238, %r14, %r29;
	add.s32 	%r237, %r14, %r170;
$L__BB8_7:
	setp.ge.s32 	%p9, %r26, %r15;
	setp.ge.s32 	%p10, %r22, %r8;
	add.s32 	%r86, %r236, -1;
	setp.ge.s32 	%p11, %r86, %r10;
	or.pred  	%p12, %p11, %p9;
	or.pred  	%p13, %p12, %p10;
	@%p13 bra 	$L__BB8_10;
	mul.wide.s32 	%rd8, %r237, 4;
	add.s64 	%rd9, %rd3, %rd8;
	ld.global.u32 	%r171, [%rd9];
	setp.eq.s32 	%p14, %r171, 0;
	@%p14 bra 	$L__BB8_10;
	setp.gt.s32 	%p15, %r86, 0;
	selp.b32 	%r172, %r86, %r10, %p15;
	setp.lt.s32 	%p16, %r236, %r10;
	selp.b32 	%r173, %r236, 0, %p16;
	add.s32 	%r174, %r172, %r28;
	add.s32 	%r175, %r27, %r173;
	mul.wide.s32 	%rd10, %r237, 4;
	add.s64 	%rd11, %rd2, %rd10;
	mov.b32 	%r176, 1;
	st.global.u32 	[%rd11], %r176;
	mul.wide.s32 	%rd12, %r174, 4;
	add.s64 	%rd13, %rd2, %rd12;
	st.global.u32 	[%rd13], %r176;
	mul.wide.s32 	%rd14, %r175, 4;
	add.s64 	%rd15, %rd2, %rd14;
	st.global.u32 	[%rd15], %r176;
	mul.wide.s32 	%rd16, %r238, 4;
	add.s64 	%rd17, %rd2, %rd16;
	st.global.u32 	[%rd17], %r176;
	mul.wide.s32 	%rd18, %r239, 4;
	add.s64 	%rd19, %rd2, %rd18;
	st.global.u32 	[%rd19], %r176;
	mul.wide.s32 	%rd20, %r240, 4;
	add.s64 	%rd21, %rd2, %rd20;
	st.global.u32 	[%rd21], %r176;
	mul.wide.s32 	%rd22, %r241, 4;
	add.s64 	%rd23, %rd2, %rd22;
	st.global.u32 	[%rd23], %r176;
$L__BB8_10:
	add.s32 	%r87, %r259, -1;
	setp.ge.s32 	%p19, %r87, %r10;
	or.pred  	%p20, %p19, %p9;
	or.pred  	%p21, %p20, %p10;
	@%p21 bra 	$L__BB8_13;
	mul.wide.s32 	%rd24, %r258, 4;
	add.s64 	%rd25, %rd3, %rd24;
	ld.global.u32 	%r177, [%rd25];
	setp.eq.s32 	%p22, %r177, 0;
	@%p22 bra 	$L__BB8_13;
	setp.gt.s32 	%p23, %r87, 0;
	selp.b32 	%r178, %r87, %r10, %p23;
	setp.lt.s32 	%p24, %r259, %r10;
	selp.b32 	%r179, %r259, 0, %p24;
	add.s32 	%r180, %r178, %r28;
	add.s32 	%r181, %r27, %r179;
	mul.wide.s32 	%rd26, %r258, 4;
	add.s64 	%rd27, %rd2, %rd26;
	mov.b32 	%r182, 1;
	st.global.u32 	[%rd27], %r182;
	mul.wide.s32 	%rd28, %r180, 4;
	add.s64 	%rd29, %rd2, %rd28;
	st.global.u32 	[%rd29], %r182;
	mul.wide.s32 	%rd30, %r181, 4;
	add.s64 	%rd31, %rd2, %rd30;
	st.global.u32 	[%rd31], %r182;
	mul.wide.s32 	%rd32, %r257, 4;
	add.s64 	%rd33, %rd2, %rd32;
	st.global.u32 	[%rd33], %r182;
	mul.wide.s32 	%rd34, %r256, 4;
	add.s64 	%rd35, %rd2, %rd34;
	st.global.u32 	[%rd35], %r182;
	mul.wide.s32 	%rd36, %r255, 4;
	add.s64 	%rd37, %rd2, %rd36;
	st.global.u32 	[%rd37], %r182;
	mul.wide.s32 	%rd38, %r254, 4;
	add.s64 	%rd39, %rd2, %rd38;
	st.global.u32 	[%rd39], %r182;
$L__BB8_13:
	add.s32 	%r88, %r253, -1;
	setp.ge.s32 	%p27, %r88, %r10;
	or.pred  	%p28, %p27, %p9;
	or.pred  	%p29, %p28, %p10;
	@%p29 bra 	$L__BB8_16;
	mul.wide.s32 	%rd40, %r252, 4;
	add.s64 	%rd41, %rd3, %rd40;
	ld.global.u32 	%r183, [%rd41];
	setp.eq.s32 	%p30, %r183, 0;
	@%p30 bra 	$L__BB8_16;
	setp.gt.s32 	%p31, %r88, 0;
	selp.b32 	%r184, %r88, %r10, %p31;
	setp.lt.s32 	%p32, %r253, %r10;
	selp.b32 	%r185, %r253, 0, %p32;
	add.s32 	%r186, %r184, %r28;
	add.s32 	%r187, %r27, %r185;
	mul.wide.s32 	%rd42, %r252, 4;
	add.s64 	%rd43, %rd2, %rd42;
	mov.b32 	%r188, 1;
	st.global.u32 	[%rd43], %r188;
	mul.wide.s32 	%rd44, %r186, 4;
	add.s64 	%rd45, %rd2, %rd44;
	st.global.u32 	[%rd45], %r188;
	mul.wide.s32 	%rd46, %r187, 4;
	add.s64 	%rd47, %rd2, %rd46;
	st.global.u32 	[%rd47], %r188;
	mul.wide.s32 	%rd48, %r251, 4;
	add.s64 	%rd49, %rd2, %rd48;
	st.global.u32 	[%rd49], %r188;
	mul.wide.s32 	%rd50, %r250, 4;
	add.s64 	%rd51, %rd2, %rd50;
	st.global.u32 	[%rd51], %r188;
	mul.wide.s32 	%rd52, %r249, 4;
	add.s64 	%rd53, %rd2, %rd52;
	st.global.u32 	[%rd53], %r188;
	mul.wide.s32 	%rd54, %r248, 4;
	add.s64 	%rd55, %rd2, %rd54;
	st.global.u32 	[%rd55], %r188;
$L__BB8_16:
	add.s32 	%r89, %r247, -1;
	setp.ge.s32 	%p35, %r89, %r10;
	or.pred  	%p36, %p35, %p9;
	or.pred  	%p37, %p36, %p10;
	@%p37 bra 	$L__BB8_19;
	mul.wide.s32 	%rd56, %r246, 4;
	add.s64 	%rd57, %rd3, %rd56;
	ld.global.u32 	%r189, [%rd57];
	setp.eq.s32 	%p38, %r189, 0;
	@%p38 bra 	$L__BB8_19;
	setp.gt.s32 	%p39, %r89, 0;
	selp.b32 	%r190, %r89, %r10, %p39;
	setp.lt.s32 	%p40, %r247, %r10;
	selp.b32 	%r191, %r247, 0, %p40;
	add.s32 	%r192, %r190, %r28;
	add.s32 	%r193, %r27, %r191;
	mul.wide.s32 	%rd58, %r246, 4;
	add.s64 	%rd59, %rd2, %rd58;
	mov.b32 	%r194, 1;
	st.global.u32 	[%rd59], %r194;
	mul.wide.s32 	%rd60, %r192, 4;
	add.s64 	%rd61, %rd2, %rd60;
	st.global.u32 	[%rd61], %r194;
	mul.wide.s32 	%rd62, %r193, 4;
	add.s64 	%rd63, %rd2, %rd62;
	st.global.u32 	[%rd63], %r194;
	mul.wide.s32 	%rd64, %r245, 4;
	add.s64 	%rd65, %rd2, %rd64;
	st.global.u32 	[%rd65], %r194;
	mul.wide.s32 	%rd66, %r244, 4;
	add.s64 	%rd67, %rd2, %rd66;
	st.global.u32 	[%rd67], %r194;
	mul.wide.s32 	%rd68, %r243, 4;
	add.s64 	%rd69, %rd2, %rd68;
	st.global.u32 	[%rd69], %r194;
	mul.wide.s32 	%rd70, %r242, 4;
	add.s64 	%rd71, %rd2, %rd70;
	st.global.u32 	[%rd71], %r194;
$L__BB8_19:
	add.s32 	%r260, %r260, 4;
	add.s32 	%r259, %r259, %r17;
	add.s32 	%r258, %r258, %r17;
	add.s32 	%r257, %r257, %r17;
	add.s32 	%r256, %r256, %r17;
	add.s32 	%r255, %r255, %r17;
	add.s32 	%r254, %r254, %r17;
	add.s32 	%r253, %r253, %r17;
	add.s32 	%r252, %r252, %r17;
	add.s32 	%r251, %r251, %r17;
	add.s32 	%r250, %r250, %r17;
	add.s32 	%r249, %r249, %r17;
	add.s32 	%r248, %r248, %r17;
	add.s32 	%r247, %r247, %r17;
	add.s32 	%r246, %r246, %r17;
	add.s32 	%r245, %r245, %r17;
	add.s32 	%r244, %r244, %r17;
	add.s32 	%r243, %r243, %r17;
	add.s32 	%r242, %r242, %r17;
	add.s32 	%r241, %r241, %r17;
	add.s32 	%r240, %r240, %r17;
	add.s32 	%r239, %r239, %r17;
	add.s32 	%r238, %r238, %r17;
	add.s32 	%r237, %r237, %r17;
	add.s32 	%r236, %r236, %r17;
	setp.ne.s32 	%p41, %r260, 0;
	@%p41 bra 	$L__BB8_7;
$L__BB8_20:
	setp.eq.s32 	%p42, %r34, 0;
	@%p42 bra 	$L__BB8_32;
	add.s32 	%r195, %r22, 1;
	setp.lt.s32 	%p43, %r195, %r8;
	selp.b32 	%r196, %r195, 0, %p43;
	mad.lo.s32 	%r197, %r15, %r196, %r26;
	mul.lo.s32 	%r116, %r197, %r10;
	setp.gt.s32 	%p44, %r22, 0;
	selp.b32 	%r198, %r22, %r8, %p44;
	add.s32 	%r199, %r198, -1;
	mad.lo.s32 	%r200, %r15, %r199, %r26;
	mul.lo.s32 	%r117, %r200, %r10;
	setp.ge.s32 	%p45, %r26, %r15;
	setp.ge.s32 	%p46, %r22, %r8;
	mad.lo.s32 	%r118, %r261, %r3, %r14;
	setp.ge.s32 	%p47, %r118, %r10;
	or.pred  	%p48, %p47, %p45;
	or.pred  	%p49, %p48, %p46;
	@%p49 bra 	$L__BB8_24;
	add.s32 	%r119, %r27, %r118;
	mul.wide.s32 	%rd72, %r119, 4;
	add.s64 	%rd73, %rd3, %rd72;
	ld.global.u32 	%r201, [%rd73];
	setp.eq.s32 	%p50, %r201, 0;
	@%p50 bra 	$L__BB8_24;
	setp.gt.s32 	%p51, %r118, 0;
	selp.b32 	%r202, %r118, %r10, %p51;
	add.s32 	%r203, %r118, 1;
	setp.lt.s32 	%p52, %r203, %r10;
	selp.b32 	%r204, %r203, 0, %p52;
	add.s32 	%r205, %r202, %r28;
	add.s32 	%r206, %r27, %r204;
	add.s32 	%r207, %r29, %r118;
	add.s32 	%r208, %r30, %r118;
	add.s32 	%r209, %r117, %r118;
	add.s32 	%r210, %r116, %r118;
	add.s64 	%rd75, %rd2, %rd72;
	mov.b32 	%r211, 1;
	st.global.u32 	[%rd75], %r211;
	mul.wide.s32 	%rd76, %r205, 4;
	add.s64 	%rd77, %rd2, %rd76;
	st.global.u32 	[%rd77], %r211;
	mul.wide.s32 	%rd78, %r206, 4;
	add.s64 	%rd79, %rd2, %rd78;
	st.global.u32 	[%rd79], %r211;
	mul.wide.s32 	%rd80, %r207, 4;
	add.s64 	%rd81, %rd2, %rd80;
	st.global.u32 	[%rd81], %r211;
	mul.wide.s32 	%rd82, %r208, 4;
	add.s64 	%rd83, %rd2, %rd82;
	st.global.u32 	[%rd83], %r211;
	mul.wide.s32 	%rd84, %r209, 4;
	add.s64 	%rd85, %rd2, %rd84;
	st.global.u32 	[%rd85], %r211;
	mul.wide.s32 	%rd86, %r210, 4;
	add.s64 	%rd87, %rd2, %rd86;
	st.global.u32 	[%rd87], %r211;
$L__BB8_24:
	setp.eq.s32 	%p53, %r34, 1;
	@%p53 bra 	$L__BB8_32;
	setp.ge.s32 	%p54, %r26, %r15;
	setp.ge.s32 	%p55, %r22, %r8;
	add.s32 	%r120, %r118, %r3;
	setp.ge.s32 	%p56, %r120, %r10;
	or.pred  	%p57, %p56, %p54;
	or.pred  	%p58, %p57, %p55;
	@%p58 bra 	$L__BB8_28;
	add.s32 	%r121, %r27, %r120;
	mul.wide.s32 	%rd88, %r121, 4;
	add.s64 	%rd89, %rd3, %rd88;
	ld.global.u32 	%r212, [%rd89];
	setp.eq.s32 	%p59, %r212, 0;
	@%p59 bra 	$L__BB8_28;
	setp.gt.s32 	%p60, %r120, 0;
	selp.b32 	%r213, %r120, %r10, %p60;
	add.s32 	%r214, %r120, 1;
	setp.lt.s32 	%p61, %r214, %r10;
	selp.b32 	%r215, %r214, 0, %p61;
	add.s32 	%r216, %r213, %r28;
	add.s32 	%r217, %r27, %r215;
	add.s32 	%r218, %r29, %r120;
	add.s32 	%r219, %r30, %r120;
	add.s32 	%r220, %r117, %r120;
	add.s32 	%r221, %r116, %r120;
	add.s64 	%rd91, %rd2, %rd88;
	mov.b32 	%r222, 1;
	st.global.u32 	[%rd91], %r222;
	mul.wide.s32 	%rd92, %r216, 4;
	add.s64 	%rd93, %rd2, %rd92;
	st.global.u32 	[%rd93], %r222;
	mul.wide.s32 	%rd94, %r217, 4;
	add.s64 	%rd95, %rd2, %rd94;
	st.global.u32 	[%rd95], %r222;
	mul.wide.s32 	%rd96, %r218, 4;
	add.s64 	%rd97, %rd2, %rd96;
	st.global.u32 	[%rd97], %r222;
	mul.wide.s32 	%rd98, %r219, 4;
	add.s64 	%rd99, %rd2, %rd98;
	st.global.u32 	[%rd99], %r222;
	mul.wide.s32 	%rd100, %r220, 4;
	add.s64 	%rd101, %rd2, %rd100;
	st.global.u32 	[%rd101], %r222;
	mul.wide.s32 	%rd102, %r221, 4;
	add.s64 	%rd103, %rd2, %rd102;
	st.global.u32 	[%rd103], %r222;
$L__BB8_28:
	setp.eq.s32 	%p62, %r34, 2;
	@%p62 bra 	$L__BB8_32;
	setp.ge.s32 	%p63, %r26, %r15;
	setp.ge.s32 	%p64, %r22, %r8;
	add.s32 	%r122, %r120, %r3;
	setp.ge.s32 	%p65, %r122, %r10;
	or.pred  	%p66, %p65, %p63;
	or.pred  	%p67, %p66, %p64;
	@%p67 bra 	$L__BB8_32;
	add.s32 	%r123, %r27, %r122;
	mul.wide.s32 	%rd104, %r123, 4;
	add.s64 	%rd105, %rd3, %rd104;
	ld.global.u32 	%r223, [%rd105];
	setp.eq.s32 	%p68, %r223, 0;
	@%p68 bra 	$L__BB8_32;
	setp.gt.s32 	%p69, %r122, 0;
	selp.b32 	%r224, %r122, %r10, %p69;
	add.s32 	%r225, %r122, 1;
	setp.lt.s32 	%p70, %r225, %r10;
	selp.b32 	%r226, %r225, 0, %p70;
	add.s32 	%r227, %r224, %r28;
	add.s32 	%r228, %r27, %r226;
	add.s32 	%r229, %r29, %r122;
	add.s32 	%r230, %r30, %r122;
	add.s32 	%r231, %r117, %r122;
	add.s32 	%r232, %r116, %r122;
	add.s64 	%rd107, %rd2, %rd104;
	mov.b32 	%r233, 1;
	st.global.u32 	[%rd107], %r233;
	mul.wide.s32 	%rd108, %r227, 4;
	add.s64 	%rd109, %rd2, %rd108;
	st.global.u32 	[%rd109], %r233;
	mul.wide.s32 	%rd110, %r228, 4;
	add.s64 	%rd111, %rd2, %rd110;
	st.global.u32 	[%rd111], %r233;
	mul.wide.s32 	%rd112, %r229, 4;
	add.s64 	%rd113, %rd2, %rd112;
	st.global.u32 	[%rd113], %r233;
	mul.wide.s32 	%rd114, %r230, 4;
	add.s64 	%rd115, %rd2, %rd114;
	st.global.u32 	[%rd115], %r233;
	mul.wide.s32 	%rd116, %r231, 4;
	add.s64 	%rd117, %rd2, %rd116;
	st.global.u32 	[%rd117], %r233;
	mul.wide.s32 	%rd118, %r232, 4;
	add.s64 	%rd119, %rd2, %rd118;
	st.global.u32 	[%rd119], %r233;
$L__BB8_32:
	add.s32 	%r235, %r25, 1;
	setp.ne.s32 	%p71, %r25, %r24;
	@%p71 bra 	$L__BB8_4;
$L__BB8_33:
	add.s32 	%r125, %r234, 1;
	setp.ne.s32 	%p72, %r234, %r9;
	mov.u32 	%r234, %r125;
	@%p72 bra 	$L__BB8_2;
$L__BB8_34:
	ret;

}


// ===== COMPILED SASS (sm_100) =====

	.target	sm_100

	.elftype	@"ET_EXEC"


//--------------------- .note.nv.tkinfo           --------------------------
	.section	.note.nv.tkinfo,"",@"SHT_NOTE"
	.sectionflags	@"SHF_NOTE_NV_TKINFO"
	.tkinfo
        /*0018*/ 	.word	0x00000002
        /*0030*/ 	.string	""
        /*0030*/ 	.string	"ptxas"
        /*0030*/ 	.string	"Cuda compilation tools, release 13.0, V13.0.88"
        /*0030*/ 	.string	"Build cuda_13.0.r13.0/compiler.36424714_0"
        /*0030*/ 	.string	"-arch sm_100 -m 64 "



//--------------------- .note.nv.cuinfo           --------------------------
	.section	.note.nv.cuinfo,"",@"SHT_NOTE"
	.sectionflags	@"SHF_NOTE_NV_CUINFO"
        /*0018*/ 	.short	0x0002
        /*001a*/ 	.short	0x0064
        /*001c*/ 	.short	0x0082
	.zero		2


//--------------------- .nv.info                  --------------------------
	.section	.nv.info,"",@"SHT_CUDA_INFO"
	.align	4


	//----- nvinfo : EIATTR_REGCOUNT
	.align		4
        /*0000*/ 	.byte	0x04, 0x2f
        /*0002*/ 	.short	(.L_1 - .L_0)
	.align		4
.L_0:
        /*0004*/ 	.word	index@(_Z10InitializePdS_S_S_S_PiS0_9InputPara)
        /*0008*/ 	.word	0x00000028


	//----- nvinfo : EIATTR_FRAME_SIZE
	.align		4
.L_1:
        /*000c*/ 	.byte	0x04, 0x11
        /*000e*/ 	.short	(.L_3 - .L_2)
	.align		4
.L_2:
        /*0010*/ 	.word	index@(_Z10InitializePdS_S_S_S_PiS0_9InputPara)
        /*0014*/ 	.word	0x00000000


	//----- nvinfo : EIATTR_REGCOUNT
	.align		4
.L_3:
        /*0018*/ 	.byte	0x04, 0x2f
        /*001a*/ 	.short	(.L_5 - .L_4)
	.align		4
.L_4:
        /*001c*/ 	.word	index@(_Z7Calc_muPdS_S_S_S_S_S_S_9InputPara)
        /*0020*/ 	.word	0x00000050


	//----- nvinfo : EIATTR_FRAME_SIZE
	.align		4
.L_5:
        /*0024*/ 	.byte	0x04, 0x11
        /*0026*/ 	.short	(.L_7 - .L_6)
	.align		4
.L_6:
        /*0028*/ 	.word	index@($__internal_5_$__cuda_sm20_div_rn_f64_full)
        /*002c*/ 	.word	0x00000000


	//----- nvinfo : EIATTR_FRAME_SIZE
	.align		4
.L_7:
        /*0030*/ 	.byte	0x04, 0x11
        /*0032*/ 	.short	(.L_9 - .L_8)
	.align		4
.L_8:
        /*0034*/ 	.word	index@($__internal_4_$__cuda_sm20_dblrcp_rn_slowpath_v3)
        /*0038*/ 	.word	0x00000000


	//----- nvinfo : EIATTR_FRAME_SIZE
	.align		4
.L_9:
        /*003c*/ 	.byte	0x04, 0x11
        /*003e*/ 	.short	(.L_11 - .L_10)
	.align		4
.L_10:
        /*0040*/ 	.word	index@(_Z7Calc_muPdS_S_S_S_S_S_S_9InputPara)
        /*0044*/ 	.word	0x00000000


	//----- nvinfo : EIATTR_REGCOUNT
	.align		4
.L_11:
        /*0048*/ 	.byte	0x04, 0x2f
        /*004a*/ 	.short	(.L_13 - .L_12)
	.align		4
.L_12:
        /*004c*/ 	.word	index@(_Z6UpdatePdS_S_S_S_S_S_S_S_S_S_S_9InputPara)
        /*0050*/ 	.word	0x00000074


	//----- nvinfo : EIATTR_FRAME_SIZE
	.align		4
.L_13:
        /*0054*/ 	.byte	0x04, 0x11
        /*0056*/ 	.short	(.L_15 - .L_14)
	.align		4
.L_14:
        /*0058*/ 	.word	index@($__internal_3_$__cuda_sm20_dblrcp_rn_slowpath_v3)
        /*005c*/ 	.word	0x00000000


	//----- nvinfo : EIATTR_FRAME_SIZE
	.align		4
.L_15:
        /*0060*/ 	.byte	0x04, 0x11
        /*0062*/ 	.short	(.L_17 - .L_16)
	.align		4
.L_16:
        /*0064*/ 	.word	index@(_Z6UpdatePdS_S_S_S_S_S_S_S_S_S_S_9InputPara)
        /*0068*/ 	.word	0x00000000


	//----- nvinfo : EIATTR_REGCOUNT
	.align		4
.L_17:
        /*006c*/ 	.byte	0x04, 0x2f
        /*006e*/ 	.short	(.L_19 - .L_18)
	.align		4
.L_18:
        /*0070*/ 	.word	index@(_Z12Swap_regularPdS_S_S_S_S_9InputPara)
        /*0074*/ 	.word	0x0000001f


	//----- nvinfo : EIATTR_FRAME_SIZE
	.align		4
.L_19:
        /*0078*/ 	.byte	0x04, 0x11
        /*007a*/ 	.short	(.L_21 - .L_20)
	.align		4
.L_20:
        /*007c*/ 	.word	index@(_Z12Swap_regularPdS_S_S_S_S_9InputPara)
        /*0080*/ 	.word	0x00000000


	//----- nvinfo : EIATTR_REGCOUNT
	.align		4
.L_21:
        /*0084*/ 	.byte	0x04, 0x2f
        /*0086*/ 	.short	(.L_23 - .L_22)
	.align		4
.L_22:
        /*0088*/ 	.word	index@(_Z11Swap_wakeupPdS_S_S_S_S_Pi9InputPara)
        /*008c*/ 	.word	0x0000001e


	//----- nvinfo : EIATTR_FRAME_SIZE
	.align		4
.L_23:
        /*0090*/ 	.byte	0x04, 0x11
        /*0092*/ 	.short	(.L_25 - .L_24)
	.align		4
.L_24:
        /*0094*/ 	.word	index@(_Z11Swap_wakeupPdS_S_S_S_S_Pi9InputPara)
        /*0098*/ 	.word	0x00000000


	//----- nvinfo : EIATTR_REGCOUNT
	.align		4
.L_25:
        /*009c*/ 	.byte	0x04, 0x2f
        /*009e*/ 	.short	(.L_27 - .L_26)
	.align		4
.L_26:
        /*00a0*/ 	.word	index@(_Z14Calc_mu_wakeupPdS_S_S_S_S_S_S_S_Pi9InputPara)
        /*00a4*/ 	.word	0x00000058


	//----- nvinfo : EIATTR_FRAME_SIZE
	.align		4
.L_27:
        /*00a8*/ 	.byte	0x04, 0x11
        /*00aa*/ 	.short	(.L_29 - .L_28)
	.align		4
.L_28:
        /*00ac*/ 	.word	index@($__internal_2_$__cuda_sm20_div_rn_f64_full)
        /*00b0*/ 	.word	0x00000000


	//----- nvinfo : EIATTR_FRAME_SIZE
	.align		4
.L_29:
        /*00b4*/ 	.byte	0x04, 0x11
        /*00b6*/ 	.short	(.L_31 - .L_30)
	.align		4
.L_30:
        /*00b8*/ 	.word	index@($__internal_1_$__cuda_sm20_dblrcp_rn_slowpath_v3)
        /*00bc*/ 	.word	0x00000000


	//----- nvinfo : EIATTR_FRAME_SIZE
	.align		4
.L_31:
        /*00c0*/ 	.byte	0x04, 0x11
        /*00c2*/ 	.short	(.L_33 - .L_32)
	.align		4
.L_32:
        /*00c4*/ 	.word	index@(_Z14Calc_mu_wakeupPdS_S_S_S_S_S_S_S_Pi9InputPara)
        /*00c8*/ 	.word	0x00000000


	//----- nvinfo : EIATTR_REGCOUNT
	.align		4
.L_33:
        /*00cc*/ 	.byte	0x04, 0x2f
        /*00ce*/ 	.short	(.L_35 - .L_34)
	.align		4
.L_34:
        /*00d0*/ 	.word	index@(_Z13Update_wakeupPdS_S_S_S_S_S_S_S_S_S_S_Pi9InputPara)
        /*00d4*/ 	.word	0x0000005e


	//----- nvinfo : EIATTR_FRAME_SIZE
	.align		4
.L_35:
        /*00d8*/ 	.byte	0x04, 0x11
        /*00da*/ 	.short	(.L_37 - .L_36)
	.align		4
.L_36:
        /*00dc*/ 	.word	index@($__internal_0_$__cuda_sm20_dblrcp_rn_slowpath_v3)
        /*00e0*/ 	.word	0x00000000


	//----- nvinfo : EIATTR_FRAME_SIZE
	.align		4
.L_37:
        /*00e4*/ 	.byte	0x04, 0x11
        /*00e6*/ 	.short	(.L_39 - .L_38)
	.align		4
.L_38:
        /*00e8*/ 	.word	index@(_Z13Update_wakeupPdS_S_S_S_S_S_S_S_S_S_S_Pi9InputPara)
        /*00ec*/ 	.word	0x00000000


	//----- nvinfo : EIATTR_REGCOUNT
	.align		4
.L_39:
        /*00f0*/ 	.byte	0x04, 0x2f
        /*00f2*/ 	.short	(.L_41 - .L_40)
	.align		4
.L_40:
        /*00f4*/ 	.word	index@(_Z11Wakeup_NextPdPiS0_9InputParai)
        /*00f8*/ 	.word	0x00000020


	//----- nvinfo : EIATTR_FRAME_SIZE
	.align		4
.L_41:
        /*00fc*/ 	.byte	0x04, 0x11
        /*00fe*/ 	.short	(.L_43 - .L_42)
	.align		4
.L_42:
        /*0100*/ 	.word	index@(_Z11Wakeup_NextPdPiS0_9InputParai)
        /*0104*/ 	.word	0x00000000


	//----- nvinfo : EIATTR_REGCOUNT
	.align		4
.L_43:
        /*0108*/ 	.byte	0x04, 0x2f
        /*010a*/ 	.short	(.L_45 - .L_44)
	.align		4
.L_44:
        /*010c*/ 	.word	index@(_Z15Wakeup_NeighborPiS_9InputPara)
        /*0110*/ 	.word	0x00000038


	//----- nvinfo : EIATTR_FRAME_SIZE
	.align		4
.L_45:
        /*0114*/ 	.byte	0x04, 0x11
        /*0116*/ 	.short	(.L_47 - .L_46)
	.align		4
.L_46:
        /*0118*/ 	.word	index@(_Z15Wakeup_NeighborPiS_9InputPara)
        /*011c*/ 	.word	0x00000000


	//----- nvinfo : EIATTR_MIN_STACK_SIZE
	.align		4
.L_47:
        /*0120*/ 	.byte	0x04, 0x12
        /*0122*/ 	.short	(.L_49 - .L_48)
	.align		4
.L_48:
        /*0124*/ 	.word	index@(_Z15Wakeup_NeighborPiS_9InputPara)
        /*0128*/ 	.word	0x00000000


	//----- nvinfo : EIATTR_MIN_STACK_SIZE
	.align		4
.L_49:
        /*012c*/ 	.byte	0x04, 0x12
        /*012e*/ 	.short	(.L_51 - .L_50)
	.align		4
.L_50:
        /*0130*/ 	.word	index@(_Z11Wakeup_NextPdPiS0_9InputParai)
        /*0134*/ 	.word	0x00000000


	//----- nvinfo : EIATTR_MIN_STACK_SIZE
	.align		4
.L_51:
        /*0138*/ 	.byte	0x04, 0x12
        /*013a*/ 	.short	(.L_53 - .L_52)
	.align		4
.L_52:
        /*013c*/ 	.word	index@(_Z13Update_wakeupPdS_S_S_S_S_S_S_S_S_S_S_Pi9InputPara)
        /*0140*/ 	.word	0x00000000


	//----- nvinfo : EIATTR_MIN_STACK_SIZE
	.align		4
.L_53:
        /*0144*/ 	.byte	0x04, 0x12
        /*0146*/ 	.short	(.L_55 - .L_54)
	.align		4
.L_54:
        /*0148*/ 	.word	index@(_Z14Calc_mu_wakeupPdS_S_S_S_S_S_S_S_Pi9InputPara)
        /*014c*/ 	.word	0x00000000


	//----- nvinfo : EIATTR_MIN_STACK_SIZE
	.align		4
.L_55:
        /*0150*/ 	.byte	0x04, 0x12
        /*0152*/ 	.short	(.L_57 - .L_56)
	.align		4
.L_56:
        /*0154*/ 	.word	index@(_Z11Swap_wakeupPdS_S_S_S_S_Pi9InputPara)
        /*0158*/ 	.word	0x00000000


	//----- nvinfo : EIATTR_MIN_STACK_SIZE
	.align		4
.L_57:
        /*015c*/ 	.byte	0x04, 0x12
        /*015e*/ 	.short	(.L_59 - .L_58)
	.align		4
.L_58:
        /*0160*/ 	.word	index@(_Z12Swap_regularPdS_S_S_S_S_9InputPara)
        /*0164*/ 	.word	0x00000000


	//----- nvinfo : EIATTR_MIN_STACK_SIZE
	.align		4
.L_59:
        /*0168*/ 	.byte	0x04, 0x12
        /*016a*/ 	.short	(.L_61 - .L_60)
	.align		4
.L_60:
        /*016c*/ 	.word	index@(_Z6UpdatePdS_S_S_S_S_S_S_S_S_S_S_9InputPara)
        /*0170*/ 	.word	0x00000000


	//----- nvinfo : EIATTR_MIN_STACK_SIZE
	.align		4
.L_61:
        /*0174*/ 	.byte	0x04, 0x12
        /*0176*/ 	.short	(.L_63 - .L_62)
	.align		4
.L_62:
        /*0178*/ 	.word	index@(_Z7Calc_muPdS_S_S_S_S_S_S_9InputPara)
        /*017c*/ 	.word	0x00000000


	//----- nvinfo : EIATTR_MIN_STACK_SIZE
	.align		4
.L_63:
        /*0180*/ 	.byte	0x04, 0x12
        /*0182*/ 	.short	(.L_65 - .L_64)
	.align		4
.L_64:
        /*0184*/ 	.word	index@(_Z10InitializePdS_S_S_S_PiS0_9InputPara)
        /*0188*/ 	.word	0x00000000
.L_65:


//--------------------- .nv.compat                --------------------------
	.section	.nv.compat,"",@"SHT_CUDA_COMPAT_INFO"
	.align	4
        /*0000*/ 	.byte	0x02, 0x09, 0x00, 0x00, 0x02, 0x02, 0x01, 0x00, 0x02, 0x05, 0x05, 0x00, 0x03, 0x07, 0x01, 0x01
        /*0010*/ 	.byte	0x02, 0x03, 0x00, 0x00, 0x02, 0x06, 0x01, 0x00, 0x04, 0x0b, 0x08, 0x00, 0x01, 0x00, 0x00, 0x00
        /*0020*/ 	.byte	0x00, 0x00, 0x00, 0x00


//--------------------- .nv.info._Z15Wakeup_NeighborPiS_9InputPara --------------------------
	.section	.nv.info._Z15Wakeup_NeighborPiS_9InputPara,"",@"SHT_CUDA_INFO"
	.sectionflags	@""
	.align	4


	//----- nvinfo : EIATTR_CUDA_API_VERSION
	.align		4
        /*0000*/ 	.byte	0x04, 0x37
        /*0002*/ 	.short	(.L_67 - .L_66)
.L_66:
        /*0004*/ 	.word	0x00000082


	//----- nvinfo : EIATTR_KPARAM_INFO
	.align		4
.L_67:
        /*0008*/ 	.byte	0x04, 0x17
        /*000a*/ 	.short	(.L_69 - .L_68)
.L_68:
        /*000c*/ 	.word	0x00000000
        /*0010*/ 	.short	0x0002
        /*0012*/ 	.short	0x0010
        /*0014*/ 	.byte	0x00, 0xf0, 0x81, 0x04


	//----- nvinfo : EIATTR_KPARAM_INFO
	.align		4
.L_69:
        /*0018*/ 	.byte	0x04, 0x17
        /*001a*/ 	.short	(.L_71 - .L_70)
.L_70:
        /*001c*/ 	.word	0x00000000
        /*0020*/ 	.short	0x0001
        /*0022*/ 	.short	0x0008
        /*0024*/ 	.byte	0x00, 0xf5, 0x21, 0x00


	//----- nvinfo : EIATTR_KPARAM_INFO
	.align		4
.L_71:
        /*0028*/ 	.byte	0x04, 0x17
        /*002a*/ 	.short	(.L_73 - .L_72)
.L_72:
        /*002c*/ 	.word	0x00000000
        /*0030*/ 	.short	0x0000
        /*0032*/ 	.short	0x0000
        /*0034*/ 	.byte	0x00, 0xf5, 0x21, 0x00


	//----- nvinfo : EIATTR_SPARSE_MMA_MASK
	.align		4
.L_73:
        /*0038*/ 	.byte	0x03, 0x50
        /*003a*/ 	.short	0x0000


	//----- nvinfo : EIATTR_MAXREG_COUNT
	.align		4
        /*003c*/ 	.byte	0x03, 0x1b
        /*003e*/ 	.short	0x00ff


	//----- nvinfo : EIATTR_MERCURY_ISA_VERSION
	.align		4
        /*0040*/ 	.byte	0x03, 0x5f
        /*0042*/ 	.short	0x0101


	//----- nvinfo : EIATTR_VRC_CTA_INIT_COUNT
	.align		4
        /*0044*/ 	.byte	0x02, 0x4a
	.zero		1
	.zero		1


	//----- nvinfo : EIATTR_EXIT_INSTR_OFFSETS
	.align		4
        /*0048*/ 	.byte	0x04, 0x1c
        /*004a*/ 	.short	(.L_75 - .L_74)


	//   ....[0]....
.L_74:
        /*004c*/ 	.word	0x00000250


	//   ....[1]....
        /*0050*/ 	.word	0x00002230


	//----- nvinfo : EIATTR_CRS_STACK_SIZE
	.align		4
.L_75:
        /*0054*/ 	.byte	0x04, 0x1e
        /*0056*/ 	.short	(.L_77 - .L_76)
.L_76:
        /*0058*/ 	.word	0x00000000


	//----- nvinfo : EIATTR_CBANK_PARAM_SIZE
	.align		4
.L_77:
        /*005c*/ 	.byte	0x03, 0x19
        /*005e*/ 	.short	0x0130


	//----- nvinfo : EIATTR_PARAM_CBANK
	.align		4
        /*0060*/ 	.byte	0x04, 0x0a
        /*0062*/ 	.short	(.L_79 - .L_78)
	.align		4
.L_78:
        /*0064*/ 	.word	index@(.nv.constant0._Z15Wakeup_NeighborPiS_9InputPara)
        /*0068*/ 	.short	0x0380
        /*006a*/ 	.short	0x0130


	//----- nvinfo : EIATTR_SW_WAR
	.align		4
.L_79:
        /*006c*/ 	.byte	0x04, 0x36
        /*006e*/ 	.short	(.L_81 - .L_80)
.L_80:
        /*0070*/ 	.word	0x00000008
.L_81:


//--------------------- .nv.info._Z11Wakeup_NextPdPiS0_9InputParai --------------------------
	.section	.nv.info._Z11Wakeup_NextPdPiS0_9InputParai,"",@"SHT_CUDA_INFO"
	.sectionflags	@""
	.align	4


	//----- nvinfo : EIATTR_CUDA_API_VERSION
	.align		4
        /*0000*/ 	.byte	0x04, 0x37
        /*0002*/ 	.short	(.L_83 - .L_82)
.L_82:
        /*0004*/ 	.word	0x00000082


	//----- nvinfo : EIATTR_KPARAM_INFO
	.align		4
.L_83:
        /*0008*/ 	.byte	0x04, 0x17
        /*000a*/ 	.short	(.L_85 - .L_84)
.L_84:
        /*000c*/ 	.word	0x00000000
        /*0010*/ 	.short	0x0004
        /*0012*/ 	.short	0x0138
        /*0014*/ 	.byte	0x00, 0xf0, 0x11, 0x00


	//----- nvinfo : EIATTR_KPARAM_INFO
	.align		4
.L_85:
        /*0018*/ 	.byte	0x04, 0x17
        /*001a*/ 	.short	(.L_87 - .L_86)
.L_86:
        /*001c*/ 	.word	0x00000000
        /*0020*/ 	.short	0x0003
        /*0022*/ 	.short	0x0018
        /*0024*/ 	.byte	0x00, 0xf0, 0x81, 0x04


	//----- nvinfo : EIATTR_KPARAM_INFO
	.align		4
.L_87:
        /*0028*/ 	.byte	0x04, 0x17
        /*002a*/ 	.short	(.L_89 - .L_88)
.L_88:
        /*002c*/ 	.word	0x00000000
        /*0030*/ 	.short	0x0002
        /*0032*/ 	.short	0x0010
        /*0034*/ 	.byte	0x00, 0xf5, 0x21, 0x00


	//----- nvinfo : EIATTR_KPARAM_INFO
	.align		4
.L_89:
        /*0038*/ 	.byte	0x04, 0x17
        /*003a*/ 	.short	(.L_91 - .L_90)
.L_90:
        /*003c*/ 	.word	0x00000000
        /*0040*/ 	.short	0x0001
        /*0042*/ 	.short	0x0008
        /*0044*/ 	.byte	0x00, 0xf5, 0x21, 0x00


	//----- nvinfo : EIATTR_KPARAM_INFO
	.align		4
.L_91:
        /*0048*/ 	.byte	0x04, 0x17
        /*004a*/ 	.short	(.L_93 - .L_92)
.L_92:
        /*004c*/ 	.word	0x00000000
        /*0050*/ 	.short	0x0000
        /*0052*/ 	.short	0x0000
        /*0054*/ 	.byte	0x00, 0xf5, 0x21, 0x00


	//----- nvinfo : EIATTR_SPARSE_MMA_MASK
	.align		4
.L_93:
        /*0058*/ 	.byte	0x03, 0x50
        /*005a*/ 	.short	0x0000


	//----- nvinfo : EIATTR_MAXREG_COUNT
	.align		4
        /*005c*/ 	.byte	0x03, 0x1b
        /*005e*/ 	.short	0x00ff


	//----- nvinfo : EIATTR_NUM_BARRIERS
	.align		4
        /*0060*/ 	.byte	0x02, 0x4c
        /*0062*/ 	.byte	0x01
	.zero		1


	//----- nvinfo : EIATTR_MERCURY_ISA_VERSION
	.align		4
        /*0064*/ 	.byte	0x03, 0x5f
        /*0066*/ 	.short	0x0101


	//----- nvinfo : EIATTR_VRC_CTA_INIT_COUNT
	.align		4
        /*0068*/ 	.byte	0x02, 0x4a
	.zero		1
	.zero		1


	//----- nvinfo : EIATTR_EXIT_INSTR_OFFSETS
	.align		4
        /*006c*/ 	.byte	0x04, 0x1c
        /*006e*/ 	.short	(.L_95 - .L_94)


	//   ....[0]....
.L_94:
        /*0070*/ 	.word	0x00000240


	//   ....[1]....
        /*0074*/ 	.word	0x00000fd0


	//----- nvinfo : EIATTR_CRS_STACK_SIZE
	.align		4
.L_95:
        /*0078*/ 	.byte	0x04, 0x1e
        /*007a*/ 	.short	(.L_97 - .L_96)
.L_96:
        /*007c*/ 	.word	0x00000000


	//----- nvinfo : EIATTR_CBANK_PARAM_SIZE
	.align		4
.L_97:
        /*0080*/ 	.byte	0x03, 0x19
        /*0082*/ 	.short	0x013c


	//----- nvinfo : EIATTR_PARAM_CBANK
	.align		4
        /*0084*/ 	.byte	0x04, 0x0a
        /*0086*/ 	.short	(.L_99 - .L_98)
	.align		4
.L_98:
        /*0088*/ 	.word	index@(.nv.constant0._Z11Wakeup_NextPdPiS0_9InputParai)
        /*008c*/ 	.short	0x0380
        /*008e*/ 	.short	0x013c


	//----- nvinfo : EIATTR_SW_WAR
	.align		4
.L_99:
        /*0090*/ 	.byte	0x04, 0x36
        /*0092*/ 	.short	(.L_101 - .L_100)
.L_100:
        /*0094*/ 	.word	0x00000008
.L_101:


//--------------------- .nv.info._Z13Update_wakeupPdS_S_S_S_S_S_S_S_S_S_S_Pi9InputPara --------------------------
	.section	.nv.info._Z13Update_wakeupPdS_S_S_S_S_S_S_S_S_S_S_Pi9InputPara,"",@"SHT_CUDA_INFO"
	.sectionflags	@""
	.align	4


	//----- nvinfo : EIATTR_CUDA_API_VERSION
	.align		4
        /*0000*/ 	.byte	0x04, 0x37
        /*0002*/ 	.short	(.L_103 - .L_102)
.L_102:
        /*0004*/ 	.word	0x00000082


	//----- nvinfo : EIATTR_KPARAM_INFO
	.align		4
.L_103:
        /*0008*/ 	.byte	0x04, 0x17
        /*000a*/ 	.short	(.L_105 - .L_104)
.L_104:
        /*000c*/ 	.word	0x00000000
        /*0010*/ 	.short	0x000d
        /*0012*/ 	.short	0x0068
        /*0014*/ 	.byte	0x00, 0xf0, 0x81, 0x04


	//----- nvinfo : EIATTR_KPARAM_INFO
	.align		4
.L_105:
        /*0018*/ 	.byte	0x04, 0x17
        /*001a*/ 	.short	(.L_107 - .L_106)
.L_106:
        /*001c*/ 	.word	0x00000000
        /*0020*/ 	.short	0x000c
        /*0022*/ 	.short	0x0060
        /*0024*/ 	.byte	0x00, 0xf5, 0x21, 0x00


	//----- nvinfo : EIATTR_KPARAM_INFO
	.align		4
.L_107:
        /*0028*/ 	.byte	0x04, 0x17
        /*002a*/ 	.short	(.L_109 - .L_108)
.L_108:
        /*002c*/ 	.word	0x00000000
        /*0030*/ 	.short	0x000b
        /*0032*/ 	.short	0x0058
        /*0034*/ 	.byte	0x00, 0xf5, 0x21, 0x00


	//----- nvinfo : EIATTR_KPARAM_INFO
	.align		4
.L_109:
        /*0038*/ 	.byte	0x04, 0x17
        /*003a*/ 	.short	(.L_111 - .L_110)
.L_110:
        /*003c*/ 	.word	0x00000000
        /*0040*/ 	.short	0x000a
        /*0042*/ 	.short	0x0050
        /*0044*/ 	.byte	0x00, 0xf5, 0x21, 0x00


	//----- nvinfo : EIATTR_KPARAM_INFO
	.align		4
.L_111:
        /*0048*/ 	.byte	0x04, 0x17
        /*004a*/ 	.short	(.L_113 - .L_112)
.L_112:
        /*004c*/ 	.word	0x00000000
        /*0050*/ 	.short	0x0009
        /*0052*/ 	.short	0x0048
        /*0054*/ 	.byte	0x00, 0xf5, 0x21, 0x00


	//----- nvinfo : EIATTR_KPARAM_INFO
	.align		4
.L_113:
        /*0058*/ 	.byte	0x04, 0x17
        /*005a*/ 	.short	(.L_115 - .L_114)
.L_114:
        /*005c*/ 	.word	0x00000000
        /*0060*/ 	.short	0x0008
        /*0062*/ 	.short	0x0040
        /*0064*/ 	.byte	0x00, 0xf5, 0x21, 0x00


	//----- nvinfo : EIATTR_KPARAM_INFO
	.align		4
.L_115:
        /*0068*/ 	.byte	0x04, 0x17
        /*006a*/ 	.short	(.L_117 - .L_116)
.L_116:
        /*006c*/ 	.word	0x00000000
        /*0070*/ 	.short	0x0007
        /*0072*/ 	.short	0x0038
        /*0074*/ 	.byte	0x00, 0xf5, 0x21, 0x00


	//----- nvinfo : EIATTR_KPARAM_INFO
	.align		4
.L_117:
        /*0078*/ 	.byte	0x04, 0x17
        /*007a*/ 	.short	(.L_119 - .L_118)
.L_118:
        /*007c*/ 	.word	0x00000000
        /*0080*/ 	.short	0x0006
        /*0082*/ 	.short	0x0030
        /*0084*/ 	.byte	0x00, 0xf5, 0x21, 0x00


	//----- nvinfo : EIATTR_KPARAM_INFO
	.align		4
.L_119:
        /*0088*/ 	.byte	0x04, 0x17
        /*008a*/ 	.short	(.L_121 - .L_120)
.L_120:
        /*008c*/ 	.word	0x00000000
        /*0090*/ 	.short	0x0005
        /*0092*/ 	.short	0x0028
        /*0094*/ 	.byte	0x00, 0xf5, 0x21, 0x00


	//----- nvinfo : EIATTR_KPARAM_INFO
	.align		4
.L_121:
        /*0098*/ 	.byte	0x04, 0x17
        /*009a*/ 	.short	(.L_123 - .L_122)
.L_122:
        /*009c*/ 	.word	0x00000000
        /*00a0*/ 	.short	0x0004
        /*00a2*/ 	.short	0x0020
        /*00a4*/ 	.byte	0x00, 0xf5, 0x21, 0x00


	//----- nvinfo : EIATTR_KPARAM_INFO
	.align		4
.L_123:
        /*00a8*/ 	.byte	0x04, 0x17
        /*00aa*/ 	.short	(.L_125 - .L_124)
.L_124:
        /*00ac*/ 	.word	0x00000000
        /*00b0*/ 	.short	0x0003
        /*00b2*/ 	.short	0x0018
        /*00b4*/ 	.byte	0x00, 0xf5, 0x21, 0x00


	//----- nvinfo : EIATTR_KPARAM_INFO
	.align		4
.L_125:
        /*00b8*/ 	.byte	0x04, 0x17
        /*00ba*/ 	.short	(.L_127 - .L_126)
.L_126:
        /*00bc*/ 	.word	0x00000000
        /*00c0*/ 	.short	0x0002
        /*00c2*/ 	.short	0x0010
        /*00c4*/ 	.byte	0x00, 0xf5, 0x21, 0x00


	//----- nvinfo : EIATTR_KPARAM_INFO
	.align		4
.L_127:
        /*00c8*/ 	.byte	0x04, 0x17
        /*00ca*/ 	.short	(.L_129 - .L_128)
.L_128:
        /*00cc*/ 	.word	0x00000000
        /*00d0*/ 	.short	0x0001
        /*00d2*/ 	.short	0x0008
        /*00d4*/ 	.byte	0x00, 0xf5, 0x21, 0x00


	//----- nvinfo : EIATTR_KPARAM_INFO
	.align		4
.L_129:
        /*00d8*/ 	.byte	0x04, 0x17
        /*00da*/ 	.short	(.L_131 - .L_130)
.L_130:
        /*00dc*/ 	.word	0x00000000
        /*00e0*/ 	.short	0x0000
        /*00e2*/ 	.short	0x0000
        /*00e4*/ 	.byte	0x00, 0xf5, 0x21, 0x00


	//----- nvinfo : EIATTR_SPARSE_MMA_MASK
	.align		4
.L_131:
        /*00e8*/ 	.byte	0x03, 0x50
        /*00ea*/ 	.short	0x0000


	//----- nvinfo : EIATTR_MAXREG_COUNT
	.align		4
        /*00ec*/ 	.byte	0x03, 0x1b
        /*00ee*/ 	.short	0x00ff


	//----- nvinfo : EIATTR_NUM_BARRIERS
	.align		4
        /*00f0*/ 	.byte	0x02, 0x4c
        /*00f2*/ 	.byte	0x01
	.zero		1


	//----- nvinfo : EIATTR_MERCURY_ISA_VERSION
	.align		4
        /*00f4*/ 	.byte	0x03, 0x5f
        /*00f6*/ 	.short	0x0101


	//----- nvinfo : EIATTR_VRC_CTA_INIT_COUNT
	.align		4
        /*00f8*/ 	.byte	0x02, 0x4a
	.zero		1
	.zero		1


	//----- nvinfo : EIATTR_EXIT_INSTR_OFFSETS
	.align		4
        /*00fc*/ 	.byte	0x04, 0x1c
        /*00fe*/ 	.short	(.L_133 - .L_132)


	//   ....[0]....
.L_132:
        /*0100*/ 	.word	0x00000250


	//   ....[1]....
        /*0104*/ 	.word	0x00002f60


	//----- nvinfo : EIATTR_CRS_STACK_SIZE
	.align		4
.L_133:
        /*0108*/ 	.byte	0x04, 0x1e
        /*010a*/ 	.short	(.L_135 - .L_134)
.L_134:
        /*010c*/ 	.word	0x00000000


	//----- nvinfo : EIATTR_CBANK_PARAM_SIZE
	.align		4
.L_135:
        /*0110*/ 	.byte	0x03, 0x19
        /*0112*/ 	.short	0x0188


	//----- nvinfo : EIATTR_PARAM_CBANK
	.align		4
        /*0114*/ 	.byte	0x04, 0x0a
        /*0116*/ 	.short	(.L_137 - .L_136)
	.align		4
.L_136:
        /*0118*/ 	.word	index@(.nv.constant0._Z13Update_wakeupPdS_S_S_S_S_S_S_S_S_S_S_Pi9InputPara)
        /*011c*/ 	.short	0x0380
        /*011e*/ 	.short	0x0188


	//----- nvinfo : EIATTR_SW_WAR
	.align		4
.L_137:
        /*0120*/ 	.byte	0x04, 0x36
        /*0122*/ 	.short	(.L_139 - .L_138)
.L_138:
        /*0124*/ 	.word	0x00000008
.L_139:


//--------------------- .nv.info._Z14Calc_mu_wakeupPdS_S_S_S_S_S_S_S_Pi9InputPara --------------------------
	.section	.nv.info._Z14Calc_mu_wakeupPdS_S_S_S_S_S_S_S_Pi9InputPara,"",@"SHT_CUDA_INFO"
	.sectionflags	@""
	.align	4


	//----- nvinfo : EIATTR_CUDA_API_VERSION
	.align		4
        /*0000*/ 	.byte	0x04, 0x37
        /*0002*/ 	.short	(.L_141 - .L_140)
.L_140:
        /*0004*/ 	.word	0x00000082


	//----- nvinfo : EIATTR_KPARAM_INFO
	.align		4
.L_141:
        /*0008*/ 	.byte	0x04, 0x17
        /*000a*/ 	.short	(.L_143 - .L_142)
.L_142:
        /*000c*/ 	.word	0x00000000
        /*0010*/ 	.short	0x000a
        /*0012*/ 	.short	0x0050
        /*0014*/ 	.byte	0x00, 0xf0, 0x81, 0x04


	//----- nvinfo : EIATTR_KPARAM_INFO
	.align		4
.L_143:
        /*0018*/ 	.byte	0x04, 0x17
        /*001a*/ 	.short	(.L_145 - .L_144)
.L_144:
        /*001c*/ 	.word	0x00000000
        /*0020*/ 	.short	0x0009
        /*0022*/ 	.short	0x0048
        /*0024*/ 	.byte	0x00, 0xf5, 0x21, 0x00


	//----- nvinfo : EIATTR_KPARAM_INFO
	.align		4
.L_145:
        /*0028*/ 	.byte	0x04, 0x17
        /*002a*/ 	.short	(.L_147 - .L_146)
.L_146:
        /*002c*/ 	.word	0x00000000
        /*0030*/ 	.short	0x0008
        /*0032*/ 	.short	0x0040
        /*0034*/ 	.byte	0x00, 0xf5, 0x21, 0x00


	//----- nvinfo : EIATTR_KPARAM_INFO
	.align		4
.L_147:
        /*0038*/ 	.byte	0x04, 0x17
        /*003a*/ 	.short	(.L_149 - .L_148)
.L_148:
        /*003c*/ 	.word	0x00000000
        /*0040*/ 	.short	0x0007
        /*0042*/ 	.short	0x0038
        /*0044*/ 	.byte	0x00, 0xf5, 0x21, 0x00


	//----- nvinfo : EIATTR_KPARAM_INFO
	.align		4
.L_149:
        /*0048*/ 	.byte	0x04, 0x17
        /*004a*/ 	.short	(.L_151 - .L_150)
.L_150:
        /*004c*/ 	.word	0x00000000
        /*0050*/ 	.short	0x0006
        /*0052*/ 	.short	0x0030
        /*0054*/ 	.byte	0x00, 0xf5, 0x21, 0x00


	//----- nvinfo : EIATTR_KPARAM_INFO
	.align		4
.L_151:
        /*0058*/ 	.byte	0x04, 0x17
        /*005a*/ 	.short	(.L_153 - .L_152)
.L_152:
        /*005c*/ 	.word	0x00000000
        /*0060*/ 	.short	0x0005
        /*0062*/ 	.short	0x0028
        /*0064*/ 	.byte	0x00, 0xf5, 0x21, 0x00


	//----- nvinfo : EIATTR_KPARAM_INFO
	.align		4
.L_153:
        /*0068*/ 	.byte	0x04, 0x17
        /*006a*/ 	.short	(.L_155 - .L_154)
.L_154:
        /*006c*/ 	.word	0x00000000
        /*0070*/ 	.short	0x0004
        /*0072*/ 	.short	0x0020
        /*0074*/ 	.byte	0x00, 0xf5, 0x21, 0x00


	//----- nvinfo : EIATTR_KPARAM_INFO
	.align		4
.L_155:
        /*0078*/ 	.byte	0x04, 0x17
        /*007a*/ 	.short	(.L_157 - .L_156)
.L_156:
        /*007c*/ 	.word	0x00000000
        /*0080*/ 	.short	0x0003
        /*0082*/ 	.short	0x0018
        /*0084*/ 	.byte	0x00, 0xf5, 0x21, 0x00


	//----- nvinfo : EIATTR_KPARAM_INFO
	.align		4
.L_157:
        /*0088*/ 	.byte	0x04, 0x17
        /*008a*/ 	.short	(.L_159 - .L_158)
.L_158:
        /*008c*/ 	.word	0x00000000
        /*0090*/ 	.short	0x0002
        /*0092*/ 	.short	0x0010
        /*0094*/ 	.byte	0x00, 0xf5, 0x21, 0x00


	//----- nvinfo : EIATTR_KPARAM_INFO
	.align		4
.L_159:
        /*0098*/ 	.byte	0x04, 0x17
        /*009a*/ 	.short	(.L_161 - .L_160)
.L_160:
        /*009c*/ 	.word	0x00000000
        /*00a0*/ 	.short	0x0001
        /*00a2*/ 	.short	0x0008
        /*00a4*/ 	.byte	0x00, 0xf5, 0x21, 0x00


	//----- nvinfo : EIATTR_KPARAM_INFO
	.align		4
.L_161:
        /*00a8*/ 	.byte	0x04, 0x17
        /*00aa*/ 	.short	(.L_163 - .L_162)
.L_162:
        /*00ac*/ 	.word	0x00000000
        /*00b0*/ 	.short	0x0000
        /*00b2*/ 	.short	0x0000
        /*00b4*/ 	.byte	0x00, 0xf5, 0x21, 0x00


	//----- nvinfo : EIATTR_SPARSE_MMA_MASK
	.align		4
.L_163:
        /*00b8*/ 	.byte	0x03, 0x50
        /*00ba*/ 	.short	0x0000


	//----- nvinfo : EIATTR_MAXREG_COUNT
	.align		4
        /*00bc*/ 	.byte	0x03, 0x1b
        /*00be*/ 	.short	0x00ff


	//----- nvinfo : EIATTR_NUM_BARRIERS
	.align		4
        /*00c0*/ 	.byte	0x02, 0x4c
        /*00c2*/ 	.byte	0x01
	.zero		1


	//----- nvinfo : EIATTR_MERCURY_ISA_VERSION
	.align		4
        /*00c4*/ 	.byte	0x03, 0x5f
        /*00c6*/ 	.short	0x0101


	//----- nvinfo : EIATTR_VRC_CTA_INIT_COUNT
	.align		4
        /*00c8*/ 	.byte	0x02, 0x4a
	.zero		1
	.zero		1


	//----- nvinfo : EIATTR_EXIT_INSTR_OFFSETS
	.align		4
        /*00cc*/ 	.byte	0x04, 0x1c
        /*00ce*/ 	.short	(.L_165 - .L_164)


	//   ....[0]....
.L_164:
        /*00d0*/ 	.word	0x00000250


	//   ....[1]....
        /*00d4*/ 	.word	0x00005cf0


	//----- nvinfo : EIATTR_CRS_STACK_SIZE
	.align		4
.L_165:
        /*00d8*/ 	.byte	0x04, 0x1e
        /*00da*/ 	.short	(.L_167 - .L_166)
.L_166:
        /*00dc*/ 	.word	0x00000000


	//----- nvinfo : EIATTR_CBANK_PARAM_SIZE
	.align		4
.L_167:
        /*00e0*/ 	.byte	0x03, 0x19
        /*00e2*/ 	.short	0x0170


	//----- nvinfo : EIATTR_PARAM_CBANK
	.align		4
        /*00e4*/ 	.byte	0x04, 0x0a
        /*00e6*/ 	.short	(.L_169 - .L_168)
	.align		4
.L_168:
        /*00e8*/ 	.word	index@(.nv.constant0._Z14Calc_mu_wakeupPdS_S_S_S_S_S_S_S_Pi9InputPara)
        /*00ec*/ 	.short	0x0380
        /*00ee*/ 	.short	0x0170


	//----- nvinfo : EIATTR_SW_WAR
	.align		4
.L_169:
        /*00f0*/ 	.byte	0x04, 0x36
        /*00f2*/ 	.short	(.L_171 - .L_170)
.L_170:
        /*00f4*/ 	.word	0x00000008
.L_171:


//--------------------- .nv.info._Z11Swap_wakeupPdS_S_S_S_S_Pi9InputPara --------------------------
	.section	.nv.info._Z11Swap_wakeupPdS_S_S_S_S_Pi9InputPara,"",@"SHT_CUDA_INFO"
	.sectionflags	@""
	.align	4


	//----- nvinfo : EIATTR_CUDA_API_VERSION
	.align		4
        /*0000*/ 	.byte	0x04, 0x37
        /*0002*/ 	.short	(.L_173 - .L_172)
.L_172:
        /*0004*/ 	.word	0x00000082


	//----- nvinfo : EIATTR_KPARAM_INFO
	.align		4
.L_173:
        /*0008*/ 	.byte	0x04, 0x17
        /*000a*/ 	.short	(.L_175 - .L_174)
.L_174:
        /*000c*/ 	.word	0x00000000
        /*0010*/ 	.short	0x0007
        /*0012*/ 	.short	0x0038
        /*0014*/ 	.byte	0x00, 0xf0, 0x81, 0x04


	//----- nvinfo : EIATTR_KPARAM_INFO
	.align		4
.L_175:
        /*0018*/ 	.byte	0x04, 0x17
        /*001a*/ 	.short	(.L_177 - .L_176)
.L_176:
        /*001c*/ 	.word	0x00000000
        /*0020*/ 	.short	0x0006
        /*0022*/ 	.short	0x0030
        /*0024*/ 	.byte	0x00, 0xf5, 0x21, 0x00


	//----- nvinfo : EIATTR_KPARAM_INFO
	.align		4
.L_177:
        /*0028*/ 	.byte	0x04, 0x17
        /*002a*/ 	.short	(.L_179 - .L_178)
.L_178:
        /*002c*/ 	.word	0x00000000
        /*0030*/ 	.short	0x0005
        /*0032*/ 	.short	0x0028
        /*0034*/ 	.byte	0x00, 0xf5, 0x21, 0x00


	//----- nvinfo : EIATTR_KPARAM_INFO
	.align		4
.L_179:
        /*0038*/ 	.byte	0x04, 0x17
        /*003a*/ 	.short	(.L_181 - .L_180)
.L_180:
        /*003c*/ 	.word	0x00000000
        /*0040*/ 	.short	0x0004
        /*0042*/ 	.short	0x0020
        /*0044*/ 	.byte	0x00, 0xf5, 0x21, 0x00


	//----- nvinfo : EIATTR_KPARAM_INFO
	.align		4
.L_181:
        /*0048*/ 	.byte	0x04, 0x17
        /*004a*/ 	.short	(.L_183 - .L_182)
.L_182:
        /*004c*/ 	.word	0x00000000
        /*0050*/ 	.short	0x0003
        /*0052*/ 	.short	0x0018
        /*0054*/ 	.byte	0x00, 0xf5, 0x21, 0x00


	//----- nvinfo : EIATTR_KPARAM_INFO
	.align		4
.L_183:
        /*0058*/ 	.byte	0x04, 0x17
        /*005a*/ 	.short	(.L_185 - .L_184)
.L_184:
        /*005c*/ 	.word	0x00000000
        /*0060*/ 	.short	0x0002
        /*0062*/ 	.short	0x0010
        /*0064*/ 	.byte	0x00, 0xf5, 0x21, 0x00


	//----- nvinfo : EIATTR_KPARAM_INFO
	.align		4
.L_185:
        /*0068*/ 	.byte	0x04, 0x17
        /*006a*/ 	.short	(.L_187 - .L_186)
.L_186:
        /*006c*/ 	.word	0x00000000
        /*0070*/ 	.short	0x0001
        /*0072*/ 	.short	0x0008
        /*0074*/ 	.byte	0x00, 0xf5, 0x21, 0x00


	//----- nvinfo : EIATTR_KPARAM_INFO
	.align		4
.L_187:
        /*0078*/ 	.byte	0x04, 0x17
        /*007a*/ 	.short	(.L_189 - .L_188)
.L_188:
        /*007c*/ 	.word	0x00000000
        /*0080*/ 	.short	0x0000
        /*0082*/ 	.short	0x0000
        /*0084*/ 	.byte	0x00, 0xf5, 0x21, 0x00


	//----- nvinfo : EIATTR_SPARSE_MMA_MASK
	.align		4
.L_189:
        /*0088*/ 	.byte	0x03, 0x50
        /*008a*/ 	.short	0x0000


	//----- nvinfo : EIATTR_MAXREG_COUNT
	.align		4
        /*008c*/ 	.byte	0x03, 0x1b
        /*008e*/ 	.short	0x00ff


	//----- nvinfo : EIATTR_NUM_BARRIERS
	.align		4
        /*0090*/ 	.byte	0x02, 0x4c
        /*0092*/ 	.byte	0x01
	.zero		1


	//----- nvinfo : EIATTR_MERCURY_ISA_VERSION
	.align		4
        /*0094*/ 	.byte	0x03, 0x5f
        /*0096*/ 	.short	0x0101


	//----- nvinfo : EIATTR_VRC_CTA_INIT_COUNT
	.align		4
        /*0098*/ 	.byte	0x02, 0x4a
	.zero		1
	.zero		1


	//----- nvinfo : EIATTR_EXIT_INSTR_OFFSETS
	.align		4
        /*009c*/ 	.byte	0x04, 0x1c
        /*009e*/ 	.short	(.L_191 - .L_190)


	//   ....[0]....
.L_190:
        /*00a0*/ 	.word	0x00000250


	//   ....[1]....
        /*00a4*/ 	.word	0x00000f40


	//----- nvinfo : EIATTR_CBANK_PARAM_SIZE
	.align		4
.L_191:
        /*00a8*/ 	.byte	0x03, 0x19
        /*00aa*/ 	.short	0x0158


	//----- nvinfo : EIATTR_PARAM_CBANK
	.align		4
        /*00ac*/ 	.byte	0x04, 0x0a
        /*00ae*/ 	.short	(.L_193 - .L_192)
	.align		4
.L_192:
        /*00b0*/ 	.word	index@(.nv.constant0._Z11Swap_wakeupPdS_S_S_S_S_Pi9InputPara)
        /*00b4*/ 	.short	0x0380
        /*00b6*/ 	.short	0x0158


	//----- nvinfo : EIATTR_SW_WAR
	.align		4
.L_193:
        /*00b8*/ 	.byte	0x04, 0x36
        /*00ba*/ 	.short	(.L_195 - .L_194)
.L_194:
        /*00bc*/ 	.word	0x00000008
.L_195:


//--------------------- .nv.info._Z12Swap_regularPdS_S_S_S_S_9InputPara --------------------------
	.section	.nv.info._Z12Swap_regularPdS_S_S_S_S_9InputPara,"",@"SHT_CUDA_INFO"
	.sectionflags	@""
	.align	4


	//----- nvinfo : EIATTR_CUDA_API_VERSION
	.align		4
        /*0000*/ 	.byte	0x04, 0x37
        /*0002*/ 	.short	(.L_197 - .L_196)
.L_196:
        /*0004*/ 	.word	0x00000082


	//----- nvinfo : EIATTR_KPARAM_INFO
	.align		4
.L_197:
        /*0008*/ 	.byte	0x04, 0x17
        /*000a*/ 	.short	(.L_199 - .L_198)
.L_198:
        /*000c*/ 	.word	0x00000000
        /*0010*/ 	.short	0x0006
        /*0012*/ 	.short	0x0030
        /*0014*/ 	.byte	0x00, 0xf0, 0x81, 0x04


	//----- nvinfo : EIATTR_KPARAM_INFO
	.align		4
.L_199:
        /*0018*/ 	.byte	0x04, 0x17
        /*001a*/ 	.short	(.L_201 - .L_200)
.L_200:
        /*001c*/ 	.word	0x00000000
        /*0020*/ 	.short	0x0005
        /*0022*/ 	.short	0x0028
        /*0024*/ 	.byte	0x00, 0xf5, 0x21, 0x00


	//----- nvinfo : EIATTR_KPARAM_INFO
	.align		4
.L_201:
        /*0028*/ 	.byte	0x04, 0x17
        /*002a*/ 	.short	(.L_203 - .L_202)
.L_202:
        /*002c*/ 	.word	0x00000000
        /*0030*/ 	.short	0x0004
        /*0032*/ 	.short	0x0020
        /*0034*/ 	.byte	0x00, 0xf5, 0x21, 0x00


	//----- nvinfo : EIATTR_KPARAM_INFO
	.align		4
.L_203:
        /*0038*/ 	.byte	0x04, 0x17
        /*003a*/ 	.short	(.L_205 - .L_204)
.L_204:
        /*003c*/ 	.word	0x00000000
        /*0040*/ 	.short	0x0003
        /*0042*/ 	.short	0x0018
        /*0044*/ 	.byte	0x00, 0xf5, 0x21, 0x00


	//----- nvinfo : EIATTR_KPARAM_INFO
	.align		4
.L_205:
        /*0048*/ 	.byte	0x04, 0x17
        /*004a*/ 	.short	(.L_207 - .L_206)
.L_206:
        /*004c*/ 	.word	0x00000000
        /*0050*/ 	.short	0x0002
        /*0052*/ 	.short	0x0010
        /*0054*/ 	.byte	0x00, 0xf5, 0x21, 0x00


	//----- nvinfo : EIATTR_KPARAM_INFO
	.align		4
.L_207:
        /*0058*/ 	.byte	0x04, 0x17
        /*005a*/ 	.short	(.L_209 - .L_208)
.L_208:
        /*005c*/ 	.word	0x00000000
        /*0060*/ 	.short	0x0001
        /*0062*/ 	.short	0x0008
        /*0064*/ 	.byte	0x00, 0xf5, 0x21, 0x00


	//----- nvinfo : EIATTR_KPARAM_INFO
	.align		4
.L_209:
        /*0068*/ 	.byte	0x04, 0x17
        /*006a*/ 	.short	(.L_211 - .L_210)
.L_210:
        /*006c*/ 	.word	0x00000000
        /*0070*/ 	.short	0x0000
        /*0072*/ 	.short	0x0000
        /*0074*/ 	.byte	0x00, 0xf5, 0x21, 0x00


	//----- nvinfo : EIATTR_SPARSE_MMA_MASK
	.align		4
.L_211:
        /*0078*/ 	.byte	0x03, 0x50
        /*007a*/ 	.short	0x0000


	//----- nvinfo : EIATTR_MAXREG_COUNT
	.align		4
        /*007c*/ 	.byte	0x03, 0x1b
        /*007e*/ 	.short	0x00ff


	//----- nvinfo : EIATTR_MERCURY_ISA_VERSION
	.align		4
        /*0080*/ 	.byte	0x03, 0x5f
        /*0082*/ 	.short	0x0101


	//----- nvinfo : EIATTR_VRC_CTA_INIT_COUNT
	.align		4
        /*0084*/ 	.byte	0x02, 0x4a
	.zero		1
	.zero		1


	//----- nvinfo : EIATTR_EXIT_INSTR_OFFSETS
	.align		4
        /*0088*/ 	.byte	0x04, 0x1c
        /*008a*/ 	.short	(.L_213 - .L_212)


	//   ....[0]....
.L_212:
        /*008c*/ 	.word	0x00000250


	//   ....[1]....
        /*0090*/ 	.word	0x00001890


	//----- nvinfo : EIATTR_CRS_STACK_SIZE
	.align		4
.L_213:
        /*0094*/ 	.byte	0x04, 0x1e
        /*0096*/ 	.short	(.L_215 - .L_214)
.L_214:
        /*0098*/ 	.word	0x00000000


	//----- nvinfo : EIATTR_CBANK_PARAM_SIZE
	.align		4
.L_215:
        /*009c*/ 	.byte	0x03, 0x19
        /*009e*/ 	.short	0x0150


	//----- nvinfo : EIATTR_PARAM_CBANK
	.align		4
        /*00a0*/ 	.byte	0x04, 0x0a
        /*00a2*/ 	.short	(.L_217 - .L_216)
	.align		4
.L_216:
        /*00a4*/ 	.word	index@(.nv.constant0._Z12Swap_regularPdS_S_S_S_S_9InputPara)
        /*00a8*/ 	.short	0x0380
        /*00aa*/ 	.short	0x0150


	//----- nvinfo : EIATTR_SW_WAR
	.align		4
.L_217:
        /*00ac*/ 	.byte	0x04, 0x36
        /*00ae*/ 	.short	(.L_219 - .L_218)
.L_218:
        /*00b0*/ 	.word	0x00000008
.L_219:


//--------------------- .nv.info._Z6UpdatePdS_S_S_S_S_S_S_S_S_S_S_9InputPara --------------------------
	.section	.nv.info._Z6UpdatePdS_S_S_S_S_S_S_S_S_S_S_9InputPara,"",@"SHT_CUDA_INFO"
	.sectionflags	@""
	.align	4


	//----- nvinfo : EIATTR_CUDA_API_VERSION
	.align		4
        /*0000*/ 	.byte	0x04, 0x37
        /*0002*/ 	.short	(.L_221 - .L_220)
.L_220:
        /*0004*/ 	.word	0x00000082


	//----- nvinfo : EIATTR_KPARAM_INFO
	.align		4
.L_221:
        /*0008*/ 	.byte	0x04, 0x17
        /*000a*/ 	.short	(.L_223 - .L_222)
.L_222:
        /*000c*/ 	.word	0x00000000
        /*0010*/ 	.short	0x000c
        /*0012*/ 	.short	0x0060
        /*0014*/ 	.byte	0x00, 0xf0, 0x81, 0x04


	//----- nvinfo : EIATTR_KPARAM_INFO
	.align		4
.L_223:
        /*0018*/ 	.byte	0x04, 0x17
        /*001a*/ 	.short	(.L_225 - .L_224)
.L_224:
        /*001c*/ 	.word	0x00000000
        /*0020*/ 	.short	0x000b
        /*0022*/ 	.short	0x0058
        /*0024*/ 	.byte	0x00, 0xf5, 0x21, 0x00


	//----- nvinfo : EIATTR_KPARAM_INFO
	.align		4
.L_225:
        /*0028*/ 	.byte	0x04, 0x17
        /*002a*/ 	.short	(.L_227 - .L_226)
.L_226:
        /*002c*/ 	.word	0x00000000
        /*0030*/ 	.short	0x000a
        /*0032*/ 	.short	0x0050
        /*0034*/ 	.byte	0x00, 0xf5, 0x21, 0x00


	//----- nvinfo : EIATTR_KPARAM_INFO
	.align		4
.L_227:
        /*0038*/ 	.byte	0x04, 0x17
        /*003a*/ 	.short	(.L_229 - .L_228)
.L_228:
        /*003c*/ 	.word	0x00000000
        /*0040*/ 	.short	0x0009
        /*0042*/ 	.short	0x0048
        /*0044*/ 	.byte	0x00, 0xf5, 0x21, 0x00


	//----- nvinfo : EIATTR_KPARAM_INFO
	.align		4
.L_229:
        /*0048*/ 	.byte	0x04, 0x17
        /*004a*/ 	.short	(.L_231 - .L_230)
.L_230:
        /*004c*/ 	.word	0x00000000
        /*0050*/ 	.short	0x0008
        /*0052*/ 	.short	0x0040
        /*0054*/ 	.byte	0x00, 0xf5, 0x21, 0x00


	//----- nvinfo : EIATTR_KPARAM_INFO
	.align		4
.L_231:
        /*0058*/ 	.byte	0x04, 0x17
        /*005a*/ 	.short	(.L_233 - .L_232)
.L_232:
        /*005c*/ 	.word	0x00000000
        /*0060*/ 	.short	0x0007
        /*0062*/ 	.short	0x0038
        /*0064*/ 	.byte	0x00, 0xf5, 0x21, 0x00


	//----- nvinfo : EIATTR_KPARAM_INFO
	.align		4
.L_233:
        /*0068*/ 	.byte	0x04, 0x17
        /*006a*/ 	.short	(.L_235 - .L_234)
.L_234:
        /*006c*/ 	.word	0x00000000
        /*0070*/ 	.short	0x0006
        /*0072*/ 	.short	0x0030
        /*0074*/ 	.byte	0x00, 0xf5, 0x21, 0x00


	//----- nvinfo : EIATTR_KPARAM_INFO
	.align		4
.L_235:
        /*0078*/ 	.byte	0x04, 0x17
        /*007a*/ 	.short	(.L_237 - .L_236)
.L_236:
        /*007c*/ 	.word	0x00000000
        /*0080*/ 	.short	0x0005
        /*0082*/ 	.short	0x0028
        /*0084*/ 	.byte	0x00, 0xf5, 0x21, 0x00


	//----- nvinfo : EIATTR_KPARAM_INFO
	.align		4
.L_237:
        /*0088*/ 	.byte	0x04, 0x17
        /*008a*/ 	.short	(.L_239 - .L_238)
.L_238:
        /*008c*/ 	.word	0x00000000
        /*0090*/ 	.short	0x0004
        /*0092*/ 	.short	0x0020
        /*0094*/ 	.byte	0x00, 0xf5, 0x21, 0x00


	//----- nvinfo : EIATTR_KPARAM_INFO
	.align		4
.L_239:
        /*0098*/ 	.byte	0x04, 0x17
        /*009a*/ 	.short	(.L_241 - .L_240)
.L_240:
        /*009c*/ 	.word	0x00000000
        /*00a0*/ 	.short	0x0003
        /*00a2*/ 	.short	0x0018
        /*00a4*/ 	.byte	0x00, 0xf5, 0x21, 0x00


	//----- nvinfo : EIATTR_KPARAM_INFO
	.align		4
.L_241:
        /*00a8*/ 	.byte	0x04, 0x17
        /*00aa*/ 	.short	(.L_243 - .L_242)
.L_242:
        /*00ac*/ 	.word	0x00000000
        /*00b0*/ 	.short	0x0002
        /*00b2*/ 	.short	0x0010
        /*00b4*/ 	.byte	0x00, 0xf5, 0x21, 0x00


	//----- nvinfo : EIATTR_KPARAM_INFO
	.align		4
.L_243:
        /*00b8*/ 	.byte	0x04, 0x17
        /*00ba*/ 	.short	(.L_245 - .L_244)
.L_244:
        /*00bc*/ 	.word	0x00000000
        /*00c0*/ 	.short	0x0001
        /*00c2*/ 	.short	0x0008
        /*00c4*/ 	.byte	0x00, 0xf5, 0x21, 0x00


	//----- nvinfo : EIATTR_KPARAM_INFO
	.align		4
.L_245:
        /*00c8*/ 	.byte	0x04, 0x17
        /*00ca*/ 	.short	(.L_247 - .L_246)
.L_246:
        /*00cc*/ 	.word	0x00000000
        /*00d0*/ 	.short	0x0000
        /*00d2*/ 	.short	0x0000
        /*00d4*/ 	.byte	0x00, 0xf5, 0x21, 0x00


	//----- nvinfo : EIATTR_SPARSE_MMA_MASK
	.align		4
.L_247:
        /*00d8*/ 	.byte	0x03, 0x50
        /*00da*/ 	.short	0x0000


	//----- nvinfo : EIATTR_MAXREG_COUNT
	.align		4
        /*00dc*/ 	.byte	0x03, 0x1b
        /*00de*/ 	.short	0x00ff


	//----- nvinfo : EIATTR_MERCURY_ISA_VERSION
	.align		4
        /*00e0*/ 	.byte	0x03, 0x5f
        /*00e2*/ 	.short	0x0101


	//----- nvinfo : EIATTR_VRC_CTA_INIT_COUNT
	.align		4
        /*00e4*/ 	.byte	0x02, 0x4a
	.zero		1
	.zero		1


	//----- nvinfo : EIATTR_EXIT_INSTR_OFFSETS
	.align		4
        /*00e8*/ 	.byte	0x04, 0x1c
        /*00ea*/ 	.short	(.L_249 - .L_248)


	//   ....[0]....
.L_248:
        /*00ec*/ 	.word	0x00000250


	//   ....[1]....
        /*00f0*/ 	.word	0x00002c50


	//----- nvinfo : EIATTR_CRS_STACK_SIZE
	.align		4
.L_249:
        /*00f4*/ 	.byte	0x04, 0x1e
        /*00f6*/ 	.short	(.L_251 - .L_250)
.L_250:
        /*00f8*/ 	.word	0x00000000


	//----- nvinfo : EIATTR_CBANK_PARAM_SIZE
	.align		4
.L_251:
        /*00fc*/ 	.byte	0x03, 0x19
        /*00fe*/ 	.short	0x0180


	//----- nvinfo : EIATTR_PARAM_CBANK
	.align		4
        /*0100*/ 	.byte	0x04, 0x0a
        /*0102*/ 	.short	(.L_253 - .L_252)
	.align		4
.L_252:
        /*0104*/ 	.word	index@(.nv.constant0._Z6UpdatePdS_S_S_S_S_S_S_S_S_S_S_9InputPara)
        /*0108*/ 	.short	0x0380
        /*010a*/ 	.short	0x0180


	//----- nvinfo : EIATTR_SW_WAR
	.align		4
.L_253:
        /*010c*/ 	.byte	0x04, 0x36
        /*010e*/ 	.short	(.L_255 - .L_254)
.L_254:
        /*0110*/ 	.word	0x00000008
.L_255:


//--------------------- .nv.info._Z7Calc_muPdS_S_S_S_S_S_S_9InputPara --------------------------
	.section	.nv.info._Z7Calc_muPdS_S_S_S_S_S_S_9InputPara,"",@"SHT_CUDA_INFO"
	.sectionflags	@""
	.align	4


	//----- nvinfo : EIATTR_CUDA_API_VERSION
	.align		4
        /*0000*/ 	.byte	0x04, 0x37
        /*0002*/ 	.short	(.L_257 - .L_256)
.L_256:
        /*0004*/ 	.word	0x00000082


	//----- nvinfo : EIATTR_KPARAM_INFO
	.align		4
.L_257:
        /*0008*/ 	.byte	0x04, 0x17
        /*000a*/ 	.short	(.L_259 - .L_258)
.L_258:
        /*000c*/ 	.word	0x00000000
        /*0010*/ 	.short	0x0008
        /*0012*/ 	.short	0x0040
        /*0014*/ 	.byte	0x00, 0xf0, 0x81, 0x04


	//----- nvinfo : EIATTR_KPARAM_INFO
	.align		4
.L_259:
        /*0018*/ 	.byte	0x04, 0x17
        /*001a*/ 	.short	(.L_261 - .L_260)
.L_260:
        /*001c*/ 	.word	0x00000000
        /*0020*/ 	.short	0x0007
        /*0022*/ 	.short	0x0038
        /*0024*/ 	.byte	0x00, 0xf5, 0x21, 0x00


	//----- nvinfo : EIATTR_KPARAM_INFO
	.align		4
.L_261:
        /*0028*/ 	.byte	0x04, 0x17
        /*002a*/ 	.short	(.L_263 - .L_262)
.L_262:
        /*002c*/ 	.word	0x00000000
        /*0030*/ 	.short	0x0006
        /*0032*/ 	.short	0x0030
        /*0034*/ 	.byte	0x00, 0xf5, 0x21, 0x00


	//----- nvinfo : EIATTR_KPARAM_INFO
	.align		4
.L_263:
        /*0038*/ 	.byte	0x04, 0x17
        /*003a*/ 	.short	(.L_265 - .L_264)
.L_264:
        /*003c*/ 	.word	0x00000000
        /*0040*/ 	.short	0x0005
        /*0042*/ 	.short	0x0028
        /*0044*/ 	.byte	0x00, 0xf5, 0x21, 0x00


	//----- nvinfo : EIATTR_KPARAM_INFO
	.align		4
.L_265:
        /*0048*/ 	.byte	0x04, 0x17
        /*004a*/ 	.short	(.L_267 - .L_266)
.L_266:
        /*004c*/ 	.word	0x00000000
        /*0050*/ 	.short	0x0004
        /*0052*/ 	.short	0x0020
        /*0054*/ 	.byte	0x00, 0xf5, 0x21, 0x00


	//----- nvinfo : EIATTR_KPARAM_INFO
	.align		4
.L_267:
        /*0058*/ 	.byte	0x04, 0x17
        /*005a*/ 	.short	(.L_269 - .L_268)
.L_268:
        /*005c*/ 	.word	0x00000000
        /*0060*/ 	.short	0x0003
        /*0062*/ 	.short	0x0018
        /*0064*/ 	.byte	0x00, 0xf5, 0x21, 0x00


	//----- nvinfo : EIATTR_KPARAM_INFO
	.align		4
.L_269:
        /*0068*/ 	.byte	0x04, 0x17
        /*006a*/ 	.short	(.L_271 - .L_270)
.L_270:
        /*006c*/ 	.word	0x00000000
        /*0070*/ 	.short	0x0002
        /*0072*/ 	.short	0x0010
        /*0074*/ 	.byte	0x00, 0xf5, 0x21, 0x00


	//----- nvinfo : EIATTR_KPARAM_INFO
	.align		4
.L_271:
        /*0078*/ 	.byte	0x04, 0x17
        /*007a*/ 	.short	(.L_273 - .L_272)
.L_272:
        /*007c*/ 	.word	0x00000000
        /*0080*/ 	.short	0x0001
        /*0082*/ 	.short	0x0008
        /*0084*/ 	.byte	0x00, 0xf5, 0x21, 0x00


	//----- nvinfo : EIATTR_KPARAM_INFO
	.align		4
.L_273:
        /*0088*/ 	.byte	0x04, 0x17
        /*008a*/ 	.short	(.L_275 - .L_274)
.L_274:
        /*008c*/ 	.word	0x00000000
        /*0090*/ 	.short	0x0000
        /*0092*/ 	.short	0x0000
        /*0094*/ 	.byte	0x00, 0xf5, 0x21, 0x00


	//----- nvinfo : EIATTR_SPARSE_MMA_MASK
	.align		4
.L_275:
        /*0098*/ 	.byte	0x03, 0x50
        /*009a*/ 	.short	0x0000


	//----- nvinfo : EIATTR_MAXREG_COUNT
	.align		4
        /*009c*/ 	.byte	0x03, 0x1b
        /*009e*/ 	.short	0x00ff


	//----- nvinfo : EIATTR_MERCURY_ISA_VERSION
	.align		4
        /*00a0*/ 	.byte	0x03, 0x5f
        /*00a2*/ 	.short	0x0101


	//----- nvinfo : EIATTR_VRC_CTA_INIT_COUNT
	.align		4
        /*00a4*/ 	.byte	0x02, 0x4a
	.zero		1
	.zero		1


	//----- nvinfo : EIATTR_EXIT_INSTR_OFFSETS
	.align		4
        /*00a8*/ 	.byte	0x04, 0x1c
        /*00aa*/ 	.short	(.L_277 - .L_276)


	//   ....[0]....
.L_276:
        /*00ac*/ 	.word	0x00000250


	//   ....[1]....
        /*00b0*/ 	.word	0x000058a0


	//----- nvinfo : EIATTR_CRS_STACK_SIZE
	.align		4
.L_277:
        /*00b4*/ 	.byte	0x04, 0x1e
        /*00b6*/ 	.short	(.L_279 - .L_278)
.L_278:
        /*00b8*/ 	.word	0x00000000


	//----- nvinfo : EIATTR_CBANK_PARAM_SIZE
	.align		4
.L_279:
        /*00bc*/ 	.byte	0x03, 0x19
        /*00be*/ 	.short	0x0160


	//----- nvinfo : EIATTR_PARAM_CBANK
	.align		4
        /*00c0*/ 	.byte	0x04, 0x0a
        /*00c2*/ 	.short	(.L_281 - .L_280)
	.align		4
.L_280:
        /*00c4*/ 	.word	index@(.nv.constant0._Z7Calc_muPdS_S_S_S_S_S_S_9InputPara)
        /*00c8*/ 	.short	0x0380
        /*00ca*/ 	.short	0x0160


	//----- nvinfo : EIATTR_SW_WAR
	.align		4
.L_281:
        /*00cc*/ 	.byte	0x04, 0x36
        /*00ce*/ 	.short	(.L_283 - .L_282)
.L_282:
        /*00d0*/ 	.word	0x00000008
.L_283:


//--------------------- .nv.info._Z10InitializePdS_S_S_S_PiS0_9InputPara --------------------------
	.section	.nv.info._Z10InitializePdS_S_S_S_PiS0_9InputPara,"",@"SHT_CUDA_INFO"
	.sectionflags	@""
	.align	4


	//----- nvinfo : EIATTR_CUDA_API_VERSION
	.align		4
        /*0000*/ 	.byte	0x04, 0x37
        /*0002*/ 	.short	(.L_285 - .L_284)
.L_284:
        /*0004*/ 	.word	0x00000082


	//----- nvinfo : EIATTR_KPARAM_INFO
	.align		4
.L_285:
        /*0008*/ 	.byte	0x04, 0x17
        /*000a*/ 	.short	(.L_287 - .L_286)
.L_286:
        /*000c*/ 	.word	0x00000000
        /*0010*/ 	.short	0x0007
        /*0012*/ 	.short	0x0038
        /*0014*/ 	.byte	0x00, 0xf0, 0x81, 0x04


	//----- nvinfo : EIATTR_KPARAM_INFO
	.align		4
.L_287:
        /*0018*/ 	.byte	0x04, 0x17
        /*001a*/ 	.short	(.L_289 - .L_288)
.L_288:
        /*001c*/ 	.word	0x00000000
        /*0020*/ 	.short	0x0006
        /*0022*/ 	.short	0x0030
        /*0024*/ 	.byte	0x00, 0xf5, 0x21, 0x00


	//----- nvinfo : EIATTR_KPARAM_INFO
	.align		4
.L_289:
        /*0028*/ 	.byte	0x04, 0x17
        /*002a*/ 	.short	(.L_291 - .L_290)
.L_290:
        /*002c*/ 	.word	0x00000000
        /*0030*/ 	.short	0x0005
        /*0032*/ 	.short	0x0028
        /*0034*/ 	.byte	0x00, 0xf5, 0x21, 0x00


	//----- nvinfo : EIATTR_KPARAM_INFO
	.align		4
.L_291:
        /*0038*/ 	.byte	0x04, 0x17
        /*003a*/ 	.short	(.L_293 - .L_292)
.L_292:
        /*003c*/ 	.word	0x00000000
        /*0040*/ 	.short	0x0004
        /*0042*/ 	.short	0x0020
        /*0044*/ 	.byte	0x00, 0xf5, 0x21, 0x00


	//----- nvinfo : EIATTR_KPARAM_INFO
	.align		4
.L_293:
        /*0048*/ 	.byte	0x04, 0x17
        /*004a*/ 	.short	(.L_295 - .L_294)
.L_294:
        /*004c*/ 	.word	0x00000000
        /*0050*/ 	.short	0x0003
        /*0052*/ 	.short	0x0018
        /*0054*/ 	.byte	0x00, 0xf5, 0x21, 0x00


	//----- nvinfo : EIATTR_KPARAM_INFO
	.align		4
.L_295:
        /*0058*/ 	.byte	0x04, 0x17
        /*005a*/ 	.short	(.L_297 - .L_296)
.L_296:
        /*005c*/ 	.word	0x00000000
        /*0060*/ 	.short	0x0002
        /*0062*/ 	.short	0x0010
        /*0064*/ 	.byte	0x00, 0xf5, 0x21, 0x00


	//----- nvinfo : EIATTR_KPARAM_INFO
	.align		4
.L_297:
        /*0068*/ 	.byte	0x04, 0x17
        /*006a*/ 	.short	(.L_299 - .L_298)
.L_298:
        /*006c*/ 	.word	0x00000000
        /*0070*/ 	.short	0x0001
        /*0072*/ 	.short	0x0008
        /*0074*/ 	.byte	0x00, 0xf5, 0x21, 0x00


	//----- nvinfo : EIATTR_KPARAM_INFO
	.align		4
.L_299:
        /*0078*/ 	.byte	0x04, 0x17
        /*007a*/ 	.short	(.L_301 - .L_300)
.L_300:
        /*007c*/ 	.word	0x00000000
        /*0080*/ 	.short	0x0000
        /*0082*/ 	.short	0x0000
        /*0084*/ 	.byte	0x00, 0xf5, 0x21, 0x00


	//----- nvinfo : EIATTR_SPARSE_MMA_MASK
	.align		4
.L_301:
        /*0088*/ 	.byte	0x03, 0x50
        /*008a*/ 	.short	0x0000


	//----- nvinfo : EIATTR_MAXREG_COUNT
	.align		4
        /*008c*/ 	.byte	0x03, 0x1b
        /*008e*/ 	.short	0x00ff


	//----- nvinfo : EIATTR_MERCURY_ISA_VERSION
	.align		4
        /*0090*/ 	.byte	0x03, 0x5f
        /*0092*/ 	.short	0x0101


	//----- nvinfo : EIATTR_INT_WARP_WIDE_INSTR_OFFSETS
	.align		4
        /*0094*/ 	.byte	0x04, 0x31
        /*0096*/ 	.short	(.L_303 - .L_302)


	//   ....[0]....
.L_302:
        /*0098*/ 	.word	0x00001070


	//----- nvinfo : EIATTR_VRC_CTA_INIT_COUNT
	.align		4
.L_303:
        /*009c*/ 	.byte	0x02, 0x4a
	.zero		1
	.zero		1


	//----- nvinfo : EIATTR_EXIT_INSTR_OFFSETS
	.align		4
        /*00a0*/ 	.byte	0x04, 0x1c
        /*00a2*/ 	.short	(.L_305 - .L_304)


	//   ....[0]....
.L_304:
        /*00a4*/ 	.word	0x00000230


	//   ....[1]....
        /*00a8*/ 	.word	0x00001a20


	//----- nvinfo : EIATTR_CRS_STACK_SIZE
	.align		4
.L_305:
        /*00ac*/ 	.byte	0x04, 0x1e
        /*00ae*/ 	.short	(.L_307 - .L_306)
.L_306:
        /*00b0*/ 	.word	0x00000000


	//----- nvinfo : EIATTR_CBANK_PARAM_SIZE
	.align		4
.L_307:
        /*00b4*/ 	.byte	0x03, 0x19
        /*00b6*/ 	.short	0x0158


	//----- nvinfo : EIATTR_PARAM_CBANK
	.align		4
        /*00b8*/ 	.byte	0x04, 0x0a
        /*00ba*/ 	.short	(.L_309 - .L_308)
	.align		4
.L_308:
        /*00bc*/ 	.word	index@(.nv.constant0._Z10InitializePdS_S_S_S_PiS0_9InputPara)
        /*00c0*/ 	.short	0x0380
        /*00c2*/ 	.short	0x0158


	//----- nvinfo : EIATTR_SW_WAR
	.align		4
.L_309:
        /*00c4*/ 	.byte	0x04, 0x36
        /*00c6*/ 	.short	(.L_311 - .L_310)
.L_310:
        /*00c8*/ 	.word	0x00000008
.L_311:


//--------------------- .nv.callgraph             --------------------------
	.section	.nv.callgraph,"",@"SHT_CUDA_CALLGRAPH"
	.align	4
	.sectionentsize	8
	.align		4
        /*0000*/ 	.word	0x00000000
	.align		4
        /*0004*/ 	.word	0xffffffff
	.align		4
        /*0008*/ 	.word	0x00000000
	.align		4
        /*000c*/ 	.word	0xfffffffe
	.align		4
        /*0010*/ 	.word	0x00000000
	.align		4
        /*0014*/ 	.word	0xfffffffd
	.align		4
        /*0018*/ 	.word	0x00000000
	.align		4
        /*001c*/ 	.word	0xfffffffc


//--------------------- .text._Z15Wakeup_NeighborPiS_9InputPara --------------------------
	.section	.text._Z15Wakeup_NeighborPiS_9InputPara,"ax",@progbits
	.align	128
        .global         _Z15Wakeup_NeighborPiS_9InputPara
        .type           _Z15Wakeup_NeighborPiS_9InputPara,@function
        .size           _Z15Wakeup_NeighborPiS_9InputPara,(.L_x_200 - _Z15Wakeup_NeighborPiS_9InputPara)
        .other          _Z15Wakeup_NeighborPiS_9InputPara,@"STO_CUDA_ENTRY STV_DEFAULT"
_Z15Wakeup_NeighborPiS_9InputPara:
.text._Z15Wakeup_NeighborPiS_9InputPara:
[----:B------:R-:W-:Y:S01]  /*0000*/  LDC R1, c[0x0][0x37c] ;  /* 0x0000df00ff017b82 */ /* 0x000fe20000000800 */
[----:B------:R-:W0:Y:S07]  /*0010*/  LDCU UR4, c[0x0][0x360] ;  /* 0x00006c00ff0477ac */ /* 0x000e2e0008000800 */
[----:B------:R-:W1:Y:S01]  /*0020*/  LDC R6, c[0x0][0x370] ;  /* 0x0000dc00ff067b82 */ /* 0x000e620000000800 */
[----:B------:R-:W2:Y:S07]  /*0030*/  LDCU UR12, c[0x0][0x364] ;  /* 0x00006c80ff0c77ac */ /* 0x000eae0008000800 */
[----:B------:R-:W3:Y:S01]  /*0040*/  LDC R0, c[0x0][0x374] ;  /* 0x0000dd00ff007b82 */ /* 0x000ee20000000800 */
[----:B------:R-:W4:Y:S07]  /*0050*/  LDCU UR5, c[0x0][0x368] ;  /* 0x00006d00ff0577ac */ /* 0x000f2e0008000800 */
[----:B------:R-:W4:Y:S08]  /*0060*/  LDC R2, c[0x0][0x378] ;  /* 0x0000de00ff027b82 */ /* 0x000f300000000800 */
[----:B------:R-:W5:Y:S01]  /*0070*/  LDC R3, c[0x0][0x498] ;  /* 0x00012600ff037b82 */ /* 0x000f620000000800 */
[----:B----4-:R-:W-:-:S05]  /*0080*/  IMAD R2, R2, UR5, RZ ;  /* 0x0000000502027c24 */ /* 0x010fca000f8e02ff */
[-C--:B------:R-:W-:Y:S02]  /*0090*/  IABS R9, R2.reuse ;  /* 0x0000000200097213 */ /* 0x080fe40000000000 */
[----:B------:R-:W-:Y:S02]  /*00a0*/  IABS R12, R2 ;  /* 0x00000002000c7213 */ /* 0x000fe40000000000 */
[----:B------:R-:W4:Y:S01]  /*00b0*/  I2F.RP R7, R9 ;  /* 0x0000000900077306 */ /* 0x000f220000209400 */
[----:B-----5:R-:W-:-:S04]  /*00c0*/  IADD3 R3, PT, PT, R3, -0x1, RZ ;  /* 0xffffffff03037810 */ /* 0x020fc80007ffe0ff */
[----:B------:R-:W-:Y:S02]  /*00d0*/  IABS R10, R3 ;  /* 0x00000003000a7213 */ /* 0x000fe40000000000 */
[----:B------:R-:W-:-:S04]  /*00e0*/  LOP3.LUT R3, R3, R2, RZ, 0x3c, !PT ;  /* 0x0000000203037212 */ /* 0x000fc800078e3cff */
[----:B------:R-:W-:Y:S01]  /*00f0*/  ISETP.GE.AND P2, PT, R3, RZ, PT ;  /* 0x000000ff0300720c */ /* 0x000fe20003f46270 */
[----:B----4-:R-:W4:Y:S02]  /*0100*/  MUFU.RCP R7, R7 ;  /* 0x0000000700077308 */ /* 0x010f240000001000 */
[----:B----4-:R-:W-:-:S06]  /*0110*/  IADD3 R4, PT, PT, R7, 0xffffffe, RZ ;  /* 0x0ffffffe07047810 */ /* 0x010fcc0007ffe0ff */
[----:B------:R4:W5:Y:S02]  /*0120*/  F2I.FTZ.U32.TRUNC.NTZ R5, R4 ;  /* 0x0000000400057305 */ /* 0x000964000021f000 */
[----:B----4-:R-:W-:Y:S02]  /*0130*/  HFMA2 R4, -RZ, RZ, 0, 0 ;  /* 0x00000000ff047431 */ /* 0x010fe400000001ff */
[----:B-----5:R-:W-:-:S04]  /*0140*/  IMAD.MOV R8, RZ, RZ, -R5 ;  /* 0x000000ffff087224 */ /* 0x020fc800078e0a05 */
[----:B------:R-:W-:Y:S02]  /*0150*/  IMAD R11, R8, R9, RZ ;  /* 0x00000009080b7224 */ /* 0x000fe400078e02ff */
[----:B------:R-:W-:Y:S02]  /*0160*/  IMAD.MOV.U32 R8, RZ, RZ, R10 ;  /* 0x000000ffff087224 */ /* 0x000fe400078e000a */
[----:B------:R-:W-:-:S04]  /*0170*/  IMAD.HI.U32 R5, R5, R11, R4 ;  /* 0x0000000b05057227 */ /* 0x000fc800078e0004 */
[----:B------:R-:W-:Y:S02]  /*0180*/  IMAD.MOV R4, RZ, RZ, -R12 ;  /* 0x000000ffff047224 */ /* 0x000fe400078e0a0c */
[----:B------:R-:W-:-:S04]  /*0190*/  IMAD.HI.U32 R5, R5, R8, RZ ;  /* 0x0000000805057227 */ /* 0x000fc800078e00ff */
[----:B------:R-:W-:-:S05]  /*01a0*/  IMAD R4, R5, R4, R8 ;  /* 0x0000000405047224 */ /* 0x000fca00078e0208 */
[----:B------:R-:W-:-:S13]  /*01b0*/  ISETP.GT.U32.AND P1, PT, R9, R4, PT ;  /* 0x000000040900720c */ /* 0x000fda0003f24070 */
[-C--:B------:R-:W-:Y:S01]  /*01c0*/  @!P1 IADD3 R4, PT, PT, R4, -R9.reuse, RZ ;  /* 0x8000000904049210 */ /* 0x080fe20007ffe0ff */
[----:B------:R-:W-:Y:S01]  /*01d0*/  @!P1 VIADD R5, R5, 0x1 ;  /* 0x0000000105059836 */ /* 0x000fe20000000000 */
[----:B------:R-:W-:Y:S02]  /*01e0*/  ISETP.NE.AND P1, PT, R2, RZ, PT ;  /* 0x000000ff0200720c */ /* 0x000fe40003f25270 */
[----:B------:R-:W-:-:S13]  /*01f0*/  ISETP.GE.U32.AND P0, PT, R4, R9, PT ;  /* 0x000000090400720c */ /* 0x000fda0003f06070 */
[----:B------:R-:W-:-:S05]  /*0200*/  @P0 IADD3 R5, PT, PT, R5, 0x1, RZ ;  /* 0x0000000105050810 */ /* 0x000fca0007ffe0ff */
[----:B------:R-:W-:-:S05]  /*0210*/  IMAD.MOV.U32 R3, RZ, RZ, R5 ;  /* 0x000000ffff037224 */ /* 0x000fca00078e0005 */
[----:B------:R-:W-:Y:S02]  /*0220*/  @!P2 IADD3 R3, PT, PT, -R3, RZ, RZ ;  /* 0x000000ff0303a210 */ /* 0x000fe40007ffe1ff */
[----:B------:R-:W-:-:S04]  /*0230*/  @!P1 LOP3.LUT R3, RZ, R2, RZ, 0x33, !PT ;  /* 0x00000002ff039212 */ /* 0x000fc800078e33ff */
[----:B------:R-:W-:-:S13]  /*0240*/  ISETP.GE.AND P0, PT, R3, RZ, PT ;  /* 0x000000ff0300720c */ /* 0x000fda0003f06270 */
[----:B0123--:R-:W-:Y:S05]  /*0250*/  @!P0 EXIT ;  /* 0x000000000000894d */ /* 0x00ffea0003800000 */
[----:B------:R-:W-:Y:S01]  /*0260*/  IMAD R12, R0, UR12, RZ ;  /* 0x0000000c000c7c24 */ /* 0x000fe2000f8e02ff */
[----:B------:R-:W0:Y:S01]  /*0270*/  LDC R7, c[0x0][0x494] ;  /* 0x00012500ff077b82 */ /* 0x000e220000000800 */
[----:B------:R-:W1:Y:S03]  /*0280*/  LDCU.64 UR14, c[0x0][0x358] ;  /* 0x00006b00ff0e77ac */ /* 0x000e660008000a00 */
[-C--:B------:R-:W-:Y:S02]  /*0290*/  IABS R9, R12.reuse ;  /* 0x0000000c00097213 */ /* 0x080fe40000000000 */
[----:B------:R-:W-:Y:S02]  /*02a0*/  IABS R13, R12 ;  /* 0x0000000c000d7213 */ /* 0x000fe40000000000 */
[----:B------:R-:W2:Y:S02]  /*02b0*/  I2F.RP R8, R9 ;  /* 0x0000000900087306 */ /* 0x000ea40000209400 */
[----:B------:R-:W-:-:S06]  /*02c0*/  IADD3 R13, PT, PT, RZ, -R13, RZ ;  /* 0x8000000dff0d7210 */ /* 0x000fcc0007ffe0ff */
[----:B--2---:R-:W2:Y:S01]  /*02d0*/  MUFU.RCP R8, R8 ;  /* 0x0000000800087308 */ /* 0x004ea20000001000 */
[----:B0-----:R-:W-:Y:S02]  /*02e0*/  VIADD R7, R7, 0xffffffff ;  /* 0xffffffff07077836 */ /* 0x001fe40000000000 */
[----:B--2---:R-:W-:-:S05]  /*02f0*/  VIADD R4, R8, 0xffffffe ;  /* 0x0ffffffe08047836 */ /* 0x004fca0000000000 */
[----:B------:R0:W2:Y:S02]  /*0300*/  F2I.FTZ.U32.TRUNC.NTZ R5, R4 ;  /* 0x0000000400057305 */ /* 0x0000a4000021f000 */
[----:B0-----:R-:W-:Y:S01]  /*0310*/  IMAD.MOV.U32 R4, RZ, RZ, RZ ;  /* 0x000000ffff047224 */ /* 0x001fe200078e00ff */
[----:B--2---:R-:W-:-:S05]  /*0320*/  IADD3 R10, PT, PT, RZ, -R5, RZ ;  /* 0x80000005ff0a7210 */ /* 0x004fca0007ffe0ff */
[----:B------:R-:W-:Y:S01]  /*0330*/  IMAD R11, R10, R9, RZ ;  /* 0x000000090a0b7224 */ /* 0x000fe200078e02ff */
[----:B------:R-:W-:Y:S02]  /*0340*/  IABS R10, R7 ;  /* 0x00000007000a7213 */ /* 0x000fe40000000000 */
[----:B------:R-:W-:Y:S01]  /*0350*/  LOP3.LUT R7, R7, R12, RZ, 0x3c, !PT ;  /* 0x0000000c07077212 */ /* 0x000fe200078e3cff */
[----:B------:R-:W-:Y:S01]  /*0360*/  IMAD.HI.U32 R5, R5, R11, R4 ;  /* 0x0000000b05057227 */ /* 0x000fe200078e0004 */
[----:B------:R-:W-:Y:S02]  /*0370*/  MOV R11, R13 ;  /* 0x0000000d000b7202 */ /* 0x000fe40000000f00 */
[----:B------:R-:W-:Y:S01]  /*0380*/  ISETP.GE.AND P2, PT, R7, RZ, PT ;  /* 0x000000ff0700720c */ /* 0x000fe20003f46270 */
[----:B------:R-:W-:Y:S02]  /*0390*/  IMAD R7, R6, UR4, RZ ;  /* 0x0000000406077c24 */ /* 0x000fe4000f8e02ff */
[----:B------:R-:W-:-:S02]  /*03a0*/  IMAD.HI.U32 R8, R5, R10, RZ ;  /* 0x0000000a05087227 */ /* 0x000fc400078e00ff */
[----:B------:R-:W0:Y:S01]  /*03b0*/  S2R R5, SR_CTAID.Y ;  /* 0x0000000000057919 */ /* 0x000e220000002600 */
[----:B------:R-:W-:Y:S01]  /*03c0*/  R2UR UR13, R7 ;  /* 0x00000000070d72ca */ /* 0x000fe200000e0000 */
[----:B------:R-:W-:Y:S02]  /*03d0*/  IMAD R4, R8, R11, R10 ;  /* 0x0000000b08047224 */ /* 0x000fe400078e020a */
[----:B------:R-:W2:Y:S03]  /*03e0*/  S2R R11, SR_CTAID.X ;  /* 0x00000000000b7919 */ /* 0x000ea60000002500 */
[----:B------:R-:W-:Y:S01]  /*03f0*/  ISETP.GT.U32.AND P1, PT, R9, R4, PT ;  /* 0x000000040900720c */ /* 0x000fe20003f24070 */
[----:B------:R-:W3:-:S12]  /*0400*/  S2R R10, SR_TID.X ;  /* 0x00000000000a7919 */ /* 0x000ed80000002100 */
[----:B------:R-:W-:Y:S01]  /*0410*/  @!P1 IMAD.IADD R4, R4, 0x1, -R9 ;  /* 0x0000000104049824 */ /* 0x000fe200078e0a09 */
[----:B------:R-:W-:Y:S02]  /*0420*/  @!P1 IADD3 R8, PT, PT, R8, 0x1, RZ ;  /* 0x0000000108089810 */ /* 0x000fe40007ffe0ff */
[----:B------:R-:W-:Y:S02]  /*0430*/  ISETP.NE.AND P1, PT, R12, RZ, PT ;  /* 0x000000ff0c00720c */ /* 0x000fe40003f25270 */
[----:B------:R-:W-:Y:S02]  /*0440*/  ISETP.GE.U32.AND P0, PT, R4, R9, PT ;  /* 0x000000090400720c */ /* 0x000fe40003f06070 */
[----:B------:R-:W4:Y:S01]  /*0450*/  S2R R4, SR_TID.Y ;  /* 0x0000000000047919 */ /* 0x000f220000002200 */
[----:B--2---:R-:W-:-:S10]  /*0460*/  IMAD.IADD R7, R6, 0x1, R11 ;  /* 0x0000000106077824 */ /* 0x004fd400078e020b */
[----:B------:R-:W-:Y:S02]  /*0470*/  @P0 VIADD R8, R8, 0x1 ;  /* 0x0000000108080836 */ /* 0x000fe40000000000 */
[----:B------:R-:W-:Y:S02]  /*0480*/  IMAD R9, R6, 0x3, R11 ;  /* 0x0000000306097824 */ /* 0x000fe400078e020b */
[--C-:B---3--:R-:W-:Y:S01]  /*0490*/  IMAD R7, R7, UR4, R10.reuse ;  /* 0x0000000407077c24 */ /* 0x108fe2000f8e020a */
[----:B------:R-:W-:Y:S01]  /*04a0*/  @!P2 IADD3 R8, PT, PT, -R8, RZ, RZ ;  /* 0x000000ff0808a210 */ /* 0x000fe20007ffe1ff */
[----:B------:R-:W-:Y:S01]  /*04b0*/  IMAD R9, R9, UR4, R10 ;  /* 0x0000000409097c24 */ /* 0x000fe2000f8e020a */
[----:B------:R-:W-:-:S04]  /*04c0*/  @!P1 LOP3.LUT R8, RZ, R12, RZ, 0x33, !PT ;  /* 0x0000000cff089212 */ /* 0x000fc800078e33ff */
[----:B------:R-:W-:Y:S02]  /*04d0*/  ISETP.GE.AND P2, PT, R8, RZ, PT ;  /* 0x000000ff0800720c */ /* 0x000fe40003f46270 */
[----:B------:R-:W-:Y:S01]  /*04e0*/  LEA R8, R6, R11, 0x1 ;  /* 0x0000000b06087211 */ /* 0x000fe200078e08ff */
[----:B------:R-:W-:-:S04]  /*04f0*/  IMAD R6, R11, UR4, R10 ;  /* 0x000000040b067c24 */ /* 0x000fc8000f8e020a */
[----:B------:R-:W-:Y:S01]  /*0500*/  IMAD R8, R8, UR4, R10 ;  /* 0x0000000408087c24 */ /* 0x000fe2000f8e020a */
[----:B01----:R-:W-:-:S06]  /*0510*/  UMOV UR4, URZ ;  /* 0x000000ff00047c82 */ /* 0x003fcc0008000000 */
.L_x_18:
[----:B012---:R-:W-:Y:S05]  /*0520*/  @!P2 BRA `(.L_x_0) ;  /* 0x0000001c0034a947 */ /* 0x007fea0003800000 */
[----:B------:R-:W-:Y:S01]  /*0530*/  IMAD R12, R0, UR12, RZ ;  /* 0x0000000c000c7c24 */ /* 0x000fe2000f8e02ff */
[----:B------:R-:W-:Y:S01]  /*0540*/  IABS R17, UR13 ;  /* 0x0000000d00117c13 */ /* 0x000fe20008000000 */
[----:B------:R-:W0:Y:S01]  /*0550*/  LDC R10, c[0x0][0x490] ;  /* 0x00012400ff0a7b82 */ /* 0x000e220000000800 */
[----:B------:R-:W-:Y:S02]  /*0560*/  IABS R21, UR13 ;  /* 0x0000000d00157c13 */ /* 0x000fe40008000000 */
[----:B------:R-:W-:Y:S01]  /*0570*/  IABS R18, R12 ;  /* 0x0000000c00127213 */ /* 0x000fe20000000000 */
[----:B------:R-:W1:Y:S04]  /*0580*/  I2F.RP R13, R17 ;  /* 0x00000011000d7306 */ /* 0x000e680000209400 */
[----:B------:R-:W2:Y:S04]  /*0590*/  LDC R16, c[0x0][0x494] ;  /* 0x00012500ff107b82 */ /* 0x000ea80000000800 */
[----:B------:R-:W3:Y:S04]  /*05a0*/  I2F.RP R20, R18 ;  /* 0x0000001200147306 */ /* 0x000ee80000209400 */
[----:B------:R-:W5:Y:S04]  /*05b0*/  S2UR UR5, SR_CTAID.Z ;  /* 0x00000000000579c3 */ /* 0x000f680000002700 */
[----:B-1----:R-:W1:Y:S08]  /*05c0*/  MUFU.RCP R13, R13 ;  /* 0x0000000d000d7308 */ /* 0x002e700000001000 */
[----:B---3--:R-:W3:Y:S01]  /*05d0*/  MUFU.RCP R20, R20 ;  /* 0x0000001400147308 */ /* 0x008ee20000001000 */
[----:B-1----:R-:W-:Y:S01]  /*05e0*/  VIADD R14, R13, 0xffffffe ;  /* 0x0ffffffe0d0e7836 */ /* 0x002fe20000000000 */
[----:B0-----:R-:W-:Y:S01]  /*05f0*/  IADD3 R13, PT, PT, R10, -0x1, RZ ;  /* 0xffffffff0a0d7810 */ /* 0x001fe20007ffe0ff */
[----:B------:R-:W-:-:S05]  /*0600*/  IMAD.MOV.U32 R10, RZ, RZ, RZ ;  /* 0x000000ffff0a7224 */ /* 0x000fca00078e00ff */
[----:B------:R0:W1:Y:S01]  /*0610*/  F2I.FTZ.U32.TRUNC.NTZ R15, R14 ;  /* 0x0000000e000f7305 */ /* 0x000062000021f000 */
[----:B---3--:R-:W-:Y:S01]  /*0620*/  IADD3 R11, PT, PT, R20, 0xffffffe, RZ ;  /* 0x0ffffffe140b7810 */ /* 0x008fe20007ffe0ff */
[----:B------:R-:W-:Y:S02]  /*0630*/  IMAD.MOV R20, RZ, RZ, -R21 ;  /* 0x000000ffff147224 */ /* 0x000fe400078e0a15 */
[----:B0-----:R-:W-:-:S04]  /*0640*/  IMAD.MOV.U32 R14, RZ, RZ, RZ ;  /* 0x000000ffff0e7224 */ /* 0x001fc800078e00ff */
[----:B------:R-:W0:Y:S01]  /*0650*/  F2I.FTZ.U32.TRUNC.NTZ R11, R11 ;  /* 0x0000000b000b7305 */ /* 0x000e22000021f000 */
[----:B-1----:R-:W-:-:S04]  /*0660*/  IMAD.MOV R22, RZ, RZ, -R15 ;  /* 0x000000ffff167224 */ /* 0x002fc800078e0a0f */
[----:B------:R-:W-:Y:S01]  /*0670*/  IMAD R19, R22, R17, RZ ;  /* 0x0000001116137224 */ /* 0x000fe200078e02ff */
[----:B------:R-:W-:-:S03]  /*0680*/  IABS R22, R12 ;  /* 0x0000000c00167213 */ /* 0x000fc60000000000 */
[----:B------:R-:W-:Y:S01]  /*0690*/  IMAD.HI.U32 R14, R15, R19, R14 ;  /* 0x000000130f0e7227 */ /* 0x000fe200078e000e */
[----:B--2---:R-:W-:Y:S02]  /*06a0*/  IADD3 R19, PT, PT, R16, -0x1, RZ ;  /* 0xffffffff10137810 */ /* 0x004fe40007ffe0ff */
[----:B0-----:R-:W-:Y:S02]  /*06b0*/  IADD3 R23, PT, PT, RZ, -R11, RZ ;  /* 0x8000000bff177210 */ /* 0x001fe40007ffe0ff */
[----:B------:R-:W-:Y:S02]  /*06c0*/  IABS R15, R13 ;  /* 0x0000000d000f7213 */ /* 0x000fe40000000000 */
[----:B------:R-:W-:Y:S01]  /*06d0*/  IABS R16, R19 ;  /* 0x0000001300107213 */ /* 0x000fe20000000000 */
[----:B------:R-:W-:Y:S01]  /*06e0*/  IMAD R21, R23, R18, RZ ;  /* 0x0000001217157224 */ /* 0x000fe200078e02ff */
[----:B------:R-:W-:Y:S01]  /*06f0*/  LOP3.LUT R13, R13, UR13, RZ, 0x3c, !PT ;  /* 0x0000000d0d0d7c12 */ /* 0x000fe2000f8e3cff */
[----:B------:R-:W-:Y:S01]  /*0700*/  IMAD.HI.U32 R14, R14, R15, RZ ;  /* 0x0000000f0e0e7227 */ /* 0x000fe200078e00ff */
[----:B------:R-:W-:-:S02]  /*0710*/  LOP3.LUT R19, R19, R12, RZ, 0x3c, !PT ;  /* 0x0000000c13137212 */ /* 0x000fc400078e3cff */
[----:B------:R-:W-:Y:S01]  /*0720*/  ISETP.GE.AND P3, PT, R13, RZ, PT ;  /* 0x000000ff0d00720c */ /* 0x000fe20003f66270 */
[----:B------:R-:W-:Y:S01]  /*0730*/  IMAD.HI.U32 R21, R11, R21, R10 ;  /* 0x000000150b157227 */ /* 0x000fe200078e000a */
[----:B------:R-:W-:-:S03]  /*0740*/  IADD3 R11, PT, PT, RZ, -R22, RZ ;  /* 0x80000016ff0b7210 */ /* 0x000fc60007ffe0ff */
[----:B------:R-:W-:Y:S02]  /*0750*/  IMAD.MOV.U32 R10, RZ, RZ, R20 ;  /* 0x000000ffff0a7224 */ /* 0x000fe400078e0014 */
[----:B------:R-:W-:-:S04]  /*0760*/  IMAD.HI.U32 R21, R21, R16, RZ ;  /* 0x0000001015157227 */ /* 0x000fc800078e00ff */
[----:B------:R-:W-:Y:S02]  /*0770*/  IMAD R10, R14, R10, R15 ;  /* 0x0000000a0e0a7224 */ /* 0x000fe400078e020f */
[----:B------:R-:W-:Y:S02]  /*0780*/  IMAD R11, R21, R11, R16 ;  /* 0x0000000b150b7224 */ /* 0x000fe400078e0210 */
[----:B------:R-:W5:Y:S01]  /*0790*/  S2R R16, SR_TID.Z ;  /* 0x0000000000107919 */ /* 0x000f620000002300 */
[----:B------:R-:W-:Y:S02]  /*07a0*/  ISETP.GT.U32.AND P4, PT, R17, R10, PT ;  /* 0x0000000a1100720c */ /* 0x000fe40003f84070 */
[----:B------:R-:W-:-:S11]  /*07b0*/  ISETP.GT.U32.AND P0, PT, R18, R11, PT ;  /* 0x0000000b1200720c */ /* 0x000fd60003f04070 */
[-C--:B------:R-:W-:Y:S01]  /*07c0*/  @!P4 IADD3 R10, PT, PT, R10, -R17.reuse, RZ ;  /* 0x800000110a0ac210 */ /* 0x080fe20007ffe0ff */
[----:B------:R-:W-:Y:S01]  /*07d0*/  @!P4 VIADD R14, R14, 0x1 ;  /* 0x000000010e0ec836 */ /* 0x000fe20000000000 */
[-C--:B------:R-:W-:Y:S02]  /*07e0*/  @!P0 IADD3 R11, PT, PT, R11, -R18.reuse, RZ ;  /* 0x800000120b0b8210 */ /* 0x080fe40007ffe0ff */
[----:B------:R-:W-:Y:S02]  /*07f0*/  ISETP.GE.U32.AND P5, PT, R10, R17, PT ;  /* 0x000000110a00720c */ /* 0x000fe40003fa6070 */
[----:B------:R-:W-:Y:S02]  /*0800*/  ISETP.GE.U32.AND P1, PT, R11, R18, PT ;  /* 0x000000120b00720c */ /* 0x000fe40003f26070 */
[----:B------:R-:W5:Y:S01]  /*0810*/  LDC R11, c[0x0][0x368] ;  /* 0x0000da00ff0b7b82 */ /* 0x000f620000000800 */
[----:B------:R-:W-:Y:S02]  /*0820*/  @!P0 IADD3 R21, PT, PT, R21, 0x1, RZ ;  /* 0x0000000115158810 */ /* 0x000fe40007ffe0ff */
[----:B------:R-:W-:-:S02]  /*0830*/  ISETP.NE.AND P4, PT, RZ, UR13, PT ;  /* 0x0000000dff007c0c */ /* 0x000fc4000bf85270 */
[----:B------:R-:W-:-:S04]  /*0840*/  ISETP.NE.AND P0, PT, R12, RZ, PT ;  /* 0x000000ff0c00720c */ /* 0x000fc80003f05270 */
[----:B------:R-:W-:Y:S02]  /*0850*/  @P5 IADD3 R14, PT, PT, R14, 0x1, RZ ;  /* 0x000000010e0e5810 */ /* 0x000fe40007ffe0ff */
[----:B------:R-:W-:Y:S01]  /*0860*/  ISETP.GE.AND P5, PT, R19, RZ, PT ;  /* 0x000000ff1300720c */ /* 0x000fe20003fa6270 */
[----:B------:R-:W-:Y:S01]  /*0870*/  @P1 VIADD R21, R21, 0x1 ;  /* 0x0000000115151836 */ /* 0x000fe20000000000 */
[----:B------:R-:W-:-:S03]  /*0880*/  @!P3 IADD3 R14, PT, PT, -R14, RZ, RZ ;  /* 0x000000ff0e0eb210 */ /* 0x000fc60007ffe1ff */
[----:B------:R-:W-:Y:S02]  /*0890*/  @!P4 LOP3.LUT R14, RZ, UR13, RZ, 0x33, !PT ;  /* 0x0000000dff0ecc12 */ /* 0x000fe4000f8e33ff */
[----:B------:R-:W-:Y:S02]  /*08a0*/  MOV R10, R21 ;  /* 0x00000015000a7202 */ /* 0x000fe40000000f00 */
[----:B------:R-:W-:-:S04]  /*08b0*/  ISETP.GE.AND P1, PT, R14, RZ, PT ;  /* 0x000000ff0e00720c */ /* 0x000fc80003f26270 */
[----:B------:R-:W-:Y:S01]  /*08c0*/  @!P5 IMAD.MOV R10, RZ, RZ, -R10 ;  /* 0x000000ffff0ad224 */ /* 0x000fe200078e0a0a */
[----:B------:R-:W-:Y:S01]  /*08d0*/  @!P0 LOP3.LUT R10, RZ, R12, RZ, 0x33, !PT ;  /* 0x0000000cff0a8212 */ /* 0x000fe200078e33ff */
[----:B-----5:R-:W-:Y:S01]  /*08e0*/  IMAD R11, R11, UR5, R16 ;  /* 0x000000050b0b7c24 */ /* 0x020fe2000f8e0210 */
[----:B------:R-:W-:Y:S02]  /*08f0*/  UMOV UR5, URZ ;  /* 0x000000ff00057c82 */ /* 0x000fe40008000000 */
[----:B------:R-:W-:Y:S01]  /*0900*/  VIMNMX R10, PT, PT, RZ, R10, !PT ;  /* 0x0000000aff0a7248 */ /* 0x000fe20007fe0100 */
[----:B------:R-:W-:-:S07]  /*0910*/  IMAD R11, R2, UR4, R11 ;  /* 0x00000004020b7c24 */ /* 0x000fce000f8e020b */
.L_x_17:
[----:B012---:R-:W-:Y:S05]  /*0920*/  @!P1 BRA `(.L_x_1) ;  /* 0x0000001800289947 */ /* 0x007fea0003800000 */
[----:B------:R-:W-:Y:S01]  /*0930*/  IABS R14, UR13 ;  /* 0x0000000d000e7c13 */ /* 0x000fe20008000000 */
[----:B------:R-:W0:Y:S01]  /*0940*/  LDCU.64 UR8, c[0x0][0x490] ;  /* 0x00009200ff0877ac */ /* 0x000e220008000a00 */
[----:B------:R-:W-:Y:S02]  /*0950*/  IABS R18, UR13 ;  /* 0x0000000d00127c13 */ /* 0x000fe40008000000 */
[----:B------:R-:W1:Y:S01]  /*0960*/  I2F.RP R15, R14 ;  /* 0x0000000e000f7306 */ /* 0x000e620000209400 */
[----:B------:R-:W-:Y:S01]  /*0970*/  UISETP.NE.AND UP0, UPT, UR13, URZ, UPT ;  /* 0x000000ff0d00728c */ /* 0x000fe2000bf05270 */
[----:B------:R-:W-:Y:S01]  /*0980*/  IADD3 R18, PT, PT, RZ, -R18, RZ ;  /* 0x80000012ff127210 */ /* 0x000fe20007ffe0ff */
[----:B------:R-:W2:Y:S01]  /*0990*/  LDCU UR10, c[0x0][0x498] ;  /* 0x00009300ff0a77ac */ /* 0x000ea20008000800 */
[----:B------:R-:W-:-:S04]  /*09a0*/  IADD3 R19, PT, PT, R11, 0x1, RZ ;  /* 0x000000010b137810 */ /* 0x000fc80007ffe0ff */
[----:B-1----:R-:W1:Y:S01]  /*09b0*/  MUFU.RCP R15, R15 ;  /* 0x0000000f000f7308 */ /* 0x002e620000001000 */
[----:B0-----:R-:W-:Y:S02]  /*09c0*/  UIADD3 UR6, UPT, UPT, UR8, -0x1, URZ ;  /* 0xffffffff08067890 */ /* 0x001fe4000fffe0ff */
[----:B------:R-:W-:Y:S01]  /*09d0*/  IMAD.U32 R20, RZ, RZ, UR8 ;  /* 0x00000008ff147e24 */ /* 0x000fe2000f8e00ff */
[----:B--2---:R-:W-:-:S03]  /*09e0*/  ISETP.GE.AND P5, PT, R19, UR10, PT ;  /* 0x0000000a13007c0c */ /* 0x004fc6000bfa6270 */
[----:B------:R-:W-:Y:S01]  /*09f0*/  IMAD.U32 R16, RZ, RZ, UR6 ;  /* 0x00000006ff107e24 */ /* 0x000fe2000f8e00ff */
[----:B------:R-:W-:-:S04]  /*0a00*/  SEL R19, R19, RZ, !P5 ;  /* 0x000000ff13137207 */ /* 0x000fc80006800000 */
[----:B------:R-:W-:Y:S02]  /*0a10*/  IABS R16, R16 ;  /* 0x0000001000107213 */ /* 0x000fe40000000000 */
[----:B-1----:R-:W-:-:S04]  /*0a20*/  IADD3 R12, PT, PT, R15, 0xffffffe, RZ ;  /* 0x0ffffffe0f0c7810 */ /* 0x002fc80007ffe0ff */
[----:B------:R0:W1:Y:S02]  /*0a30*/  F2I.FTZ.U32.TRUNC.NTZ R13, R12 ;  /* 0x0000000c000d7305 */ /* 0x000064000021f000 */
[----:B0-----:R-:W-:Y:S01]  /*0a40*/  HFMA2 R12, -RZ, RZ, 0, 0 ;  /* 0x00000000ff0c7431 */ /* 0x001fe200000001ff */
[----:B-1----:R-:W-:-:S05]  /*0a50*/  IADD3 R17, PT, PT, RZ, -R13, RZ ;  /* 0x8000000dff117210 */ /* 0x002fca0007ffe0ff */
[----:B------:R-:W-:-:S04]  /*0a60*/  IMAD R17, R17, R14, RZ ;  /* 0x0000000e11117224 */ /* 0x000fc800078e02ff */
[----:B------:R-:W-:Y:S01]  /*0a70*/  IMAD.HI.U32 R17, R13, R17, R12 ;  /* 0x000000110d117227 */ /* 0x000fe200078e000c */
[----:B------:R-:W-:-:S03]  /*0a80*/  MOV R13, R18 ;  /* 0x00000012000d7202 */ /* 0x000fc60000000f00 */
[----:B------:R-:W-:-:S04]  /*0a90*/  IMAD.MOV.U32 R12, RZ, RZ, R16 ;  /* 0x000000ffff0c7224 */ /* 0x000fc800078e0010 */
[----:B------:R-:W-:-:S04]  /*0aa0*/  IMAD.HI.U32 R17, R17, R12, RZ ;  /* 0x0000000c11117227 */ /* 0x000fc800078e00ff */
[----:B------:R-:W-:Y:S02]  /*0ab0*/  IMAD R13, R17, R13, R12 ;  /* 0x0000000d110d7224 */ /* 0x000fe400078e020c */
[----:B------:R-:W-:-:S03]  /*0ac0*/  IMAD.U32 R12, RZ, RZ, UR6 ;  /* 0x00000006ff0c7e24 */ /* 0x000fc6000f8e00ff */
[----:B------:R-:W-:Y:S02]  /*0ad0*/  ISETP.GT.U32.AND P0, PT, R14, R13, PT ;  /* 0x0000000d0e00720c */ /* 0x000fe40003f04070 */
[----:B------:R-:W-:-:S11]  /*0ae0*/  LOP3.LUT R12, R12, UR13, RZ, 0x3c, !PT ;  /* 0x0000000d0c0c7c12 */ /* 0x000fd6000f8e3cff */
[-C--:B------:R-:W-:Y:S02]  /*0af0*/  @!P0 IADD3 R13, PT, PT, R13, -R14.reuse, RZ ;  /* 0x8000000e0d0d8210 */ /* 0x080fe40007ffe0ff */
[----:B------:R-:W-:Y:S02]  /*0b00*/  @!P0 IADD3 R17, PT, PT, R17, 0x1, RZ ;  /* 0x0000000111118810 */ /* 0x000fe40007ffe0ff */
[----:B------:R-:W-:Y:S01]  /*0b10*/  ISETP.GE.U32.AND P3, PT, R13, R14, PT ;  /* 0x0000000e0d00720c */ /* 0x000fe20003f66070 */
[----:B------:R-:W-:Y:S01]  /*0b20*/  IMAD R13, R0, UR12, RZ ;  /* 0x0000000c000d7c24 */ /* 0x000fe2000f8e02ff */
[----:B------:R-:W-:-:S11]  /*0b30*/  ISETP.GE.AND P0, PT, R12, RZ, PT ;  /* 0x000000ff0c00720c */ /* 0x000fd60003f06270 */
[----:B------:R-:W-:Y:S02]  /*0b40*/  @P3 IADD3 R17, PT, PT, R17, 0x1, RZ ;  /* 0x0000000111113810 */ /* 0x000fe40007ffe0ff */
[----:B------:R-:W-:Y:S02]  /*0b50*/  ISETP.GT.AND P3, PT, R11, RZ, PT ;  /* 0x000000ff0b00720c */ /* 0x000fe40003f64270 */
[----:B------:R-:W-:Y:S02]  /*0b60*/  R2UR UR11, R17 ;  /* 0x00000000110b72ca */ /* 0x000fe400000e0000 */
[----:B------:R-:W-:-:S11]  /*0b70*/  SEL R18, R11, UR10, P3 ;  /* 0x0000000a0b127c07 */ /* 0x000fd60009800000 */
[----:B------:R-:W-:-:S05]  /*0b80*/  @!P0 IMAD R12, RZ, RZ, -UR11 ;  /* 0x8000000bff0c8e24 */ /* 0x000fca000f8e02ff */
[----:B------:R-:W-:Y:S01]  /*0b90*/  @!P0 R2UR UR11, R12 ;  /* 0x000000000c0b82ca */ /* 0x000fe200000e0000 */
[----:B----4-:R-:W-:-:S04]  /*0ba0*/  IMAD R12, R5, UR12, R4 ;  /* 0x0000000c050c7c24 */ /* 0x010fc8000f8e0204 */
[----:B------:R-:W-:-:S04]  /*0bb0*/  IMAD R12, R13, UR5, R12 ;  /* 0x000000050d0c7c24 */ /* 0x000fc8000f8e020c */
[----:B------:R-:W-:Y:S01]  /*0bc0*/  @!UP0 ULOP3.LUT UR11, URZ, UR13, URZ, 0x33, !UPT ;  /* 0x0000000dff0b8292 */ /* 0x000fe2000f8e33ff */
[C---:B------:R-:W-:Y:S01]  /*0bd0*/  IADD3 R15, PT, PT, R12.reuse, 0x1, RZ ;  /* 0x000000010c0f7810 */ /* 0x040fe20007ffe0ff */
[----:B------:R-:W-:Y:S01]  /*0be0*/  IMAD R13, R11, UR9, R12 ;  /* 0x000000090b0d7c24 */ /* 0x000fe2000f8e020c */
[C---:B------:R-:W-:Y:S01]  /*0bf0*/  ISETP.GT.AND P0, PT, R12.reuse, RZ, PT ;  /* 0x000000ff0c00720c */ /* 0x040fe20003f04270 */
[----:B------:R-:W-:Y:S01]  /*0c00*/  UISETP.LT.AND UP0, UPT, URZ, UR11, UPT ;  /* 0x0000000bff00728c */ /* 0x000fe2000bf01270 */
[C---:B------:R-:W-:Y:S02]  /*0c10*/  ISETP.GE.AND P4, PT, R15.reuse, UR9, PT ;  /* 0x000000090f007c0c */ /* 0x040fe4000bf86270 */
[----:B------:R-:W-:Y:S01]  /*0c20*/  SEL R14, R12, UR9, P0 ;  /* 0x000000090c0e7c07 */ /* 0x000fe20008000000 */
[----:B------:R-:W-:Y:S01]  /*0c30*/  USEL UR6, URZ, UR11, !UP0 ;  /* 0x0000000bff067287 */ /* 0x000fe2000c000000 */
[----:B------:R-:W-:Y:S01]  /*0c40*/  SEL R16, R15, RZ, !P4 ;  /* 0x000000ff0f107207 */ /* 0x000fe20006000000 */
[----:B------:R-:W-:-:S02]  /*0c50*/  UISETP.GE.AND UP0, UPT, UR11, 0x3, UPT ;  /* 0x000000030b00788c */ /* 0x000fc4000bf06270 */
[C---:B------:R-:W-:Y:S01]  /*0c60*/  IMAD R17, R11.reuse, UR9, R14 ;  /* 0x000000090b117c24 */ /* 0x040fe2000f8e020e */
[----:B------:R-:W-:Y:S01]  /*0c70*/  UIADD3 UR7, UPT, UPT, UR6, 0x1, URZ ;  /* 0x0000000106077890 */ /* 0x000fe2000fffe0ff */
[----:B------:R-:W-:Y:S02]  /*0c80*/  IMAD R15, R11, UR9, R16 ;  /* 0x000000090b0f7c24 */ /* 0x000fe4000f8e0210 */
[----:B------:R-:W-:Y:S01]  /*0c90*/  IMAD R14, R13, R20, -0x1 ;  /* 0xffffffff0d0e7424 */ /* 0x000fe200078e0214 */
[----:B------:R-:W-:Y:S01]  /*0ca0*/  IADD3 R16, PT, PT, R17, -0x1, RZ ;  /* 0xffffffff11107810 */ /* 0x000fe20007ffe0ff */
[----:B------:R-:W-:Y:S01]  /*0cb0*/  ULOP3.LUT UR16, UR7, 0x3, URZ, 0xc0, !UPT ;  /* 0x0000000307107892 */ /* 0x000fe2000f8ec0ff */
[----:B------:R-:W-:Y:S01]  /*0cc0*/  UMOV UR6, URZ ;  /* 0x000000ff00067c82 */ /* 0x000fe20008000000 */
[----:B------:R-:W-:Y:S10]  /*0cd0*/  BRA.U !UP0, `(.L_x_2) ;  /* 0x0000000d08247547 */ /* 0x000ff4000b800000 */
[----:B------:R-:W-:Y:S01]  /*0ce0*/  IMAD R17, R0, UR5, R5 ;  /* 0x0000000500117c24 */ /* 0x000fe2000f8e0205 */
[----:B------:R-:W-:Y:S01]  /*0cf0*/  IADD3 R25, PT, PT, R18, -0x1, RZ ;  /* 0xffffffff12197810 */ /* 0x000fe20007ffe0ff */
[----:B------:R-:W-:Y:S01]  /*0d00*/  IMAD R20, R11, UR9, R4 ;  /* 0x000000090b147c24 */ /* 0x000fe2000f8e0204 */
[----:B------:R-:W-:Y:S01]  /*0d10*/  ULOP3.LUT UR6, UR7, 0xfffffffc, URZ, 0xc0, !UPT ;  /* 0xfffffffc07067892 */ /* 0x000fe2000f8ec0ff */
[----:B------:R-:W-:Y:S01]  /*0d20*/  IMAD R38, R19, UR9, R12 ;  /* 0x0000000913267c24 */ /* 0x000fe2000f8e020c */
[----:B------:R-:W-:Y:S01]  /*0d30*/  IADD3 R48, PT, PT, R8, 0x1, RZ ;  /* 0x0000000108307810 */ /* 0x000fe20007ffe0ff */
[----:B------:R-:W-:Y:S01]  /*0d40*/  IMAD R42, R17, UR12, R20 ;  /* 0x0000000c112a7c24 */ /* 0x000fe2000f8e0214 */
[----:B------:R-:W-:Y:S01]  /*0d50*/  IADD3 R49, PT, PT, R9, 0x1, RZ ;  /* 0x0000000109317810 */ /* 0x000fe20007ffe0ff */
[----:B------:R-:W-:Y:S01]  /*0d60*/  IMAD R25, R25, UR9, R12 ;  /* 0x0000000919197c24 */ /* 0x000fe2000f8e020c */
[----:B------:R-:W-:Y:S01]  /*0d70*/  ISETP.GE.AND P3, PT, R12, UR9, PT ;  /* 0x000000090c007c0c */ /* 0x000fe2000bf66270 */
[C---:B------:R-:W-:Y:S01]  /*0d80*/  IMAD R35, R38.reuse, UR8, R7 ;  /* 0x0000000826237c24 */ /* 0x040fe2000f8e0207 */
[----:B------:R-:W0:Y:S01]  /*0d90*/  LDCU UR7, c[0x0][0x490] ;  /* 0x00009200ff0777ac */ /* 0x000e220008000800 */
[----:B------:R-:W-:-:S02]  /*0da0*/  IMAD R36, R38, UR8, R8 ;  /* 0x0000000826247c24 */ /* 0x000fc4000f8e0208 */
[----:B------:R-:W-:Y:S01]  /*0db0*/  IMAD R37, R38, UR8, R9 ;  /* 0x0000000826257c24 */ /* 0x000fe2000f8e0209 */
[----:B------:R-:W1:Y:S01]  /*0dc0*/  LDCU UR10, c[0x0][0x498] ;  /* 0x00009300ff0a77ac */ /* 0x000e620008000800 */
[C---:B------:R-:W-:Y:S02]  /*0dd0*/  IMAD R39, R42.reuse, UR8, R7 ;  /* 0x000000082a277c24 */ /* 0x040fe4000f8e0207 */
[C---:B------:R-:W-:Y:S01]  /*0de0*/  IMAD R40, R42.reuse, UR8, R8 ;  /* 0x000000082a287c24 */ /* 0x040fe2000f8e0208 */
[----:B------:R-:W-:Y:S01]  /*0df0*/  UIADD3 UR9, UPT, UPT, -UR6, URZ, URZ ;  /* 0x000000ff06097290 */ /* 0x000fe2000fffe1ff */
[----:B------:R-:W-:Y:S02]  /*0e00*/  IMAD R41, R42, UR8, R9 ;  /* 0x000000082a297c24 */ /* 0x000fe4000f8e0209 */
[--C-:B------:R-:W-:Y:S02]  /*0e10*/  IMAD R17, R16, UR8, R7.reuse ;  /* 0x0000000810117c24 */ /* 0x100fe4000f8e0207 */
[----:B------:R-:W-:-:S02]  /*0e20*/  IMAD R18, R15, UR8, R7 ;  /* 0x000000080f127c24 */ /* 0x000fc4000f8e0207 */
[C-C-:B------:R-:W-:Y:S02]  /*0e30*/  IMAD R19, R16.reuse, UR8, R8.reuse ;  /* 0x0000000810137c24 */ /* 0x140fe4000f8e0208 */
[C---:B------:R-:W-:Y:S02]  /*0e40*/  IMAD R20, R15.reuse, UR8, R8 ;  /* 0x000000080f147c24 */ /* 0x040fe4000f8e0208 */
[C-C-:B------:R-:W-:Y:S02]  /*0e50*/  IMAD R21, R16.reuse, UR8, R9.reuse ;  /* 0x0000000810157c24 */ /* 0x140fe4000f8e0209 */
[C---:B------:R-:W-:Y:S02]  /*0e60*/  IMAD R22, R15.reuse, UR8, R9 ;  /* 0x000000080f167c24 */ /* 0x040fe4000f8e0209 */
[--C-:B------:R-:W-:Y:S02]  /*0e70*/  IMAD R23, R15, UR8, R6.reuse ;  /* 0x000000080f177c24 */ /* 0x100fe4000f8e0206 */
[----:B------:R-:W-:-:S02]  /*0e80*/  IMAD R34, R16, UR8, R6 ;  /* 0x0000000810227c24 */ /* 0x000fc4000f8e0206 */
[--C-:B------:R-:W-:Y:S02]  /*0e90*/  IMAD R38, R38, UR8, R6.reuse ;  /* 0x0000000826267c24 */ /* 0x100fe4000f8e0206 */
[----:B------:R-:W-:Y:S02]  /*0ea0*/  IMAD R42, R42, UR8, R6 ;  /* 0x000000082a2a7c24 */ /* 0x000fe4000f8e0206 */
[C---:B------:R-:W-:Y:S02]  /*0eb0*/  IMAD R43, R25.reuse, UR8, R7 ;  /* 0x00000008192b7c24 */ /* 0x040fe4000f8e0207 */
[C---:B------:R-:W-:Y:S02]  /*0ec0*/  IMAD R44, R25.reuse, UR8, R8 ;  /* 0x00000008192c7c24 */ /* 0x040fe4000f8e0208 */
[C---:B------:R-:W-:Y:S02]  /*0ed0*/  IMAD R45, R25.reuse, UR8, R9 ;  /* 0x00000008192d7c24 */ /* 0x040fe4000f8e0209 */
[----:B------:R-:W-:-:S02]  /*0ee0*/  IMAD R46, R25, UR8, R6 ;  /* 0x00000008192e7c24 */ /* 0x000fc4000f8e0206 */
[----:B------:R-:W-:Y:S02]  /*0ef0*/  VIADD R47, R7, 0x1 ;  /* 0x00000001072f7836 */ /* 0x000fe40000000000 */
[----:B01----:R-:W-:-:S07]  /*0f00*/  VIADD R50, R6, 0x1 ;  /* 0x0000000106327836 */ /* 0x003fce0000000000 */
.L_x_11:
[----:B------:R-:W-:Y:S01]  /*0f10*/  IADD3 R29, PT, PT, R50, -0x1, RZ ;  /* 0xffffffff321d7810 */ /* 0x000fe20007ffe0ff */
[----:B------:R-:W-:Y:S01]  /*0f20*/  UMOV UR8, UR7 ;  /* 0x0000000700087c82 */ /* 0x000fe20008000000 */
[----:B------:R-:W-:Y:S02]  /*0f30*/  BSSY.RECONVERGENT B0, `(.L_x_3) ;  /* 0x000001f000007945 */ /* 0x000fe40003800200 */
[----:B------:R-:W-:-:S04]  /*0f40*/  ISETP.GE.OR P0, PT, R29, UR8, P3 ;  /* 0x000000081d007c0c */ /* 0x000fc80009f06670 */
[----:B------:R-:W-:-:S13]  /*0f50*/  ISETP.GE.OR P0, PT, R11, UR10, P0 ;  /* 0x0000000a0b007c0c */ /* 0x000fda0008706670 */
[----:B------:R-:W-:Y:S05]  /*0f60*/  @P0 BRA `(.L_x_4) ;  /* 0x00000000006c0947 */ /* 0x000fea0003800000 */
[----:B------:R-:W0:Y:S02]  /*0f70*/  LDC.64 R24, c[0x0][0x388] ;  /* 0x0000e200ff187b82 */ /* 0x000e240000000a00 */
[----:B0-----:R-:W-:-:S06]  /*0f80*/  IMAD.WIDE R24, R42, 0x4, R24 ;  /* 0x000000042a187825 */ /* 0x001fcc00078e0218 */
[----:B------:R-:W2:Y:S02]  /*0f90*/  LDG.E R24, desc[UR14][R24.64] ;  /* 0x0000000e18187981 */ /* 0x000ea4000c1e1900 */
[----:B--2---:R-:W-:-:S13]  /*0fa0*/  ISETP.NE.AND P0, PT, R24, RZ, PT ;  /* 0x000000ff1800720c */ /* 0x004fda0003f05270 */
[----:B------:R-:W-:Y:S05]  /*0fb0*/  @!P0 BRA `(.L_x_4) ;  /* 0x0000000000588947 */ /* 0x000fea0003800000 */
[----:B------:R-:W0:Y:S01]  /*0fc0*/  LDC.64 R24, c[0x0][0x380] ;  /* 0x0000e000ff187b82 */ /* 0x000e220000000a00 */
[----:B------:R-:W-:Y:S01]  /*0fd0*/  ISETP.GT.AND P0, PT, R29, RZ, PT ;  /* 0x000000ff1d00720c */ /* 0x000fe20003f04270 */
[----:B------:R-:W-:-:S03]  /*0fe0*/  HFMA2 R51, -RZ, RZ, 0, 5.9604644775390625e-08 ;  /* 0x00000001ff337431 */ /* 0x000fc600000001ff */
[----:B------:R-:W-:Y:S02]  /*0ff0*/  SEL R29, R29, UR8, P0 ;  /* 0x000000081d1d7c07 */ /* 0x000fe40008000000 */
[----:B------:R-:W-:-:S03]  /*1000*/  ISETP.GE.AND P0, PT, R50, UR8, PT ;  /* 0x0000000832007c0c */ /* 0x000fc6000bf06270 */
[----:B------:R-:W-:Y:S01]  /*1010*/  IMAD.IADD R29, R14, 0x1, R29 ;  /* 0x000000010e1d7824 */ /* 0x000fe200078e021d */
[----:B------:R-:W-:-:S05]  /*1020*/  SEL R28, R50, RZ, !P0 ;  /* 0x000000ff321c7207 */ /* 0x000fca0004000000 */
[----:B------:R-:W-:Y:S02]  /*1030*/  IMAD R33, R13, UR8, R28 ;  /* 0x000000080d217c24 */ /* 0x000fe4000f8e021c */
[----:B0-----:R-:W-:-:S04]  /*1040*/  IMAD.WIDE R26, R42, 0x4, R24 ;  /* 0x000000042a1a7825 */ /* 0x001fc800078e0218 */
[--C-:B------:R-:W-:Y:S01]  /*1050*/  IMAD.WIDE R52, R29, 0x4, R24.reuse ;  /* 0x000000041d347825 */ /* 0x100fe200078e0218 */
[----:B------:R0:W-:Y:S03]  /*1060*/  STG.E desc[UR14][R26.64], R51 ;  /* 0x000000331a007986 */ /* 0x0001e6000c10190e */
[--C-:B------:R-:W-:Y:S01]  /*1070*/  IMAD.WIDE R32, R33, 0x4, R24.reuse ;  /* 0x0000000421207825 */ /* 0x100fe200078e0218 */
[----:B------:R1:W-:Y:S03]  /*1080*/  STG.E desc[UR14][R52.64], R51 ;  /* 0x0000003334007986 */ /* 0x0003e6000c10190e */
[--C-:B------:R-:W-:Y:S01]  /*1090*/  IMAD.WIDE R30, R34, 0x4, R24.reuse ;  /* 0x00000004221e7825 */ /* 0x100fe200078e0218 */
[----:B------:R1:W-:Y:S03]  /*10a0*/  STG.E desc[UR14][R32.64], R51 ;  /* 0x0000003320007986 */ /* 0x0003e6000c10190e */
[--C-:B------:R-:W-:Y:S01]  /*10b0*/  IMAD.WIDE R28, R23, 0x4, R24.reuse ;  /* 0x00000004171c7825 */ /* 0x100fe200078e0218 */
[----:B------:R1:W-:Y:S03]  /*10c0*/  STG.E desc[UR14][R30.64], R51 ;  /* 0x000000331e007986 */ /* 0x0003e6000c10190e */
[--C-:B0-----:R-:W-:Y:S01]  /*10d0*/  IMAD.WIDE R26, R46, 0x4, R24.reuse ;  /* 0x000000042e1a7825 */ /* 0x101fe200078e0218 */
[----:B------:R1:W-:Y:S03]  /*10e0*/  STG.E desc[UR14][R28.64], R51 ;  /* 0x000000331c007986 */ /* 0x0003e6000c10190e */
[----:B------:R-:W-:Y:S01]  /*10f0*/  IMAD.WIDE R24, R38, 0x4, R24 ;  /* 0x0000000426187825 */ /* 0x000fe200078e0218 */
[----:B------:R1:W-:Y:S04]  /*1100*/  STG.E desc[UR14][R26.64], R51 ;  /* 0x000000331a007986 */ /* 0x0003e8000c10190e */
[----:B------:R1:W-:Y:S02]  /*1110*/  STG.E desc[UR14][R24.64], R51 ;  /* 0x0000003318007986 */ /* 0x0003e4000c10190e */
.L_x_4:
[----:B------:R-:W-:Y:S05]  /*1120*/  BSYNC.RECONVERGENT B0 ;  /* 0x0000000000007941 */ /* 0x000fea0003800200 */
.L_x_3:
[----:B-1----:R-:W-:Y:S01]  /*1130*/  IADD3 R29, PT, PT, R47, -0x1, RZ ;  /* 0xffffffff2f1d7810 */ /* 0x002fe20007ffe0ff */
[----:B------:R-:W-:Y:S03]  /*1140*/  BSSY.RECONVERGENT B0, `(.L_x_5) ;  /* 0x000001f000007945 */ /* 0x000fe60003800200 */
        /* <DEDUP_REMOVED lines=9> */
[C---:B------:R-:W-:Y:S02]  /*11e0*/  ISETP.GT.AND P0, PT, R29.reuse, RZ, PT ;  /* 0x000000ff1d00720c */ /* 0x040fe40003f04270 */
[----:B------:R-:W-:Y:S02]  /*11f0*/  MOV R51, 0x1 ;  /* 0x0000000100337802 */ /* 0x000fe40000000f00 */
        /* <DEDUP_REMOVED lines=19> */
.L_x_6:
[----:B------:R-:W-:Y:S05]  /*1330*/  BSYNC.RECONVERGENT B0 ;  /* 0x0000000000007941 */ /* 0x000fea0003800200 */
.L_x_5:
        /* <DEDUP_REMOVED lines=32> */
.L_x_8:
[----:B------:R-:W-:Y:S05]  /*1540*/  BSYNC.RECONVERGENT B0 ;  /* 0x0000000000007941 */ /* 0x000fea0003800200 */
.L_x_7:
        /* <DEDUP_REMOVED lines=32> */
.L_x_10:
[----:B------:R-:W-:Y:S05]  /*1750*/  BSYNC.RECONVERGENT B0 ;  /* 0x0000000000007941 */ /* 0x000fea0003800200 */
.L_x_9:
[----:B------:R-:W-:Y:S01]  /*1760*/  UIADD3 UR9, UPT, UPT, UR9, 0x4, URZ ;  /* 0x0000000409097890 */ /* 0x000fe2000fffe0ff */
[----:B-1----:R-:W-:Y:S01]  /*1770*/  MOV R24, UR13 ;  /* 0x0000000d00187c02 */ /* 0x002fe20008000f00 */
[----:B------:R-:W-:Y:S01]  /*1780*/  IMAD.U32 R28, RZ, RZ, UR13 ;  /* 0x0000000dff1c7e24 */ /* 0x000fe2000f8e00ff */
[----:B------:R-:W-:Y:S01]  /*1790*/  MOV R26, UR13 ;  /* 0x0000000d001a7c02 */ /* 0x000fe20008000f00 */
[----:B------:R-:W-:Y:S01]  /*17a0*/  UISETP.NE.AND UP0, UPT, UR9, URZ, UPT ;  /* 0x000000ff0900728c */ /* 0x000fe2000bf05270 */
[----:B------:R-:W-:Y:S01]  /*17b0*/  MOV R25, UR13 ;  /* 0x0000000d00197c02 */ /* 0x000fe20008000f00 */
[----:B------:R-:W-:Y:S01]  /*17c0*/  IMAD.U32 R27, RZ, RZ, UR13 ;  /* 0x0000000dff1b7e24 */ /* 0x000fe2000f8e00ff */
[----:B------:R-:W-:Y:S01]  /*17d0*/  MOV R29, UR13 ;  /* 0x0000000d001d7c02 */ /* 0x000fe20008000f00 */
[----:B------:R-:W-:Y:S01]  /*17e0*/  IMAD R39, R26, 0x4, R39 ;  /* 0x000000041a277824 */ /* 0x000fe200078e0227 */
[----:B------:R-:W-:Y:S01]  /*17f0*/  LEA R47, R24, R47, 0x2 ;  /* 0x0000002f182f7211 */ /* 0x000fe200078e10ff */
[C---:B------:R-:W-:Y:S01]  /*1800*/  IMAD R48, R25.reuse, 0x4, R48 ;  /* 0x0000000419307824 */ /* 0x040fe200078e0230 */
[----:B------:R-:W-:Y:S01]  /*1810*/  LEA R17, R28, R17, 0x2 ;  /* 0x000000111c117211 */ /* 0x000fe200078e10ff */
[C---:B------:R-:W-:Y:S01]  /*1820*/  IMAD R19, R24.reuse, 0x4, R19 ;  /* 0x0000000418137824 */ /* 0x040fe200078e0213 */
[----:B------:R-:W-:Y:S01]  /*1830*/  LEA R18, R25, R18, 0x2 ;  /* 0x0000001219127211 */ /* 0x000fe200078e10ff */
[----:B------:R-:W-:Y:S01]  /*1840*/  IMAD R36, R29, 0x4, R36 ;  /* 0x000000041d247824 */ /* 0x000fe200078e0224 */
[----:B------:R-:W-:Y:S01]  /*1850*/  LEA R43, R24, R43, 0x2 ;  /* 0x0000002b182b7211 */ /* 0x000fe200078e10ff */
[----:B------:R-:W-:Y:S01]  /*1860*/  IMAD R21, R28, 0x4, R21 ;  /* 0x000000041c157824 */ /* 0x000fe200078e0215 */
[C---:B------:R-:W-:Y:S01]  /*1870*/  LEA R35, R26.reuse, R35, 0x2 ;  /* 0x000000231a237211 */ /* 0x040fe200078e10ff */
[----:B------:R-:W-:Y:S01]  /*1880*/  IMAD R37, R26, 0x4, R37 ;  /* 0x000000041a257824 */ /* 0x000fe200078e0225 */
[----:B------:R-:W-:Y:S01]  /*1890*/  LEA R40, R27, R40, 0x2 ;  /* 0x000000281b287211 */ /* 0x000fe200078e10ff */
[----:B------:R-:W-:Y:S01]  /*18a0*/  IMAD R23, R24, 0x4, R23 ;  /* 0x0000000418177824 */ /* 0x000fe200078e0217 */
[----:B------:R-:W-:Y:S01]  /*18b0*/  LEA R20, R25, R20, 0x2 ;  /* 0x0000001419147211 */ /* 0x000fe200078e10ff */
[----:B------:R-:W-:Y:S01]  /*18c0*/  IMAD R50, R29, 0x4, R50 ;  /* 0x000000041d327824 */ /* 0x000fe200078e0232 */
[----:B------:R-:W-:-:S02]  /*18d0*/  LEA R44, R27, R44, 0x2 ;  /* 0x0000002c1b2c7211 */ /* 0x000fc400078e10ff */
[----:B------:R-:W-:Y:S02]  /*18e0*/  LEA R49, R24, R49, 0x2 ;  /* 0x0000003118317211 */ /* 0x000fe400078e10ff */
[----:B------:R-:W-:Y:S02]  /*18f0*/  LEA R41, R26, R41, 0x2 ;  /* 0x000000291a297211 */ /* 0x000fe400078e10ff */
[C---:B------:R-:W-:Y:S02]  /*1900*/  LEA R22, R25.reuse, R22, 0x2 ;  /* 0x0000001619167211 */ /* 0x040fe400078e10ff */
[----:B------:R-:W-:Y:S02]  /*1910*/  LEA R45, R24, R45, 0x2 ;  /* 0x0000002d182d7211 */ /* 0x000fe400078e10ff */
[----:B------:R-:W-:Y:S02]  /*1920*/  LEA R38, R25, R38, 0x2 ;  /* 0x0000002619267211 */ /* 0x000fe400078e10ff */
[----:B------:R-:W-:-:S02]  /*1930*/  LEA R46, R27, R46, 0x2 ;  /* 0x0000002e1b2e7211 */ /* 0x000fc400078e10ff */
[----:B------:R-:W-:Y:S02]  /*1940*/  LEA R34, R25, R34, 0x2 ;  /* 0x0000002219227211 */ /* 0x000fe400078e10ff */
[----:B------:R-:W-:Y:S01]  /*1950*/  LEA R42, R27, R42, 0x2 ;  /* 0x0000002a1b2a7211 */ /* 0x000fe200078e10ff */
[----:B------:R-:W-:Y:S06]  /*1960*/  BRA.U UP0, `(.L_x_11) ;  /* 0xfffffff500687547 */ /* 0x000fec000b83ffff */
.L_x_2:
[----:B------:R-:W-:-:S09]  /*1970*/  UISETP.NE.AND UP0, UPT, UR16, URZ, UPT ;  /* 0x000000ff1000728c */ /* 0x000fd2000bf05270 */
[----:B------:R-:W-:Y:S05]  /*1980*/  BRA.U !UP0, `(.L_x_1) ;  /* 0x0000000908107547 */ /* 0x000fea000b800000 */
[----:B------:R-:W0:Y:S01]  /*1990*/  LDCU UR7, c[0x0][0x494] ;  /* 0x00009280ff0777ac */ /* 0x000e220008000800 */
[----:B------:R-:W-:Y:S01]  /*19a0*/  MOV R17, UR6 ;  /* 0x0000000600117c02 */ /* 0x000fe20008000f00 */
[----:B------:R-:W-:Y:S01]  /*19b0*/  BSSY.RECONVERGENT B0, `(.L_x_12) ;  /* 0x000002f000007945 */ /* 0x000fe20003800200 */
[----:B------:R-:W-:-:S03]  /*19c0*/  ISETP.GT.AND P5, PT, R11, RZ, PT ;  /* 0x000000ff0b00720c */ /* 0x000fc60003fa4270 */
[----:B------:R-:W-:Y:S01]  /*19d0*/  IMAD R32, R17, UR13, R6 ;  /* 0x0000000d11207c24 */ /* 0x000fe2000f8e0206 */
[C---:B------:R-:W-:Y:S02]  /*19e0*/  IADD3 R17, PT, PT, R11.reuse, 0x1, RZ ;  /* 0x000000010b117810 */ /* 0x040fe40007ffe0ff */
[----:B------:R-:W-:Y:S02]  /*19f0*/  SEL R18, R11, UR10, P5 ;  /* 0x0000000a0b127c07 */ /* 0x000fe4000a800000 */
[----:B------:R-:W-:-:S03]  /*1a00*/  ISETP.GE.AND P4, PT, R17, UR10, PT ;  /* 0x0000000a11007c0c */ /* 0x000fc6000bf86270 */
[----:B------:R-:W-:Y:S01]  /*1a10*/  VIADD R19, R18, 0xffffffff ;  /* 0xffffffff12137836 */ /* 0x000fe20000000000 */
[----:B------:R-:W-:Y:S02]  /*1a20*/  SEL R17, R17, RZ, !P4 ;  /* 0x000000ff11117207 */ /* 0x000fe40006000000 */
[----:B0-----:R-:W-:-:S03]  /*1a30*/  ISETP.GE.AND P0, PT, R12, UR7, PT ;  /* 0x000000070c007c0c */ /* 0x001fc6000bf06270 */
[--C-:B------:R-:W-:Y:S01]  /*1a40*/  IMAD R17, R17, UR7, R12.reuse ;  /* 0x0000000711117c24 */ /* 0x100fe2000f8e020c */
[----:B------:R-:W-:Y:S01]  /*1a50*/  ISETP.GE.OR P3, PT, R32, UR8, P0 ;  /* 0x0000000820007c0c */ /* 0x000fe20008766670 */
[----:B------:R-:W-:-:S03]  /*1a60*/  IMAD R12, R19, UR7, R12 ;  /* 0x00000007130c7c24 */ /* 0x000fc6000f8e020c */
[----:B------:R-:W-:-:S13]  /*1a70*/  ISETP.GE.OR P3, PT, R11, UR10, P3 ;  /* 0x0000000a0b007c0c */ /* 0x000fda0009f66670 */
[----:B------:R-:W-:Y:S05]  /*1a80*/  @P3 BRA `(.L_x_13) ;  /* 0x0000000000843947 */ /* 0x000fea0003800000 */
[----:B------:R-:W0:Y:S01]  /*1a90*/  LDC.64 R18, c[0x0][0x388] ;  /* 0x0000e200ff127b82 */ /* 0x000e220000000a00 */
[----:B------:R-:W-:-:S04]  /*1aa0*/  IMAD R29, R13, UR8, R32 ;  /* 0x000000080d1d7c24 */ /* 0x000fc8000f8e0220 */
[----:B0-----:R-:W-:-:S06]  /*1ab0*/  IMAD.WIDE R18, R29, 0x4, R18 ;  /* 0x000000041d127825 */ /* 0x001fcc00078e0212 */
[----:B------:R-:W2:Y:S02]  /*1ac0*/  LDG.E R18, desc[UR14][R18.64] ;  /* 0x0000000e12127981 */ /* 0x000ea4000c1e1900 */
[----:B--2---:R-:W-:-:S13]  /*1ad0*/  ISETP.NE.AND P3, PT, R18, RZ, PT ;  /* 0x000000ff1200720c */ /* 0x004fda0003f65270 */
[----:B------:R-:W-:Y:S05]  /*1ae0*/  @!P3 BRA `(.L_x_13) ;  /* 0x00000000006cb947 */ /* 0x000fea0003800000 */
[----:B------:R-:W0:Y:S01]  /*1af0*/  LDC.64 R18, c[0x0][0x380] ;  /* 0x0000e000ff127b82 */ /* 0x000e220000000a00 */
[C---:B------:R-:W-:Y:S01]  /*1b00*/  IADD3 R20, PT, PT, R32.reuse, 0x1, RZ ;  /* 0x0000000120147810 */ /* 0x040fe20007ffe0ff */
[----:B------:R-:W-:Y:S01]  /*1b10*/  HFMA2 R35, -RZ, RZ, 0, 5.9604644775390625e-08 ;  /* 0x00000001ff237431 */ /* 0x000fe200000001ff */
[----:B------:R-:W-:Y:S01]  /*1b20*/  ISETP.GT.AND P3, PT, R32, RZ, PT ;  /* 0x000000ff2000720c */ /* 0x000fe20003f64270 */
[--C-:B------:R-:W-:Y:S01]  /*1b30*/  IMAD R23, R16, UR8, R32.reuse ;  /* 0x0000000810177c24 */ /* 0x100fe2000f8e0220 */
[----:B------:R-:W-:Y:S01]  /*1b40*/  ISETP.GE.AND P4, PT, R20, UR8, PT ;  /* 0x0000000814007c0c */ /* 0x000fe2000bf86270 */
[--C-:B------:R-:W-:Y:S01]  /*1b50*/  IMAD R25, R15, UR8, R32.reuse ;  /* 0x000000080f197c24 */ /* 0x100fe2000f8e0220 */
[----:B------:R-:W-:Y:S01]  /*1b60*/  SEL R21, R32, UR8, P3 ;  /* 0x0000000820157c07 */ /* 0x000fe20009800000 */
[--C-:B------:R-:W-:Y:S01]  /*1b70*/  IMAD R31, R12, UR8, R32.reuse ;  /* 0x000000080c1f7c24 */ /* 0x100fe2000f8e0220 */
[----:B------:R-:W-:Y:S01]  /*1b80*/  SEL R22, R20, RZ, !P4 ;  /* 0x000000ff14167207 */ /* 0x000fe20006000000 */
[----:B------:R-:W-:-:S02]  /*1b90*/  IMAD R33, R17, UR8, R32 ;  /* 0x0000000811217c24 */ /* 0x000fc4000f8e0220 */
[----:B------:R-:W-:Y:S02]  /*1ba0*/  IMAD.IADD R27, R14, 0x1, R21 ;  /* 0x000000010e1b7824 */ /* 0x000fe400078e0215 */
[----:B0-----:R-:W-:-:S04]  /*1bb0*/  IMAD.WIDE R20, R29, 0x4, R18 ;  /* 0x000000041d147825 */ /* 0x001fc800078e0212 */
[----:B------:R-:W-:Y:S01]  /*1bc0*/  IMAD R29, R13, UR8, R22 ;  /* 0x000000080d1d7c24 */ /* 0x000fe2000f8e0216 */
[----:B------:R0:W-:Y:S01]  /*1bd0*/  STG.E desc[UR14][R20.64], R35 ;  /* 0x0000002314007986 */ /* 0x0001e2000c10190e */
[----:B------:R-:W-:-:S04]  /*1be0*/  IMAD.WIDE R26, R27, 0x4, R18 ;  /* 0x000000041b1a7825 */ /* 0x000fc800078e0212 */
        /* <DEDUP_REMOVED lines=8> */
[----:B------:R-:W-:Y:S01]  /*1c70*/  IMAD.WIDE R18, R33, 0x4, R18 ;  /* 0x0000000421127825 */ /* 0x000fe200078e0212 */
[----:B------:R0:W-:Y:S04]  /*1c80*/  STG.E desc[UR14][R30.64], R35 ;  /* 0x000000231e007986 */ /* 0x0001e8000c10190e */
[----:B------:R0:W-:Y:S02]  /*1c90*/  STG.E desc[UR14][R18.64], R35 ;  /* 0x0000002312007986 */ /* 0x0001e4000c10190e */
.L_x_13:
[----:B------:R-:W-:Y:S05]  /*1ca0*/  BSYNC.RECONVERGENT B0 ;  /* 0x0000000000007941 */ /* 0x000fea0003800200 */
.L_x_12:
[----:B------:R-:W-:-:S09]  /*1cb0*/  UISETP.NE.AND UP0, UPT, UR16, 0x1, UPT ;  /* 0x000000011000788c */ /* 0x000fd2000bf05270 */
[----:B------:R-:W-:Y:S05]  /*1cc0*/  BRA.U !UP0, `(.L_x_1) ;  /* 0x0000000508407547 */ /* 0x000fea000b800000 */
[----:B------:R-:W-:Y:S01]  /*1cd0*/  IADD3 R32, PT, PT, R32, UR13, RZ ;  /* 0x0000000d20207c10 */ /* 0x000fe2000fffe0ff */
[----:B------:R-:W-:Y:S03]  /*1ce0*/  BSSY.RECONVERGENT B0, `(.L_x_14) ;  /* 0x0000025000007945 */ /* 0x000fe60003800200 */
[----:B------:R-:W-:-:S04]  /*1cf0*/  ISETP.GE.OR P3, PT, R32, UR8, P0 ;  /* 0x0000000820007c0c */ /* 0x000fc80008766670 */
[----:B------:R-:W-:-:S13]  /*1d00*/  ISETP.GE.OR P3, PT, R11, UR10, P3 ;  /* 0x0000000a0b007c0c */ /* 0x000fda0009f66670 */
[----:B------:R-:W-:Y:S05]  /*1d10*/  @P3 BRA `(.L_x_15) ;  /* 0x0000000000843947 */ /* 0x000fea0003800000 */
[----:B0-----:R-:W0:Y:S01]  /*1d20*/  LDC.64 R18, c[0x0][0x388] ;  /* 0x0000e200ff127b82 */ /* 0x001e220000000a00 */
[----:B------:R-:W-:-:S04]  /*1d30*/  IMAD R29, R13, UR8, R32 ;  /* 0x000000080d1d7c24 */ /* 0x000fc8000f8e0220 */
[----:B0-----:R-:W-:-:S06]  /*1d40*/  IMAD.WIDE R18, R29, 0x4, R18 ;  /* 0x000000041d127825 */ /* 0x001fcc00078e0212 */
[----:B------:R-:W2:Y:S02]  /*1d50*/  LDG.E R18, desc[UR14][R18.64] ;  /* 0x0000000e12127981 */ /* 0x000ea4000c1e1900 */
[----:B--2---:R-:W-:-:S13]  /*1d60*/  ISETP.NE.AND P3, PT, R18, RZ, PT ;  /* 0x000000ff1200720c */ /* 0x004fda0003f65270 */
[----:B------:R-:W-:Y:S05]  /*1d70*/  @!P3 BRA `(.L_x_15) ;  /* 0x00000000006cb947 */ /* 0x000fea0003800000 */
[----:B------:R-:W0:Y:S01]  /*1d80*/  LDC.64 R18, c[0x0][0x380] ;  /* 0x0000e000ff127b82 */ /* 0x000e220000000a00 */
[----:B------:R-:W-:Y:S01]  /*1d90*/  IADD3 R20, PT, PT, R32, 0x1, RZ ;  /* 0x0000000120147810 */ /* 0x000fe20007ffe0ff */
[--C-:B------:R-:W-:Y:S01]  /*1da0*/  IMAD R23, R16, UR8, R32.reuse ;  /* 0x0000000810177c24 */ /* 0x100fe2000f8e0220 */
[----:B------:R-:W-:Y:S01]  /*1db0*/  ISETP.GT.AND P3, PT, R32, RZ, PT ;  /* 0x000000ff2000720c */ /* 0x000fe20003f64270 */
[----:B------:R-:W-:Y:S01]  /*1dc0*/  IMAD.MOV.U32 R35, RZ, RZ, 0x1 ;  /* 0x00000001ff237424 */ /* 0x000fe200078e00ff */
[----:B------:R-:W-:Y:S01]  /*1dd0*/  ISETP.GE.AND P4, PT, R20, UR8, PT ;  /* 0x0000000814007c0c */ /* 0x000fe2000bf86270 */
[--C-:B------:R-:W-:Y:S01]  /*1de0*/  IMAD R25, R15, UR8, R32.reuse ;  /* 0x000000080f197c24 */ /* 0x100fe2000f8e0220 */
[----:B------:R-:W-:Y:S01]  /*1df0*/  SEL R21, R32, UR8, P3 ;  /* 0x0000000820157c07 */ /* 0x000fe20009800000 */
[--C-:B------:R-:W-:Y:S01]  /*1e00*/  IMAD R31, R12, UR8, R32.reuse ;  /* 0x000000080c1f7c24 */ /* 0x100fe2000f8e0220 */
[----:B------:R-:W-:Y:S01]  /*1e10*/  SEL R22, R20, RZ, !P4 ;  /* 0x000000ff14167207 */ /* 0x000fe20006000000 */
[----:B------:R-:W-:Y:S01]  /*1e20*/  IMAD R33, R17, UR8, R32 ;  /* 0x0000000811217c24 */ /* 0x000fe2000f8e0220 */
[----:B------:R-:W-:Y:S01]  /*1e30*/  IADD3 R27, PT, PT, R14, R21, RZ ;  /* 0x000000150e1b7210 */ /* 0x000fe20007ffe0ff */
        /* <DEDUP_REMOVED lines=15> */
.L_x_15:
[----:B------:R-:W-:Y:S05]  /*1f30*/  BSYNC.RECONVERGENT B0 ;  /* 0x0000000000007941 */ /* 0x000fea0003800200 */
.L_x_14:
[----:B------:R-:W-:-:S09]  /*1f40*/  UISETP.NE.AND UP0, UPT, UR16, 0x2, UPT ;  /* 0x000000021000788c */ /* 0x000fd2000bf05270 */
[----:B------:R-:W-:Y:S05]  /*1f50*/  BRA.U !UP0, `(.L_x_1) ;  /* 0x00000001089c7547 */ /* 0x000fea000b800000 */
[----:B------:R-:W-:Y:S01]  /*1f60*/  IADD3 R32, PT, PT, R32, UR13, RZ ;  /* 0x0000000d20207c10 */ /* 0x000fe2000fffe0ff */
[----:B------:R-:W-:Y:S03]  /*1f70*/  BSSY.RECONVERGENT B0, `(.L_x_1) ;  /* 0x0000025000007945 */ /* 0x000fe60003800200 */
[----:B------:R-:W-:-:S04]  /*1f80*/  ISETP.GE.OR P0, PT, R32, UR8, P0 ;  /* 0x0000000820007c0c */ /* 0x000fc80008706670 */
[----:B------:R-:W-:-:S13]  /*1f90*/  ISETP.GE.OR P0, PT, R11, UR10, P0 ;  /* 0x0000000a0b007c0c */ /* 0x000fda0008706670 */
[----:B------:R-:W-:Y:S05]  /*1fa0*/  @P0 BRA `(.L_x_16) ;  /* 0x0000000000840947 */ /* 0x000fea0003800000 */
[----:B01----:R-:W0:Y:S01]  /*1fb0*/  LDC.64 R18, c[0x0][0x388] ;  /* 0x0000e200ff127b82 */ /* 0x003e220000000a00 */
[----:B------:R-:W-:-:S04]  /*1fc0*/  IMAD R31, R13, UR8, R32 ;  /* 0x000000080d1f7c24 */ /* 0x000fc8000f8e0220 */
[----:B0-----:R-:W-:-:S06]  /*1fd0*/  IMAD.WIDE R18, R31, 0x4, R18 ;  /* 0x000000041f127825 */ /* 0x001fcc00078e0212 */
[----:B------:R-:W2:Y:S02]  /*1fe0*/  LDG.E R18, desc[UR14][R18.64] ;  /* 0x0000000e12127981 */ /* 0x000ea4000c1e1900 */
[----:B--2---:R-:W-:-:S13]  /*1ff0*/  ISETP.NE.AND P0, PT, R18, RZ, PT ;  /* 0x000000ff1200720c */ /* 0x004fda0003f05270 */
[----:B------:R-:W-:Y:S05]  /*2000*/  @!P0 BRA `(.L_x_16) ;  /* 0x00000000006c8947 */ /* 0x000fea0003800000 */
[----:B------:R-:W0:Y:S01]  /*2010*/  LDC.64 R18, c[0x0][0x380] ;  /* 0x0000e000ff127b82 */ /* 0x000e220000000a00 */
[C---:B------:R-:W-:Y:S01]  /*2020*/  VIADD R20, R32.reuse, 0x1 ;  /* 0x0000000120147836 */ /* 0x040fe20000000000 */
[----:B------:R-:W-:Y:S01]  /*2030*/  ISETP.GT.AND P0, PT, R32, RZ, PT ;  /* 0x000000ff2000720c */ /* 0x000fe20003f04270 */
[--C-:B------:R-:W-:Y:S01]  /*2040*/  IMAD R25, R15, UR8, R32.reuse ;  /* 0x000000080f197c24 */ /* 0x100fe2000f8e0220 */
[----:B------:R-:W-:Y:S01]  /*2050*/  MOV R33, 0x1 ;  /* 0x0000000100217802 */ /* 0x000fe20000000f00 */
[--C-:B------:R-:W-:Y:S01]  /*2060*/  IMAD R29, R17, UR8, R32.reuse ;  /* 0x00000008111d7c24 */ /* 0x100fe2000f8e0220 */
[----:B------:R-:W-:Y:S01]  /*2070*/  ISETP.GE.AND P3, PT, R20, UR8, PT ;  /* 0x0000000814007c0c */ /* 0x000fe2000bf66270 */
[--C-:B------:R-:W-:Y:S01]  /*2080*/  IMAD R23, R16, UR8, R32.reuse ;  /* 0x0000000810177c24 */ /* 0x100fe2000f8e0220 */
[----:B------:R-:W-:Y:S01]  /*2090*/  SEL R21, R32, UR8, P0 ;  /* 0x0000000820157c07 */ /* 0x000fe20008000000 */
[----:B------:R-:W-:Y:S01]  /*20a0*/  IMAD R27, R12, UR8, R32 ;  /* 0x000000080c1b7c24 */ /* 0x000fe2000f8e0220 */
[----:B------:R-:W-:-:S02]  /*20b0*/  SEL R20, R20, RZ, !P3 ;  /* 0x000000ff14147207 */ /* 0x000fc40005800000 */
[----:B------:R-:W-:-:S03]  /*20c0*/  IADD3 R15, PT, PT, R14, R21, RZ ;  /* 0x000000150e0f7210 */ /* 0x000fc60007ffe0ff */
        /* <DEDUP_REMOVED lines=15> */
.L_x_16:
[----:B------:R-:W-:Y:S05]  /*21c0*/  BSYNC.RECONVERGENT B0 ;  /* 0x0000000000007941 */ /* 0x000fea0003800200 */
.L_x_1:
[----:B------:R-:W-:Y:S01]  /*21d0*/  ISETP.NE.AND P0, PT, R10, UR5, PT ;  /* 0x000000050a007c0c */ /* 0x000fe2000bf05270 */
[----:B------:R-:W-:-:S12]  /*21e0*/  UIADD3 UR5, UPT, UPT, UR5, 0x1, URZ ;  /* 0x0000000105057890 */ /* 0x000fd8000fffe0ff */
[----:B------:R-:W-:Y:S05]  /*21f0*/  @P0 BRA `(.L_x_17) ;  /* 0xffffffe400c80947 */ /* 0x000fea000383ffff */
.L_x_0:
[----:B------:R-:W-:Y:S01]  /*2200*/  ISETP.NE.AND P0, PT, R3, UR4, PT ;  /* 0x0000000403007c0c */ /* 0x000fe2000bf05270 */
[----:B------:R-:W-:-:S12]  /*2210*/  UIADD3 UR4, UPT, UPT, UR4, 0x1, URZ ;  /* 0x0000000104047890 */ /* 0x000fd8000fffe0ff */
[----:B------:R-:W-:Y:S05]  /*2220*/  @P0 BRA `(.L_x_18) ;  /* 0xffffffe000bc0947 */ /* 0x000fea000383ffff */
[----:B------:R-:W-:Y:S05]  /*2230*/  EXIT ;  /* 0x000000000000794d */ /* 0x000fea0003800000 */
.L_x_19:
[----:B------:R-:W-:-:S00]  /*2240*/  BRA `(.L_x_19) ;  /* 0xfffffffc00fc7947 */ /* 0x000fc0000383ffff */
[----:B------:R-:W-:-:S00]  /*2250*/  NOP ;  /* 0x0000000000007918 */ /* 0x000fc00000000000 */
        /* <DEDUP_REMOVED lines=10> */
.L_x_200:


//--------------------- .text._Z11Wakeup_NextPdPiS0_9InputParai --------------------------
	.section	.text._Z11Wakeup_NextPdPiS0_9InputParai,"ax",@progbits
	.align	128
        .global         _Z11Wakeup_NextPdPiS0_9InputParai
        .type           _Z11Wakeup_NextPdPiS0_9InputParai,@function
        .size           _Z11Wakeup_NextPdPiS0_9InputParai,(.L_x_201 - _Z11Wakeup_NextPdPiS0_9InputParai)
        .other          _Z11Wakeup_NextPdPiS0_9InputParai,@"STO_CUDA_ENTRY STV_DEFAULT"
_Z11Wakeup_NextPdPiS0_9InputParai:
.text._Z11Wakeup_NextPdPiS0_9InputParai:
        /* <DEDUP_REMOVED lines=17> */
[----:B----4-:R-:W-:-:S06]  /*0110*/  VIADD R2, R4, 0xffffffe ;  /* 0x0ffffffe04027836 */ /* 0x010fcc0000000000 */
[----:B------:R4:W5:Y:S02]  /*0120*/  F2I.FTZ.U32.TRUNC.NTZ R3, R2 ;  /* 0x0000000200037305 */ /* 0x000964000021f000 */
[----:B----4-:R-:W-:Y:S02]  /*0130*/  IMAD.MOV.U32 R2, RZ, RZ, RZ ;  /* 0x000000ffff027224 */ /* 0x010fe400078e00ff */
[----:B-----5:R-:W-:-:S04]  /*0140*/  IMAD.MOV R6, RZ, RZ, -R3 ;  /* 0x000000ffff067224 */ /* 0x020fc800078e0a03 */
[----:B------:R-:W-:Y:S02]  /*0150*/  IMAD R7, R6, R5, RZ ;  /* 0x0000000506077224 */ /* 0x000fe400078e02ff */
[----:B------:R-:W-:Y:S02]  /*0160*/  IMAD.MOV.U32 R6, RZ, RZ, R8 ;  /* 0x000000ffff067224 */ /* 0x000fe400078e0008 */
[----:B------:R-:W-:Y:S01]  /*0170*/  IMAD.HI.U32 R3, R3, R7, R2 ;  /* 0x0000000703037227 */ /* 0x000fe200078e0002 */
[----:B------:R-:W-:-:S05]  /*0180*/  IADD3 R2, PT, PT, RZ, -R9, RZ ;  /* 0x80000009ff027210 */ /* 0x000fca0007ffe0ff */
[----:B------:R-:W-:-:S04]  /*0190*/  IMAD.HI.U32 R13, R3, R6, RZ ;  /* 0x00000006030d7227 */ /* 0x000fc800078e00ff */
[----:B------:R-:W-:-:S05]  /*01a0*/  IMAD R2, R13, R2, R6 ;  /* 0x000000020d027224 */ /* 0x000fca00078e0206 */
[----:B------:R-:W-:-:S13]  /*01b0*/  ISETP.GT.U32.AND P1, PT, R5, R2, PT ;  /* 0x000000020500720c */ /* 0x000fda0003f24070 */
[----:B------:R-:W-:Y:S02]  /*01c0*/  @!P1 IMAD.IADD R2, R2, 0x1, -R5 ;  /* 0x0000000102029824 */ /* 0x000fe400078e0a05 */
[----:B------:R-:W-:Y:S01]  /*01d0*/  @!P1 VIADD R13, R13, 0x1 ;  /* 0x000000010d0d9836 */ /* 0x000fe20000000000 */
[----:B------:R-:W-:Y:S02]  /*01e0*/  ISETP.NE.AND P1, PT, R15, RZ, PT ;  /* 0x000000ff0f00720c */ /* 0x000fe40003f25270 */
[----:B------:R-:W-:-:S13]  /*01f0*/  ISETP.GE.U32.AND P0, PT, R2, R5, PT ;  /* 0x000000050200720c */ /* 0x000fda0003f06070 */
[----:B------:R-:W-:-:S05]  /*0200*/  @P0 IADD3 R13, PT, PT, R13, 0x1, RZ ;  /* 0x000000010d0d0810 */ /* 0x000fca0007ffe0ff */
[----:B------:R-:W-:Y:S01]  /*0210*/  @!P2 IMAD.MOV R13, RZ, RZ, -R13 ;  /* 0x000000ffff0da224 */ /* 0x000fe200078e0a0d */
[----:B------:R-:W-:-:S04]  /*0220*/  @!P1 LOP3.LUT R13, RZ, R15, RZ, 0x33, !PT ;  /* 0x0000000fff0d9212 */ /* 0x000fc800078e33ff */
[----:B------:R-:W-:-:S13]  /*0230*/  ISETP.GE.AND P0, PT, R13, RZ, PT ;  /* 0x000000ff0d00720c */ /* 0x000fda0003f06270 */
[----:B0123--:R-:W-:Y:S05]  /*0240*/  @!P0 EXIT ;  /* 0x000000000000894d */ /* 0x00ffea0003800000 */
[----:B------:R-:W-:Y:S01]  /*0250*/  IMAD R0, R10, UR6, RZ ;  /* 0x000000060a007c24 */ /* 0x000fe2000f8e02ff */
[----:B------:R-:W0:Y:S01]  /*0260*/  LDC R14, c[0x0][0x39c] ;  /* 0x0000e700ff0e7b82 */ /* 0x000e220000000800 */
[----:B------:R-:W-:Y:S01]  /*0270*/  IMAD R11, R12, UR4, RZ ;  /* 0x000000040c0b7c24 */ /* 0x000fe2000f8e02ff */
[----:B------:R-:W1:Y:S02]  /*0280*/  LDCU.64 UR10, c[0x0][0x358] ;  /* 0x00006b00ff0a77ac */ /* 0x000e640008000a00 */
[----:B------:R-:W-:Y:S02]  /*0290*/  IABS R3, R0 ;  /* 0x0000000000037213 */ /* 0x000fe40000000000 */
[----:B------:R-:W-:Y:S01]  /*02a0*/  IABS R2, R11 ;  /* 0x0000000b00027213 */ /* 0x000fe20000000000 */
[----:B------:R-:W2:Y:S01]  /*02b0*/  LDCU UR14, c[0x0][0x398] ;  /* 0x00007300ff0e77ac */ /* 0x000ea20008000800 */
[----:B------:R-:W3:Y:S01]  /*02c0*/  I2F.RP R8, R3 ;  /* 0x0000000300087306 */ /* 0x000ee20000209400 */
[----:B------:R-:W4:Y:S01]  /*02d0*/  LDC R16, c[0x0][0x398] ;  /* 0x0000e600ff107b82 */ /* 0x000f220000000800 */
[----:B------:R-:W0:Y:S01]  /*02e0*/  LDCU UR15, c[0x0][0x3a0] ;  /* 0x00007400ff0f77ac */ /* 0x000e220008000800 */
[----:B------:R-:W0:Y:S05]  /*02f0*/  LDCU UR9, c[0x0][0x4a0] ;  /* 0x00009400ff0977ac */ /* 0x000e2a0008000800 */
[----:B------:R-:W5:Y:S01]  /*0300*/  I2F.RP R9, R2 ;  /* 0x0000000200097306 */ /* 0x000f620000209400 */
[----:B------:R-:W0:Y:S01]  /*0310*/  S2UR UR7, SR_CTAID.Z ;  /* 0x00000000000779c3 */ /* 0x000e220000002700 */
[----:B------:R-:W0:Y:S01]  /*0320*/  LDCU.64 UR12, c[0x0][0x4a8] ;  /* 0x00009500ff0c77ac */ /* 0x000e220008000a00 */
[----:B------:R-:W0:Y:S05]  /*0330*/  LDCU.64 UR16, c[0x0][0x498] ;  /* 0x00009300ff1077ac */ /* 0x000e2a0008000a00 */
[----:B---3--:R-:W3:Y:S01]  /*0340*/  MUFU.RCP R8, R8 ;  /* 0x0000000800087308 */ /* 0x008ee20000001000 */
[----:B------:R-:W0:Y:S07]  /*0350*/  S2UR UR8, SR_CTAID.X ;  /* 0x00000000000879c3 */ /* 0x000e2e0000002500 */
[----:B-----5:R-:W5:Y:S01]  /*0360*/  MUFU.RCP R9, R9 ;  /* 0x0000000900097308 */ /* 0x020f620000001000 */
[----:B---3--:R-:W-:-:S07]  /*0370*/  VIADD R6, R8, 0xffffffe ;  /* 0x0ffffffe08067836 */ /* 0x008fce0000000000 */
[----:B------:R3:W1:Y:S01]  /*0380*/  F2I.FTZ.U32.TRUNC.NTZ R7, R6 ;  /* 0x0000000600077305 */ /* 0x000662000021f000 */
[----:B-----5:R-:W-:-:S07]  /*0390*/  IADD3 R4, PT, PT, R9, 0xffffffe, RZ ;  /* 0x0ffffffe09047810 */ /* 0x020fce0007ffe0ff */
[----:B------:R5:W2:Y:S01]  /*03a0*/  F2I.FTZ.U32.TRUNC.NTZ R5, R4 ;  /* 0x0000000400057305 */ /* 0x000aa2000021f000 */
[----:B---3--:R-:W-:Y:S02]  /*03b0*/  HFMA2 R6, -RZ, RZ, 0, 0 ;  /* 0x00000000ff067431 */ /* 0x008fe400000001ff */
[----:B-1----:R-:W-:Y:S02]  /*03c0*/  IMAD.MOV R18, RZ, RZ, -R7 ;  /* 0x000000ffff127224 */ /* 0x002fe400078e0a07 */
[----:B-----5:R-:W-:Y:S02]  /*03d0*/  IMAD.MOV.U32 R4, RZ, RZ, RZ ;  /* 0x000000ffff047224 */ /* 0x020fe400078e00ff */
[----:B------:R-:W-:Y:S02]  /*03e0*/  IMAD R19, R18, R3, RZ ;  /* 0x0000000312137224 */ /* 0x000fe400078e02ff */
[----:B--2---:R-:W-:Y:S02]  /*03f0*/  IMAD.MOV R18, RZ, RZ, -R5 ;  /* 0x000000ffff127224 */ /* 0x004fe400078e0a05 */
[----:B------:R-:W-:Y:S01]  /*0400*/  IMAD.HI.U32 R8, R7, R19, R6 ;  /* 0x0000001307087227 */ /* 0x000fe200078e0006 */
[----:B----4-:R-:W-:-:S03]  /*0410*/  IADD3 R6, PT, PT, R16, -0x1, RZ ;  /* 0xffffffff10067810 */ /* 0x010fc60007ffe0ff */
[----:B0-----:R-:W-:Y:S01]  /*0420*/  VIADD R7, R14, 0xffffffff ;  /* 0xffffffff0e077836 */ /* 0x001fe20000000000 */
[----:B------:R-:W-:Y:S01]  /*0430*/  IABS R14, R0 ;  /* 0x00000000000e7213 */ /* 0x000fe20000000000 */
[----:B------:R-:W-:Y:S01]  /*0440*/  IMAD.MOV.U32 R19, RZ, RZ, R18 ;  /* 0x000000ffff137224 */ /* 0x000fe200078e0012 */
[----:B------:R-:W-:Y:S02]  /*0450*/  IABS R18, R11 ;  /* 0x0000000b00127213 */ /* 0x000fe40000000000 */
[----:B------:R-:W-:Y:S01]  /*0460*/  IABS R9, R7 ;  /* 0x0000000700097213 */ /* 0x000fe20000000000 */
[----:B------:R-:W-:Y:S01]  /*0470*/  IMAD R19, R19, R2, RZ ;  /* 0x0000000213137224 */ /* 0x000fe200078e02ff */
[----:B------:R-:W-:Y:S01]  /*0480*/  IABS R16, R6 ;  /* 0x0000000600107213 */ /* 0x000fe20000000000 */
[----:B------:R-:W-:Y:S01]  /*0490*/  IMAD.MOV R14, RZ, RZ, -R14 ;  /* 0x000000ffff0e7224 */ /* 0x000fe200078e0a0e */
[----:B------:R-:W-:Y:S01]  /*04a0*/  IADD3 R18, PT, PT, RZ, -R18, RZ ;  /* 0x80000012ff127210 */ /* 0x000fe20007ffe0ff */
[----:B------:R-:W-:Y:S01]  /*04b0*/  IMAD.HI.U32 R5, R5, R19, R4 ;  /* 0x0000001305057227 */ /* 0x000fe200078e0004 */
[----:B------:R-:W-:Y:S01]  /*04c0*/  LOP3.LUT R7, R7, R0, RZ, 0x3c, !PT ;  /* 0x0000000007077212 */ /* 0x000fe200078e3cff */
[----:B------:R-:W0:Y:S01]  /*04d0*/  S2R R19, SR_TID.Z ;  /* 0x0000000000137919 */ /* 0x000e220000002300 */
[----:B------:R-:W-:Y:S01]  /*04e0*/  LOP3.LUT R6, R6, R11, RZ, 0x3c, !PT ;  /* 0x0000000b06067212 */ /* 0x000fe200078e3cff */
[----:B------:R-:W-:Y:S01]  /*04f0*/  IMAD.HI.U32 R4, R8, R9, RZ ;  /* 0x0000000908047227 */ /* 0x000fe200078e00ff */
[----:B------:R-:W-:-:S02]  /*0500*/  ISETP.GE.AND P4, PT, R7, RZ, PT ;  /* 0x000000ff0700720c */ /* 0x000fc40003f86270 */
[----:B------:R-:W-:Y:S01]  /*0510*/  ISETP.GE.AND P3, PT, R6, RZ, PT ;  /* 0x000000ff0600720c */ /* 0x000fe20003f66270 */
[----:B------:R-:W-:Y:S01]  /*0520*/  IMAD.MOV.U32 R8, RZ, RZ, R16 ;  /* 0x000000ffff087224 */ /* 0x000fe200078e0010 */
[----:B------:R-:W-:Y:S01]  /*0530*/  MOV R6, RZ ;  /* 0x000000ff00067202 */ /* 0x000fe20000000f00 */
[----:B------:R-:W-:Y:S01]  /*0540*/  IMAD R14, R4, R14, R9 ;  /* 0x0000000e040e7224 */ /* 0x000fe200078e0209 */
[----:B------:R-:W0:Y:S01]  /*0550*/  S2R R16, SR_TID.X ;  /* 0x0000000000107919 */ /* 0x000e220000002100 */
[----:B------:R-:W-:Y:S02]  /*0560*/  IMAD.MOV.U32 R9, RZ, RZ, R18 ;  /* 0x000000ffff097224 */ /* 0x000fe400078e0012 */
[----:B------:R-:W-:Y:S01]  /*0570*/  IMAD.HI.U32 R5, R5, R8, RZ ;  /* 0x0000000805057227 */ /* 0x000fe200078e00ff */
[----:B------:R-:W-:-:S03]  /*0580*/  ISETP.GT.U32.AND P2, PT, R3, R14, PT ;  /* 0x0000000e0300720c */ /* 0x000fc60003f44070 */
[----:B------:R-:W-:Y:S02]  /*0590*/  IMAD R9, R5, R9, R8 ;  /* 0x0000000905097224 */ /* 0x000fe400078e0208 */
[----:B------:R-:W0:Y:S03]  /*05a0*/  S2R R8, SR_TID.Y ;  /* 0x0000000000087919 */ /* 0x000e260000002200 */
[----:B------:R-:W-:-:S05]  /*05b0*/  ISETP.GT.U32.AND P5, PT, R2, R9, PT ;  /* 0x000000090200720c */ /* 0x000fca0003fa4070 */
[-C--:B------:R-:W-:Y:S01]  /*05c0*/  @!P2 IADD3 R14, PT, PT, R14, -R3.reuse, RZ ;  /* 0x800000030e0ea210 */ /* 0x080fe20007ffe0ff */
[----:B------:R-:W-:Y:S01]  /*05d0*/  @!P2 VIADD R4, R4, 0x1 ;  /* 0x000000010404a836 */ /* 0x000fe20000000000 */
[----:B------:R-:W-:Y:S02]  /*05e0*/  ISETP.NE.AND P2, PT, R0, RZ, PT ;  /* 0x000000ff0000720c */ /* 0x000fe40003f45270 */
[----:B------:R-:W-:-:S04]  /*05f0*/  ISETP.GE.U32.AND P1, PT, R14, R3, PT ;  /* 0x000000030e00720c */ /* 0x000fc80003f26070 */
[----:B------:R-:W-:Y:S02]  /*0600*/  @!P5 IMAD.IADD R9, R9, 0x1, -R2 ;  /* 0x000000010909d824 */ /* 0x000fe400078e0a02 */
[----:B------:R-:W-:-:S03]  /*0610*/  @!P5 VIADD R5, R5, 0x1 ;  /* 0x000000010505d836 */ /* 0x000fc60000000000 */
[----:B------:R-:W-:Y:S02]  /*0620*/  ISETP.GE.U32.AND P0, PT, R9, R2, PT ;  /* 0x000000020900720c */ /* 0x000fe40003f06070 */
[----:B------:R-:W1:Y:S02]  /*0630*/  S2R R9, SR_CTAID.Y ;  /* 0x0000000000097919 */ /* 0x000e640000002600 */
[----:B------:R-:W-:-:S05]  /*0640*/  @P1 IADD3 R4, PT, PT, R4, 0x1, RZ ;  /* 0x0000000104041810 */ /* 0x000fca0007ffe0ff */
[----:B------:R-:W-:Y:S01]  /*0650*/  @!P4 IMAD.MOV R4, RZ, RZ, -R4 ;  /* 0x000000ffff04c224 */ /* 0x000fe200078e0a04 */
[----:B------:R-:W-:Y:S02]  /*0660*/  ISETP.NE.AND P4, PT, R11, RZ, PT ;  /* 0x000000ff0b00720c */ /* 0x000fe40003f85270 */
[----:B------:R-:W-:Y:S02]  /*0670*/  @!P2 LOP3.LUT R4, RZ, R0, RZ, 0x33, !PT ;  /* 0x00000000ff04a212 */ /* 0x000fe400078e33ff */
[----:B------:R-:W-:Y:S02]  /*0680*/  @P0 IADD3 R5, PT, PT, R5, 0x1, RZ ;  /* 0x0000000105050810 */ /* 0x000fe40007ffe0ff */
[----:B0-----:R-:W-:Y:S02]  /*0690*/  LOP3.LUT P1, RZ, R19, R16, R8, 0xfe, !PT ;  /* 0x0000001013ff7212 */ /* 0x001fe4000782fe08 */
[----:B------:R-:W-:Y:S01]  /*06a0*/  ISETP.GE.AND P2, PT, R4, RZ, PT ;  /* 0x000000ff0400720c */ /* 0x000fe20003f46270 */
[----:B------:R-:W-:-:S04]  /*06b0*/  IMAD.MOV.U32 R7, RZ, RZ, R5 ;  /* 0x000000ffff077224 */ /* 0x000fc800078e0005 */
[----:B------:R-:W-:Y:S01]  /*06c0*/  @!P3 IMAD.MOV R7, RZ, RZ, -R7 ;  /* 0x000000ffff07b224 */ /* 0x000fe200078e0a07 */
[----:B------:R-:W-:-:S07]  /*06d0*/  @!P4 LOP3.LUT R7, RZ, R11, RZ, 0x33, !PT ;  /* 0x0000000bff07c212 */ /* 0x000fce00078e33ff */
.L_x_26:
[----:B------:R-:W-:Y:S05]  /*06e0*/  @!P2 BRA `(.L_x_20) ;  /* 0x00000008002ca947 */ /* 0x000fea0003800000 */
[----:B------:R-:W-:Y:S01]  /*06f0*/  IABS R0, R11 ;  /* 0x0000000b00007213 */ /* 0x000fe20000000000 */
[----:B------:R-:W0:Y:S01]  /*0700*/  LDC R2, c[0x0][0x398] ;  /* 0x0000e600ff027b82 */ /* 0x000e220000000800 */
[----:B------:R-:W-:Y:S02]  /*0710*/  BSSY.RECONVERGENT B0, `(.L_x_20) ;  /* 0x0000088000007945 */ /* 0x000fe40003800200 */
[----:B------:R-:W2:Y:S08]  /*0720*/  I2F.RP R5, R0 ;  /* 0x0000000000057306 */ /* 0x000eb00000209400 */
[----:B--2---:R-:W2:Y:S01]  /*0730*/  MUFU.RCP R5, R5 ;  /* 0x0000000500057308 */ /* 0x004ea20000001000 */
[----:B0-----:R-:W-:-:S02]  /*0740*/  IADD3 R4, PT, PT, R2, -0x1, RZ ;  /* 0xffffffff02047810 */ /* 0x001fc40007ffe0ff */
[-C--:B------:R-:W-:Y:S02]  /*0750*/  IABS R2, R11.reuse ;  /* 0x0000000b00027213 */ /* 0x080fe40000000000 */
[----:B------:R-:W-:Y:S02]  /*0760*/  IABS R18, R4 ;  /* 0x0000000400127213 */ /* 0x000fe40000000000 */
[----:B------:R-:W-:Y:S01]  /*0770*/  LOP3.LUT R4, R4, R11, RZ, 0x3c, !PT ;  /* 0x0000000b04047212 */ /* 0x000fe200078e3cff */
[----:B------:R-:W-:Y:S02]  /*0780*/  IMAD.MOV R21, RZ, RZ, -R2 ;  /* 0x000000ffff157224 */ /* 0x000fe400078e0a02 */
[----:B------:R-:W-:Y:S01]  /*0790*/  IMAD.MOV.U32 R2, RZ, RZ, RZ ;  /* 0x000000ffff027224 */ /* 0x000fe200078e00ff */
[----:B------:R-:W-:Y:S01]  /*07a0*/  ISETP.GE.AND P4, PT, R4, RZ, PT ;  /* 0x000000ff0400720c */ /* 0x000fe20003f86270 */
[----:B--2---:R-:W-:Y:S02]  /*07b0*/  VIADD R3, R5, 0xffffffe ;  /* 0x0ffffffe05037836 */ /* 0x004fe40000000000 */
[----:B------:R-:W-:-:S02]  /*07c0*/  IMAD R5, R17, R6, UR7 ;  /* 0x0000000711057e24 */ /* 0x000fc4000f8e0206 */
[----:B------:R-:W-:Y:S02]  /*07d0*/  IMAD.MOV.U32 R4, RZ, RZ, RZ ;  /* 0x000000ffff047224 */ /* 0x000fe400078e00ff */
[----:B------:R-:W0:Y:S02]  /*07e0*/  F2I.FTZ.U32.TRUNC.NTZ R3, R3 ;  /* 0x0000000300037305 */ /* 0x000e24000021f000 */
[----:B0-----:R-:W-:-:S04]  /*07f0*/  IMAD.MOV R19, RZ, RZ, -R3 ;  /* 0x000000ffff137224 */ /* 0x001fc800078e0a03 */
[----:B------:R-:W-:-:S04]  /*0800*/  IMAD R19, R19, R0, RZ ;  /* 0x0000000013137224 */ /* 0x000fc800078e02ff */
[----:B------:R-:W-:Y:S01]  /*0810*/  IMAD.HI.U32 R19, R3, R19, R2 ;  /* 0x0000001303137227 */ /* 0x000fe200078e0002 */
[----:B------:R-:W-:-:S03]  /*0820*/  MOV R2, R18 ;  /* 0x0000001200027202 */ /* 0x000fc60000000f00 */
[----:B------:R-:W-:Y:S02]  /*0830*/  IMAD.MOV.U32 R3, RZ, RZ, R21 ;  /* 0x000000ffff037224 */ /* 0x000fe400078e0015 */
[----:B------:R-:W-:-:S04]  /*0840*/  IMAD.HI.U32 R19, R19, R2, RZ ;  /* 0x0000000213137227 */ /* 0x000fc800078e00ff */
[----:B------:R-:W-:Y:S02]  /*0850*/  IMAD R3, R19, R3, R2 ;  /* 0x0000000313037224 */ /* 0x000fe400078e0202 */
[----:B------:R-:W0:Y:S03]  /*0860*/  S2R R2, SR_TID.Z ;  /* 0x0000000000027919 */ /* 0x000e260000002300 */
[----:B------:R-:W-:-:S13]  /*0870*/  ISETP.GT.U32.AND P0, PT, R0, R3, PT ;  /* 0x000000030000720c */ /* 0x000fda0003f04070 */
[----:B------:R-:W-:Y:S01]  /*0880*/  @!P0 IMAD.IADD R3, R3, 0x1, -R0 ;  /* 0x0000000103038824 */ /* 0x000fe200078e0a00 */
[----:B------:R-:W-:Y:S02]  /*0890*/  @!P0 IADD3 R19, PT, PT, R19, 0x1, RZ ;  /* 0x0000000113138810 */ /* 0x000fe40007ffe0ff */
[----:B------:R-:W-:Y:S02]  /*08a0*/  ISETP.NE.AND P0, PT, R11, RZ, PT ;  /* 0x000000ff0b00720c */ /* 0x000fe40003f05270 */
[----:B------:R-:W-:Y:S02]  /*08b0*/  ISETP.GE.U32.AND P3, PT, R3, R0, PT ;  /* 0x000000000300720c */ /* 0x000fe40003f66070 */
[----:B------:R-:W0:Y:S11]  /*08c0*/  LDC R3, c[0x0][0x368] ;  /* 0x0000da00ff037b82 */ /* 0x000e360000000800 */
[----:B------:R-:W-:-:S04]  /*08d0*/  @P3 VIADD R19, R19, 0x1 ;  /* 0x0000000113133836 */ /* 0x000fc80000000000 */
[----:B------:R-:W-:-:S05]  /*08e0*/  IMAD.MOV.U32 R0, RZ, RZ, R19 ;  /* 0x000000ffff007224 */ /* 0x000fca00078e0013 */
[----:B------:R-:W-:Y:S02]  /*08f0*/  @!P4 IADD3 R0, PT, PT, -R0, RZ, RZ ;  /* 0x000000ff0000c210 */ /* 0x000fe40007ffe1ff */
[----:B------:R-:W-:Y:S01]  /*0900*/  @!P0 LOP3.LUT R0, RZ, R11, RZ, 0x33, !PT ;  /* 0x0000000bff008212 */ /* 0x000fe200078e33ff */
[----:B0-----:R-:W-:-:S03]  /*0910*/  IMAD R3, R3, UR7, R2 ;  /* 0x0000000703037c24 */ /* 0x001fc6000f8e0202 */
[----:B------:R-:W-:Y:S01]  /*0920*/  ISETP.GE.AND P3, PT, R0, RZ, PT ;  /* 0x000000ff0000720c */ /* 0x000fe20003f66270 */
[----:B------:R-:W-:-:S12]  /*0930*/  IMAD R3, R15, R6, R3 ;  /* 0x000000060f037224 */ /* 0x000fd800078e0203 */
.L_x_25:
[----:B------:R-:W-:Y:S05]  /*0940*/  @!P3 BRA `(.L_x_21) ;  /* 0x000000040018b947 */ /* 0x000fea0003800000 */
[----:B------:R-:W0:Y:S01]  /*0950*/  S2R R25, SR_TID.X ;  /* 0x0000000000197919 */ /* 0x000e220000002100 */
[----:B------:R-:W0:Y:S01]  /*0960*/  LDC R0, c[0x0][0x360] ;  /* 0x0000d800ff007b82 */ /* 0x000e220000000800 */
[----:B------:R-:W2:Y:S01]  /*0970*/  LDCU.64 UR4, c[0x0][0x398] ;  /* 0x00007300ff0477ac */ /* 0x000ea20008000a00 */
[----:B------:R-:W-:Y:S01]  /*0980*/  IMAD R2, R10, UR6, RZ ;  /* 0x000000060a027c24 */ /* 0x000fe2000f8e02ff */
[----:B------:R-:W-:Y:S01]  /*0990*/  BSSY.RECONVERGENT B1, `(.L_x_21) ;  /* 0x0000041000017945 */ /* 0x000fe20003800200 */
[----:B-1----:R-:W-:-:S04]  /*09a0*/  IMAD R21, R9, UR6, R8 ;  /* 0x0000000609157c24 */ /* 0x002fc8000f8e0208 */
[----:B------:R-:W1:Y:S01]  /*09b0*/  LDC.64 R18, c[0x0][0x498] ;  /* 0x00012600ff127b82 */ /* 0x000e620000000a00 */
[----:B------:R-:W-:Y:S02]  /*09c0*/  IMAD R21, R4, R2, R21 ;  /* 0x0000000204157224 */ /* 0x000fe400078e0215 */
[----:B------:R-:W-:Y:S02]  /*09d0*/  IMAD R2, R10, R4, R9 ;  /* 0x000000040a027224 */ /* 0x000fe400078e0209 */
[----:B--2---:R-:W-:Y:S01]  /*09e0*/  IMAD R23, R3, UR5, R8 ;  /* 0x0000000503177c24 */ /* 0x004fe2000f8e0208 */
[----:B------:R-:W-:-:S03]  /*09f0*/  ISETP.GE.AND P4, PT, R21, UR5, PT ;  /* 0x0000000515007c0c */ /* 0x000fc6000bf86270 */
[----:B------:R-:W-:Y:S02]  /*0a00*/  IMAD R23, R2, UR6, R23 ;  /* 0x0000000602177c24 */ /* 0x000fe4000f8e0217 */
[----:B0-----:R-:W-:Y:S01]  /*0a10*/  IMAD R0, R0, UR8, R25 ;  /* 0x0000000800007c24 */ /* 0x001fe2000f8e0219 */
[----:B------:R-:W-:Y:S01]  /*0a20*/  MOV R25, UR8 ;  /* 0x0000000800197c02 */ /* 0x000fe20008000f00 */
[----:B-1----:R-:W-:Y:S02]  /*0a30*/  IMAD R19, R5, R19, R2 ;  /* 0x0000001305137224 */ /* 0x002fe400078e0202 */
[----:B------:R-:W-:Y:S02]  /*0a40*/  IMAD R22, R23, UR4, R0 ;  /* 0x0000000417167c24 */ /* 0x000fe4000f8e0200 */
[----:B------:R-:W-:Y:S02]  /*0a50*/  IMAD R21, R19, R18, UR8 ;  /* 0x0000000813157e24 */ /* 0x000fe4000f8e0212 */
[----:B------:R-:W-:-:S07]  /*0a60*/  IMAD.MOV.U32 R23, RZ, RZ, RZ ;  /* 0x000000ffff177224 */ /* 0x000fce00078e00ff */
.L_x_24:
[----:B------:R-:W-:Y:S02]  /*0a70*/  ISETP.GE.OR P0, PT, R0, UR14, P4 ;  /* 0x0000000e00007c0c */ /* 0x000fe4000a706670 */
[C---:B------:R-:W-:Y:S01]  /*0a80*/  ISETP.GE.AND P5, PT, R23.reuse, R7, PT ;  /* 0x000000071700720c */ /* 0x040fe20003fa6270 */
[----:B------:R-:W-:Y:S01]  /*0a90*/  VIADD R23, R23, 0x1 ;  /* 0x0000000117177836 */ /* 0x000fe20000000000 */
[----:B------:R-:W-:-:S13]  /*0aa0*/  ISETP.GE.OR P0, PT, R3, UR15, P0 ;  /* 0x0000000f03007c0c */ /* 0x000fda0008706670 */
[----:B0-----:R-:W-:Y:S05]  /*0ab0*/  @P0 BRA `(.L_x_22) ;  /* 0x0000000000a40947 */ /* 0x001fea0003800000 */
[----:B------:R-:W-:Y:S05]  /*0ac0*/  @P1 BRA `(.L_x_23) ;  /* 0x0000000000441947 */ /* 0x000fea0003800000 */
[----:B------:R-:W-:Y:S01]  /*0ad0*/  ISETP.GE.AND P0, PT, R2, UR17, PT ;  /* 0x0000001102007c0c */ /* 0x000fe2000bf06270 */
[----:B------:R-:W-:Y:S01]  /*0ae0*/  IMAD.MOV.U32 R14, RZ, RZ, R25 ;  /* 0x000000ffff0e7224 */ /* 0x000fe200078e0019 */
[----:B------:R-:W-:Y:S01]  /*0af0*/  MOV R16, R2 ;  /* 0x0000000200107202 */ /* 0x000fe20000000f00 */
[----:B------:R-:W-:Y:S01]  /*0b00*/  IMAD.MOV.U32 R20, RZ, RZ, R5 ;  /* 0x000000ffff147224 */ /* 0x000fe200078e0005 */
[----:B------:R-:W-:-:S04]  /*0b10*/  ISETP.GE.OR P0, PT, R25, UR16, P0 ;  /* 0x0000001019007c0c */ /* 0x000fc80008706670 */
[----:B------:R-:W-:-:S13]  /*0b20*/  ISETP.GE.OR P0, PT, R5, UR9, P0 ;  /* 0x0000000905007c0c */ /* 0x000fda0008706670 */
[----:B------:R-:W-:Y:S05]  /*0b30*/  @P0 BRA `(.L_x_23) ;  /* 0x0000000000280947 */ /* 0x000fea0003800000 */
[----:B------:R-:W0:Y:S02]  /*0b40*/  LDC.64 R28, c[0x0][0x388] ;  /* 0x0000e200ff1c7b82 */ /* 0x000e240000000a00 */
[----:B0-----:R-:W-:-:S05]  /*0b50*/  IMAD.WIDE R28, R21, 0x4, R28 ;  /* 0x00000004151c7825 */ /* 0x001fca00078e021c */
[----:B------:R-:W2:Y:S01]  /*0b60*/  LDG.E R18, desc[UR10][R28.64] ;  /* 0x0000000a1c127981 */ /* 0x000ea2000c1e1900 */
[----:B------:R-:W0:Y:S01]  /*0b70*/  S2UR UR5, SR_CgaCtaId ;  /* 0x00000000000579c3 */ /* 0x000e220000008800 */
[----:B------:R-:W-:Y:S01]  /*0b80*/  UMOV UR4, 0x400 ;  /* 0x0000040000047882 */ /* 0x000fe20000000000 */
[----:B------:R-:W-:Y:S01]  /*0b90*/  IMAD.MOV.U32 R19, RZ, RZ, RZ ;  /* 0x000000ffff137224 */ /* 0x000fe200078e00ff */
[----:B------:R1:W-:Y:S01]  /*0ba0*/  STG.E desc[UR10][R28.64], RZ ;  /* 0x000000ff1c007986 */ /* 0x0003e2000c10190a */
[----:B------:R-:W-:Y:S01]  /*0bb0*/  MOV R27, R21 ;  /* 0x00000015001b7202 */ /* 0x000fe20000000f00 */
[----:B0-----:R-:W-:-:S09]  /*0bc0*/  ULEA UR4, UR5, UR4, 0x18 ;  /* 0x0000000405047291 */ /* 0x001fd2000f8ec0ff */
[----:B--2---:R1:W-:Y:S03]  /*0bd0*/  STS.64 [UR4], R18 ;  /* 0x00000012ff007988 */ /* 0x0043e60008000a04 */
.L_x_23:
[----:B------:R-:W-:Y:S05]  /*0be0*/  WARPSYNC.ALL ;  /* 0x0000000000007948 */ /* 0x000fea0003800000 */
[----:B------:R-:W0:Y:S08]  /*0bf0*/  S2UR UR5, SR_CgaCtaId ;  /* 0x00000000000579c3 */ /* 0x000e300000008800 */
[----:B------:R-:W-:Y:S06]  /*0c00*/  BAR.SYNC.DEFER_BLOCKING 0x0 ;  /* 0x0000000000007b1d */ /* 0x000fec0000010000 */
[----:B------:R-:W-:-:S02]  /*0c10*/  UMOV UR4, 0x400 ;  /* 0x0000040000047882 */ /* 0x000fc40000000000 */
[----:B0-----:R-:W-:-:S09]  /*0c20*/  ULEA UR4, UR5, UR4, 0x18 ;  /* 0x0000000405047291 */ /* 0x001fd2000f8ec0ff */
[----:B-1----:R-:W0:Y:S02]  /*0c30*/  LDS R18, [UR4] ;  /* 0x00000004ff127984 */ /* 0x002e240008000800 */
[----:B0-----:R-:W-:-:S13]  /*0c40*/  ISETP.NE.AND P0, PT, R18, RZ, PT ;  /* 0x000000ff1200720c */ /* 0x001fda0003f05270 */
[----:B------:R-:W-:Y:S05]  /*0c50*/  @!P0 BRA `(.L_x_22) ;  /* 0x00000000003c8947 */ /* 0x000fea0003800000 */
[----:B------:R-:W0:Y:S02]  /*0c60*/  LDC.64 R18, c[0x0][0x380] ;  /* 0x0000e000ff127b82 */ /* 0x000e240000000a00 */
[----:B0-----:R-:W-:-:S05]  /*0c70*/  IMAD.WIDE R28, R22, 0x8, R18 ;  /* 0x00000008161c7825 */ /* 0x001fca00078e0212 */
[----:B------:R-:W2:Y:S01]  /*0c80*/  LDG.E.64 R18, desc[UR10][R28.64] ;  /* 0x0000000a1c127981 */ /* 0x000ea2000c1e1b00 */
[----:B------:R-:W-:-:S04]  /*0c90*/  ISETP.GE.AND P0, PT, R16, UR17, PT ;  /* 0x0000001110007c0c */ /* 0x000fc8000bf06270 */
[----:B------:R-:W-:-:S04]  /*0ca0*/  ISETP.GE.OR P0, PT, R14, UR16, P0 ;  /* 0x000000100e007c0c */ /* 0x000fc80008706670 */
[----:B------:R-:W-:-:S04]  /*0cb0*/  ISETP.GE.OR P0, PT, R20, UR9, P0 ;  /* 0x0000000914007c0c */ /* 0x000fc80008706670 */
[----:B------:R-:W-:Y:S01]  /*0cc0*/  PLOP3.LUT P0, PT, P1, P0, PT, 0xf8, 0x8f ;  /* 0x00000000008f781c */ /* 0x000fe20000f01f70 */
[----:B--2---:R-:W-:-:S12]  /*0cd0*/  DSETP.GT.AND P6, PT, R18, UR12, PT ;  /* 0x0000000c12007e2a */ /* 0x004fd8000bfc4000 */
[----:B------:R-:W0:Y:S02]  /*0ce0*/  @!P0 LDC.64 R18, c[0x0][0x390] ;  /* 0x0000e400ff128b82 */ /* 0x000e240000000a00 */
[----:B------:R-:W-:-:S05]  /*0cf0*/  @P6 IMAD.MOV.U32 R26, RZ, RZ, 0x1 ;  /* 0x00000001ff1a6424 */ /* 0x000fca00078e00ff */
[----:B------:R-:W-:Y:S01]  /*0d00*/  @P6 STS [UR4+0x4], R26 ;  /* 0x0000041aff006988 */ /* 0x000fe20008000804 */
[----:B------:R-:W-:Y:S01]  /*0d10*/  BAR.SYNC.DEFER_BLOCKING 0x0 ;  /* 0x0000000000007b1d */ /* 0x000fe20000010000 */
[----:B0-----:R-:W-:-:S05]  /*0d20*/  @!P0 IMAD.WIDE R18, R27, 0x4, R18 ;  /* 0x000000041b128825 */ /* 0x001fca00078e0212 */
[----:B------:R-:W0:Y:S04]  /*0d30*/  @!P0 LDS R24, [UR4+0x4] ;  /* 0x00000404ff188984 */ /* 0x000e280008000800 */
[----:B0-----:R0:W-:Y:S02]  /*0d40*/  @!P0 STG.E desc[UR10][R18.64], R24 ;  /* 0x0000001812008986 */ /* 0x0011e4000c10190a */
.L_x_22:
[C---:B------:R-:W-:Y:S01]  /*0d50*/  IMAD.IADD R21, R12.reuse, 0x1, R21 ;  /* 0x000000010c157824 */ /* 0x040fe200078e0215 */
[----:B------:R-:W-:Y:S01]  /*0d60*/  IADD3 R25, PT, PT, R12, R25, RZ ;  /* 0x000000190c197210 */ /* 0x000fe20007ffe0ff */
[C---:B------:R-:W-:Y:S02]  /*0d70*/  IMAD.IADD R22, R11.reuse, 0x1, R22 ;  /* 0x000000010b167824 */ /* 0x040fe400078e0216 */
[----:B------:R-:W-:Y:S01]  /*0d80*/  IMAD.IADD R0, R11, 0x1, R0 ;  /* 0x000000010b007824 */ /* 0x000fe200078e0200 */
[----:B------:R-:W-:Y:S06]  /*0d90*/  @!P5 BRA `(.L_x_24) ;  /* 0xfffffffc0034d947 */ /* 0x000fec000383ffff */
[----:B------:R-:W-:Y:S05]  /*0da0*/  BSYNC.RECONVERGENT B1 ;  /* 0x0000000000017941 */ /* 0x000fea0003800200 */
.L_x_21:
[----:B------:R-:W-:Y:S01]  /*0db0*/  IMAD R0, R10, UR6, RZ ;  /* 0x000000060a007c24 */ /* 0x000fe2000f8e02ff */
[----:B------:R-:W2:Y:S04]  /*0dc0*/  LDC R21, c[0x0][0x39c] ;  /* 0x0000e700ff157b82 */ /* 0x000ea80000000800 */
[----:B------:R-:W-:-:S04]  /*0dd0*/  IABS R2, R0 ;  /* 0x0000000000027213 */ /* 0x000fc80000000000 */
[----:B------:R-:W3:Y:S08]  /*0de0*/  I2F.RP R22, R2 ;  /* 0x0000000200167306 */ /* 0x000ef00000209400 */
[----:B---3--:R-:W0:Y:S01]  /*0df0*/  MUFU.RCP R22, R22 ;  /* 0x0000001600167308 */ /* 0x008e220000001000 */
[----:B--2---:R-:W-:Y:S02]  /*0e00*/  IADD3 R21, PT, PT, R21, -0x1, RZ ;  /* 0xffffffff15157810 */ /* 0x004fe40007ffe0ff */
[----:B0-----:R-:W-:-:S05]  /*0e10*/  IADD3 R18, PT, PT, R22, 0xffffffe, RZ ;  /* 0x0ffffffe16127810 */ /* 0x001fca0007ffe0ff */
[----:B------:R0:W2:Y:S02]  /*0e20*/  F2I.FTZ.U32.TRUNC.NTZ R19, R18 ;  /* 0x0000001200137305 */ /* 0x0000a4000021f000 */
[----:B0-----:R-:W-:Y:S02]  /*0e30*/  IMAD.MOV.U32 R18, RZ, RZ, RZ ;  /* 0x000000ffff127224 */ /* 0x001fe400078e00ff */
[----:B--2---:R-:W-:-:S04]  /*0e40*/  IMAD.MOV R23, RZ, RZ, -R19 ;  /* 0x000000ffff177224 */ /* 0x004fc800078e0a13 */
[----:B------:R-:W-:-:S04]  /*0e50*/  IMAD R23, R23, R2, RZ ;  /* 0x0000000217177224 */ /* 0x000fc800078e02ff */
[----:B------:R-:W-:Y:S01]  /*0e60*/  IMAD.HI.U32 R23, R19, R23, R18 ;  /* 0x0000001713177227 */ /* 0x000fe200078e0012 */
[-C--:B------:R-:W-:Y:S02]  /*0e70*/  IABS R19, R0.reuse ;  /* 0x0000000000137213 */ /* 0x080fe40000000000 */
[----:B------:R-:W-:Y:S02]  /*0e80*/  IABS R18, R21 ;  /* 0x0000001500127213 */ /* 0x000fe40000000000 */
[----:B------:R-:W-:Y:S02]  /*0e90*/  IADD3 R22, PT, PT, RZ, -R19, RZ ;  /* 0x80000013ff167210 */ /* 0x000fe40007ffe0ff */
[----:B------:R-:W-:Y:S01]  /*0ea0*/  LOP3.LUT R21, R21, R0, RZ, 0x3c, !PT ;  /* 0x0000000015157212 */ /* 0x000fe200078e3cff */
[----:B------:R-:W-:-:S03]  /*0eb0*/  IMAD.HI.U32 R19, R23, R18, RZ ;  /* 0x0000001217137227 */ /* 0x000fc600078e00ff */
[----:B------:R-:W-:Y:S01]  /*0ec0*/  ISETP.GE.AND P5, PT, R21, RZ, PT ;  /* 0x000000ff1500720c */ /* 0x000fe20003fa6270 */
[----:B------:R-:W-:-:S05]  /*0ed0*/  IMAD R23, R19, R22, R18 ;  /* 0x0000001613177224 */ /* 0x000fca00078e0212 */
[----:B------:R-:W-:-:S13]  /*0ee0*/  ISETP.GT.U32.AND P0, PT, R2, R23, PT ;  /* 0x000000170200720c */ /* 0x000fda0003f04070 */
[----:B------:R-:W-:Y:S01]  /*0ef0*/  @!P0 IMAD.IADD R23, R23, 0x1, -R2 ;  /* 0x0000000117178824 */ /* 0x000fe200078e0a02 */
[----:B------:R-:W-:Y:S02]  /*0f00*/  @!P0 IADD3 R19, PT, PT, R19, 0x1, RZ ;  /* 0x0000000113138810 */ /* 0x000fe40007ffe0ff */
[----:B------:R-:W-:Y:S02]  /*0f10*/  ISETP.NE.AND P0, PT, R0, RZ, PT ;  /* 0x000000ff0000720c */ /* 0x000fe40003f05270 */
[----:B------:R-:W-:-:S13]  /*0f20*/  ISETP.GE.U32.AND P4, PT, R23, R2, PT ;  /* 0x000000021700720c */ /* 0x000fda0003f86070 */
[----:B------:R-:W-:-:S05]  /*0f30*/  @P4 VIADD R19, R19, 0x1 ;  /* 0x0000000113134836 */ /* 0x000fca0000000000 */
[----:B------:R-:W-:Y:S02]  /*0f40*/  @!P5 IADD3 R19, PT, PT, -R19, RZ, RZ ;  /* 0x000000ff1313d210 */ /* 0x000fe40007ffe1ff */
[----:B------:R-:W-:-:S04]  /*0f50*/  @!P0 LOP3.LUT R19, RZ, R0, RZ, 0x33, !PT ;  /* 0x00000000ff138212 */ /* 0x000fc800078e33ff */
[C---:B------:R-:W-:Y:S01]  /*0f60*/  ISETP.GE.AND P0, PT, R4.reuse, R19, PT ;  /* 0x000000130400720c */ /* 0x040fe20003f06270 */
[----:B------:R-:W-:-:S12]  /*0f70*/  VIADD R4, R4, 0x1 ;  /* 0x0000000104047836 */ /* 0x000fd80000000000 */
[----:B------:R-:W-:Y:S05]  /*0f80*/  @!P0 BRA `(.L_x_25) ;  /* 0xfffffff8006c8947 */ /* 0x000fea000383ffff */
[----:B------:R-:W-:Y:S05]  /*0f90*/  BSYNC.RECONVERGENT B0 ;  /* 0x0000000000007941 */ /* 0x000fea0003800200 */
.L_x_20:
[C---:B------:R-:W-:Y:S02]  /*0fa0*/  ISETP.GE.AND P0, PT, R6.reuse, R13, PT ;  /* 0x0000000d0600720c */ /* 0x040fe40003f06270 */
[----:B------:R-:W-:-:S11]  /*0fb0*/  IADD3 R6, PT, PT, R6, 0x1, RZ ;  /* 0x0000000106067810 */ /* 0x000fd60007ffe0ff */
[----:B------:R-:W-:Y:S05]  /*0fc0*/  @!P0 BRA `(.L_x_26) ;  /* 0xfffffff400c48947 */ /* 0x000fea000383ffff */
[----:B------:R-:W-:Y:S05]  /*0fd0*/  EXIT ;  /* 0x000000000000794d */ /* 0x000fea0003800000 */
.L_x_27:
        /* <DEDUP_REMOVED lines=10> */
.L_x_201:


//--------------------- .text._Z13Update_wakeupPdS_S_S_S_S_S_S_S_S_S_S_Pi9InputPara --------------------------
	.section	.text._Z13Update_wakeupPdS_S_S_S_S_S_S_S_S_S_S_Pi9InputPara,"ax",@progbits
	.align	128
        .global         _Z13Update_wakeupPdS_S_S_S_S_S_S_S_S_S_S_Pi9InputPara
        .type           _Z13Update_wakeupPdS_S_S_S_S_S_S_S_S_S_S_Pi9InputPara,@function
        .size           _Z13Update_wakeupPdS_S_S_S_S_S_S_S_S_S_S_Pi9InputPara,(.L_x_194 - _Z13Update_wakeupPdS_S_S_S_S_S_S_S_S_S_S_Pi9InputPara)
        .other          _Z13Update_wakeupPdS_S_S_S_S_S_S_S_S_S_S_Pi9InputPara,@"STO_CUDA_ENTRY STV_DEFAULT"
_Z13Update_wakeupPdS_S_S_S_S_S_S_S_S_S_S_Pi9InputPara:
.text._Z13Update_wakeupPdS_S_S_S_S_S_S_S_S_S_S_Pi9InputPara:
[----:B------:R-:W-:Y:S01]  /*0000*/  LDC R1, c[0x0][0x37c] ;  /* 0x0000df00ff017b82 */ /* 0x000fe20000000800 */
[----:B------:R-:W0:Y:S07]  /*0010*/  LDCU UR7, c[0x0][0x360] ;  /* 0x00006c00ff0777ac */ /* 0x000e2e0008000800 */
[----:B------:R-:W1:Y:S01]  /*0020*/  LDC R5, c[0x0][0x3f0] ;  /* 0x0000fc00ff057b82 */ /* 0x000e620000000800 */
[----:B------:R-:W2:Y:S01]  /*0030*/  LDCU UR11, c[0x0][0x370] ;  /* 0x00006e00ff0b77ac */ /* 0x000ea20008000800 */
[----:B------:R-:W3:Y:S06]  /*0040*/  LDCU UR4, c[0x0][0x364] ;  /* 0x00006c80ff0477ac */ /* 0x000eec0008000800 */
[----:B------:R-:W3:Y:S01]  /*0050*/  LDC R6, c[0x0][0x374] ;  /* 0x0000dd00ff067b82 */ /* 0x000ee20000000800 */
[----:B------:R-:W4:Y:S07]  /*0060*/  LDCU UR5, c[0x0][0x368] ;  /* 0x00006d00ff0577ac */ /* 0x000f2e0008000800 */
[----:B------:R-:W4:Y:S01]  /*0070*/  LDC R0, c[0x0][0x378] ;  /* 0x0000de00ff007b82 */ /* 0x000f220000000800 */
[----:B-1----:R-:W-:-:S05]  /*0080*/  VIADD R5, R5, 0xffffffff ;  /* 0xffffffff05057836 */ /* 0x002fca0000000000 */
[----:B------:R-:W-:Y:S01]  /*0090*/  IABS R10, R5 ;  /* 0x00000005000a7213 */ /* 0x000fe20000000000 */
[----:B----4-:R-:W-:-:S05]  /*00a0*/  IMAD R0, R0, UR5, RZ ;  /* 0x0000000500007c24 */ /* 0x010fca000f8e02ff */
[-C--:B------:R-:W-:Y:S02]  /*00b0*/  IABS R7, R0.reuse ;  /* 0x0000000000077213 */ /* 0x080fe40000000000 */
[-C--:B------:R-:W-:Y:S02]  /*00c0*/  IABS R11, R0.reuse ;  /* 0x00000000000b7213 */ /* 0x080fe40000000000 */
[----:B------:R-:W1:Y:S01]  /*00d0*/  I2F.RP R4, R7 ;  /* 0x0000000700047306 */ /* 0x000e620000209400 */
[----:B------:R-:W-:-:S04]  /*00e0*/  LOP3.LUT R5, R5, R0, RZ, 0x3c, !PT ;  /* 0x0000000005057212 */ /* 0x000fc800078e3cff */
[----:B------:R-:W-:-:S03]  /*00f0*/  ISETP.GE.AND P2, PT, R5, RZ, PT ;  /* 0x000000ff0500720c */ /* 0x000fc60003f46270 */
[----:B-1----:R-:W1:Y:S02]  /*0100*/  MUFU.RCP R4, R4 ;  /* 0x0000000400047308 */ /* 0x002e640000001000 */
[----:B-1----:R-:W-:-:S06]  /*0110*/  IADD3 R2, PT, PT, R4, 0xffffffe, RZ ;  /* 0x0ffffffe04027810 */ /* 0x002fcc0007ffe0ff */
[----:B------:R1:W4:Y:S02]  /*0120*/  F2I.FTZ.U32.TRUNC.NTZ R3, R2 ;  /* 0x0000000200037305 */ /* 0x000324000021f000 */
[----:B-1----:R-:W-:Y:S01]  /*0130*/  HFMA2 R2, -RZ, RZ, 0, 0 ;  /* 0x00000000ff027431 */ /* 0x002fe200000001ff */
[----:B----4-:R-:W-:-:S05]  /*0140*/  IADD3 R8, PT, PT, RZ, -R3, RZ ;  /* 0x80000003ff087210 */ /* 0x010fca0007ffe0ff */
[----:B------:R-:W-:Y:S01]  /*0150*/  IMAD R9, R8, R7, RZ ;  /* 0x0000000708097224 */ /* 0x000fe200078e02ff */
[----:B------:R-:W-:-:S03]  /*0160*/  MOV R8, R10 ;  /* 0x0000000a00087202 */ /* 0x000fc60000000f00 */
[----:B------:R-:W-:-:S04]  /*0170*/  IMAD.HI.U32 R3, R3, R9, R2 ;  /* 0x0000000903037227 */ /* 0x000fc800078e0002 */
[----:B------:R-:W-:Y:S02]  /*0180*/  IMAD.MOV R2, RZ, RZ, -R11 ;  /* 0x000000ffff027224 */ /* 0x000fe400078e0a0b */
[----:B------:R-:W-:-:S04]  /*0190*/  IMAD.HI.U32 R69, R3, R8, RZ ;  /* 0x0000000803457227 */ /* 0x000fc800078e00ff */
[----:B------:R-:W-:-:S05]  /*01a0*/  IMAD R2, R69, R2, R8 ;  /* 0x0000000245027224 */ /* 0x000fca00078e0208 */
[----:B------:R-:W-:-:S13]  /*01b0*/  ISETP.GT.U32.AND P1, PT, R7, R2, PT ;  /* 0x000000020700720c */ /* 0x000fda0003f24070 */
[-C--:B------:R-:W-:Y:S02]  /*01c0*/  @!P1 IADD3 R2, PT, PT, R2, -R7.reuse, RZ ;  /* 0x8000000702029210 */ /* 0x080fe40007ffe0ff */
[----:B------:R-:W-:Y:S02]  /*01d0*/  @!P1 IADD3 R69, PT, PT, R69, 0x1, RZ ;  /* 0x0000000145459810 */ /* 0x000fe40007ffe0ff */
[----:B------:R-:W-:Y:S02]  /*01e0*/  ISETP.GE.U32.AND P0, PT, R2, R7, PT ;  /* 0x000000070200720c */ /* 0x000fe40003f06070 */
[----:B------:R-:W-:-:S11]  /*01f0*/  ISETP.NE.AND P1, PT, R0, RZ, PT ;  /* 0x000000ff0000720c */ /* 0x000fd60003f25270 */
[----:B------:R-:W-:-:S05]  /*0200*/  @P0 VIADD R69, R69, 0x1 ;  /* 0x0000000145450836 */ /* 0x000fca0000000000 */
[----:B------:R-:W-:Y:S02]  /*0210*/  @!P2 IADD3 R69, PT, PT, -R69, RZ, RZ ;  /* 0x000000ff4545a210 */ /* 0x000fe40007ffe1ff */
[----:B------:R-:W-:Y:S01]  /*0220*/  @!P1 LOP3.LUT R69, RZ, R0, RZ, 0x33, !PT ;  /* 0x00000000ff459212 */ /* 0x000fe200078e33ff */
[----:B---3--:R-:W-:-:S03]  /*0230*/  IMAD R0, R6, UR4, RZ ;  /* 0x0000000406007c24 */ /* 0x008fc6000f8e02ff */
[----:B------:R-:W-:-:S13]  /*0240*/  ISETP.GE.AND P0, PT, R69, RZ, PT ;  /* 0x000000ff4500720c */ /* 0x000fda0003f06270 */
[----:B0-2---:R-:W-:Y:S05]  /*0250*/  @!P0 EXIT ;  /* 0x000000000000894d */ /* 0x005fea0003800000 */
[-C--:B------:R-:W-:Y:S01]  /*0260*/  IABS R13, R0.reuse ;  /* 0x00000000000d7213 */ /* 0x080fe20000000000 */
[----:B------:R-:W0:Y:S01]  /*0270*/  LDC R9, c[0x0][0x3ec] ;  /* 0x0000fb00ff097b82 */ /* 0x000e220000000800 */
[----:B------:R-:W-:Y:S01]  /*0280*/  IABS R10, R0 ;  /* 0x00000000000a7213 */ /* 0x000fe20000000000 */
[----:B------:R-:W1:Y:S01]  /*0290*/  S2R R11, SR_TID.X ;  /* 0x00000000000b7919 */ /* 0x000e620000002100 */
[----:B------:R-:W2:Y:S01]  /*02a0*/  I2F.RP R6, R13 ;  /* 0x0000000d00067306 */ /* 0x000ea20000209400 */
[----:B------:R-:W-:Y:S02]  /*02b0*/  UIMAD UR7, UR7, UR11, URZ ;  /* 0x0000000b070772a4 */ /* 0x000fe4000f8e02ff */
[----:B------:R-:W-:Y:S01]  /*02c0*/  IMAD.MOV R10, RZ, RZ, -R10 ;  /* 0x000000ffff0a7224 */ /* 0x000fe200078e0a0a */
[----:B------:R-:W3:Y:S01]  /*02d0*/  S2R R12, SR_TID.Z ;  /* 0x00000000000c7919 */ /* 0x000ee20000002300 */
[----:B------:R-:W4:Y:S03]  /*02e0*/  LDC.64 R2, c[0x0][0x400] ;  /* 0x00010000ff027b82 */ /* 0x000f260000000a00 */
[----:B--2---:R-:W2:Y:S01]  /*02f0*/  MUFU.RCP R6, R6 ;  /* 0x0000000600067308 */ /* 0x004ea20000001000 */
[----:B0-----:R-:W-:Y:S01]  /*0300*/  IADD3 R9, PT, PT, R9, -0x1, RZ ;  /* 0xffffffff09097810 */ /* 0x001fe20007ffe0ff */
[----:B----4-:R-:W-:Y:S01]  /*0310*/  DMUL R2, R2, R2 ;  /* 0x0000000202027228 */ /* 0x010fe20000000000 */
[----:B--2---:R-:W-:-:S05]  /*0320*/  IADD3 R4, PT, PT, R6, 0xffffffe, RZ ;  /* 0x0ffffffe06047810 */ /* 0x004fca0007ffe0ff */
[----:B------:R0:W2:Y:S02]  /*0330*/  F2I.FTZ.U32.TRUNC.NTZ R5, R4 ;  /* 0x0000000400057305 */ /* 0x0000a4000021f000 */
[----:B0-----:R-:W-:Y:S01]  /*0340*/  MOV R4, RZ ;  /* 0x000000ff00047202 */ /* 0x001fe20000000f00 */
[----:B--2---:R-:W-:-:S04]  /*0350*/  IMAD.MOV R8, RZ, RZ, -R5 ;  /* 0x000000ffff087224 */ /* 0x004fc800078e0a05 */
[----:B------:R-:W-:Y:S01]  /*0360*/  IMAD R7, R8, R13, RZ ;  /* 0x0000000d08077224 */ /* 0x000fe200078e02ff */
[----:B------:R-:W-:Y:S02]  /*0370*/  IABS R8, R9 ;  /* 0x0000000900087213 */ /* 0x000fe40000000000 */
[----:B------:R-:W-:Y:S01]  /*0380*/  LOP3.LUT R9, R9, R0, RZ, 0x3c, !PT ;  /* 0x0000000009097212 */ /* 0x000fe200078e3cff */
[----:B------:R-:W-:Y:S01]  /*0390*/  IMAD.HI.U32 R6, R5, R7, R4 ;  /* 0x0000000705067227 */ /* 0x000fe200078e0004 */
[----:B------:R-:W-:Y:S01]  /*03a0*/  MOV R7, R8 ;  /* 0x0000000800077202 */ /* 0x000fe20000000f00 */
[----:B------:R-:W0:Y:S01]  /*03b0*/  MUFU.RCP64H R5, R3 ;  /* 0x0000000300057308 */ /* 0x000e220000001800 */
[----:B------:R-:W-:Y:S02]  /*03c0*/  IADD3 R4, PT, PT, R3, 0x300402, RZ ;  /* 0x0030040203047810 */ /* 0x000fe40007ffe0ff */
[----:B------:R-:W-:Y:S01]  /*03d0*/  ISETP.GE.AND P2, PT, R9, RZ, PT ;  /* 0x000000ff0900720c */ /* 0x000fe20003f46270 */
[----:B------:R-:W-:-:S04]  /*03e0*/  IMAD.HI.U32 R8, R6, R7, RZ ;  /* 0x0000000706087227 */ /* 0x000fc800078e00ff */
[----:B------:R-:W-:-:S05]  /*03f0*/  IMAD R10, R8, R10, R7 ;  /* 0x0000000a080a7224 */ /* 0x000fca00078e0207 */
[----:B------:R-:W-:Y:S01]  /*0400*/  ISETP.GT.U32.AND P1, PT, R13, R10, PT ;  /* 0x0000000a0d00720c */ /* 0x000fe20003f24070 */
[----:B0-----:R-:W-:-:S08]  /*0410*/  DFMA R6, -R2, R4, 1 ;  /* 0x3ff000000206742b */ /* 0x001fd00000000104 */
[----:B------:R-:W-:-:S04]  /*0420*/  DFMA R6, R6, R6, R6 ;  /* 0x000000060606722b */ /* 0x000fc80000000006 */
[----:B------:R-:W-:Y:S01]  /*0430*/  @!P1 IMAD.IADD R10, R10, 0x1, -R13 ;  /* 0x000000010a0a9824 */ /* 0x000fe200078e0a0d */
[----:B------:R-:W-:Y:S02]  /*0440*/  @!P1 IADD3 R8, PT, PT, R8, 0x1, RZ ;  /* 0x0000000108089810 */ /* 0x000fe40007ffe0ff */
[----:B------:R-:W-:Y:S02]  /*0450*/  ISETP.NE.AND P1, PT, R0, RZ, PT ;  /* 0x000000ff0000720c */ /* 0x000fe40003f25270 */
[----:B------:R-:W-:Y:S02]  /*0460*/  ISETP.GE.U32.AND P0, PT, R10, R13, PT ;  /* 0x0000000d0a00720c */ /* 0x000fe40003f06070 */
[----:B------:R-:W0:Y:S01]  /*0470*/  S2R R10, SR_TID.Y ;  /* 0x00000000000a7919 */ /* 0x000e220000002200 */
[----:B------:R-:W-:-:S08]  /*0480*/  DFMA R6, R4, R6, R4 ;  /* 0x000000060406722b */ /* 0x000fd00000000004 */
[----:B------:R-:W-:Y:S02]  /*0490*/  DFMA R28, -R2, R6, 1 ;  /* 0x3ff00000021c742b */ /* 0x000fe40000000106 */
[----:B------:R-:W-:Y:S02]  /*04a0*/  @P0 IADD3 R8, PT, PT, R8, 0x1, RZ ;  /* 0x0000000108080810 */ /* 0x000fe40007ffe0ff */
[----:B------:R-:W-:-:S03]  /*04b0*/  FSETP.GEU.AND P0, PT, |R4|, 5.8789094863358348022e-39, PT ;  /* 0x004004020400780b */ /* 0x000fc60003f0e200 */
[----:B------:R-:W-:Y:S01]  /*04c0*/  IMAD.MOV.U32 R14, RZ, RZ, R8 ;  /* 0x000000ffff0e7224 */ /* 0x000fe200078e0008 */
[----:B------:R-:W-:-:S04]  /*04d0*/  DFMA R28, R6, R28, R6 ;  /* 0x0000001c061c722b */ /* 0x000fc80000000006 */
[----:B------:R-:W-:Y:S02]  /*04e0*/  @!P2 IADD3 R14, PT, PT, -R14, RZ, RZ ;  /* 0x000000ff0e0ea210 */ /* 0x000fe40007ffe1ff */
[----:B------:R-:W-:-:S03]  /*04f0*/  @!P1 LOP3.LUT R14, RZ, R0, RZ, 0x33, !PT ;  /* 0x00000000ff0e9212 */ /* 0x000fc600078e33ff */
[----:B-1-3--:R-:W-:Y:S05]  /*0500*/  @P0 BRA `(.L_x_28) ;  /* 0x0000000000100947 */ /* 0x00afea0003800000 */
[----:B------:R-:W-:Y:S02]  /*0510*/  LOP3.LUT R0, R3, 0x7fffffff, RZ, 0xc0, !PT ;  /* 0x7fffffff03007812 */ /* 0x000fe400078ec0ff */
[----:B------:R-:W-:Y:S02]  /*0520*/  MOV R13, 0x550 ;  /* 0x00000550000d7802 */ /* 0x000fe40000000f00 */
[----:B------:R-:W-:-:S07]  /*0530*/  IADD3 R6, PT, PT, R0, -0x100000, RZ ;  /* 0xfff0000000067810 */ /* 0x000fce0007ffe0ff */
[----:B0-----:R-:W-:Y:S05]  /*0540*/  CALL.REL.NOINC `($__internal_0_$__cuda_sm20_dblrcp_rn_slowpath_v3) ;  /* 0x0000002800887944 */ /* 0x001fea0003c00000 */
.L_x_28:
[----:B------:R-:W1:Y:S01]  /*0550*/  LDCU.64 UR4, c[0x0][0x450] ;  /* 0x00008a00ff0477ac */ /* 0x000e620008000a00 */
[----:B0-----:R-:W-:Y:S02]  /*0560*/  LOP3.LUT P1, RZ, R12, R11, R10, 0xfe, !PT ;  /* 0x0000000b0cff7212 */ /* 0x001fe4000782fe0a */
[----:B------:R-:W-:Y:S01]  /*0570*/  ISETP.GE.AND P2, PT, R14, RZ, PT ;  /* 0x000000ff0e00720c */ /* 0x000fe20003f46270 */
[----:B------:R-:W0:Y:S01]  /*0580*/  LDCU.64 UR8, c[0x0][0x468] ;  /* 0x00008d00ff0877ac */ /* 0x000e220008000a00 */
[----:B------:R-:W2:Y:S01]  /*0590*/  LDCU UR6, c[0x0][0x458] ;  /* 0x00008b00ff0677ac */ /* 0x000ea20008000800 */
[----:B------:R-:W3:Y:S01]  /*05a0*/  LDCU.64 UR14, c[0x0][0x418] ;  /* 0x00008300ff0e77ac */ /* 0x000ee20008000a00 */
[----:B------:R-:W4:Y:S01]  /*05b0*/  LDCU.64 UR12, c[0x0][0x358] ;  /* 0x00006b00ff0c77ac */ /* 0x000f220008000a00 */
[----:B-1----:R-:W3:Y:S01]  /*05c0*/  I2F.F64 R36, UR5 ;  /* 0x0000000500247d12 */ /* 0x002ee20008201c00 */
[----:B0-----:R-:W-:-:S07]  /*05d0*/  UIMAD UR5, UR5, UR9, URZ ;  /* 0x00000009050572a4 */ /* 0x001fce000f8e02ff */
[----:B------:R-:W0:Y:S01]  /*05e0*/  I2F.F64 R38, UR4 ;  /* 0x0000000400267d12 */ /* 0x000e220008201c00 */
[----:B------:R-:W-:Y:S01]  /*05f0*/  UIMAD UR4, UR4, UR8, URZ ;  /* 0x00000008040472a4 */ /* 0x000fe2000f8e02ff */
[----:B---3--:R-:W-:-:S06]  /*0600*/  DMUL R36, R36, UR14 ;  /* 0x0000000e24247c28 */ /* 0x008fcc0008000000 */
[----:B--2---:R-:W1:Y:S01]  /*0610*/  I2F.F64 R30, UR6 ;  /* 0x00000006001e7d12 */ /* 0x004e620008201c00 */
[----:B0-----:R-:W-:-:S07]  /*0620*/  DMUL R38, R38, UR14 ;  /* 0x0000000e26267c28 */ /* 0x001fce0008000000 */
[----:B------:R-:W0:Y:S08]  /*0630*/  I2F.F64 R34, UR5 ;  /* 0x0000000500227d12 */ /* 0x000e300008201c00 */
[----:B------:R-:W2:Y:S01]  /*0640*/  I2F.F64 R32, UR4 ;  /* 0x0000000400207d12 */ /* 0x000ea20008201c00 */
[----:B-1--4-:R-:W-:-:S05]  /*0650*/  UMOV UR4, URZ ;  /* 0x000000ff00047c82 */ /* 0x012fca0008000000 */
.L_x_39:
[----:B------:R-:W-:Y:S05]  /*0660*/  @!P2 BRA `(.L_x_29) ;  /* 0x000000280030a947 */ /* 0x000fea0003800000 */
[----:B------:R-:W-:Y:S01]  /*0670*/  IABS R5, UR7 ;  /* 0x0000000700057c13 */ /* 0x000fe20008000000 */
[----:B------:R-:W1:Y:S01]  /*0680*/  LDC R0, c[0x0][0x3e8] ;  /* 0x0000fa00ff007b82 */ /* 0x000e620000000800 */
[----:B------:R-:W-:Y:S01]  /*0690*/  IABS R8, UR7 ;  /* 0x0000000700087c13 */ /* 0x000fe20008000000 */
[----:B------:R-:W3:Y:S01]  /*06a0*/  LDCU UR5, c[0x0][0x368] ;  /* 0x00006d00ff0577ac */ /* 0x000ee20008000800 */
[----:B------:R-:W4:Y:S03]  /*06b0*/  I2F.RP R4, R5 ;  /* 0x0000000500047306 */ /* 0x000f260000209400 */
[----:B------:R-:W-:Y:S02]  /*06c0*/  IMAD.MOV R8, RZ, RZ, -R8 ;  /* 0x000000ffff087224 */ /* 0x000fe400078e0a08 */
[----:B------:R-:W3:Y:S03]  /*06d0*/  LDC R68, c[0x0][0x378] ;  /* 0x0000de00ff447b82 */ /* 0x000ee60000000800 */
[----:B----4-:R-:W4:Y:S01]  /*06e0*/  MUFU.RCP R4, R4 ;  /* 0x0000000400047308 */ /* 0x010f220000001000 */
[----:B-1----:R-:W-:Y:S01]  /*06f0*/  IADD3 R0, PT, PT, R0, -0x1, RZ ;  /* 0xffffffff00007810 */ /* 0x002fe20007ffe0ff */
[----:B---3--:R-:W-:-:S02]  /*0700*/  IMAD R68, R68, UR5, RZ ;  /* 0x0000000544447c24 */ /* 0x008fc4000f8e02ff */
[----:B----4-:R-:W-:Y:S01]  /*0710*/  VIADD R2, R4, 0xffffffe ;  /* 0x0ffffffe04027836 */ /* 0x010fe20000000000 */
[----:B------:R-:W-:Y:S02]  /*0720*/  IABS R4, R0 ;  /* 0x0000000000047213 */ /* 0x000fe40000000000 */
[----:B------:R-:W-:Y:S01]  /*0730*/  LOP3.LUT R0, R0, UR7, RZ, 0x3c, !PT ;  /* 0x0000000700007c12 */ /* 0x000fe2000f8e3cff */
[----:B------:R1:W3:Y:S03]  /*0740*/  F2I.FTZ.U32.TRUNC.NTZ R3, R2 ;  /* 0x0000000200037305 */ /* 0x0002e6000021f000 */
[----:B------:R-:W-:Y:S02]  /*0750*/  ISETP.GE.AND P4, PT, R0, RZ, PT ;  /* 0x000000ff0000720c */ /* 0x000fe40003f86270 */
[----:B-1----:R-:W-:Y:S02]  /*0760*/  MOV R2, RZ ;  /* 0x000000ff00027202 */ /* 0x002fe40000000f00 */
[----:B---3--:R-:W-:-:S05]  /*0770*/  IADD3 R6, PT, PT, RZ, -R3, RZ ;  /* 0x80000003ff067210 */ /* 0x008fca0007ffe0ff */
[----:B------:R-:W-:-:S04]  /*0780*/  IMAD R7, R6, R5, RZ ;  /* 0x0000000506077224 */ /* 0x000fc800078e02ff */
[----:B------:R-:W-:Y:S01]  /*0790*/  IMAD.HI.U32 R3, R3, R7, R2 ;  /* 0x0000000703037227 */ /* 0x000fe200078e0002 */
[----:B------:R-:W-:Y:S01]  /*07a0*/  MOV R2, R8 ;  /* 0x0000000800027202 */ /* 0x000fe20000000f00 */
[----:B------:R-:W1:Y:S04]  /*07b0*/  S2R R7, SR_TID.Z ;  /* 0x0000000000077919 */ /* 0x000e680000002300 */
[----:B------:R-:W-:-:S04]  /*07c0*/  IMAD.HI.U32 R3, R3, R4, RZ ;  /* 0x0000000403037227 */ /* 0x000fc800078e00ff */
[----:B------:R-:W-:Y:S02]  /*07d0*/  IMAD R2, R3, R2, R4 ;  /* 0x0000000203027224 */ /* 0x000fe400078e0204 */
[----:B------:R-:W1:Y:S03]  /*07e0*/  S2R R4, SR_CTAID.Z ;  /* 0x0000000000047919 */ /* 0x000e660000002700 */
[----:B------:R-:W-:-:S13]  /*07f0*/  ISETP.GT.U32.AND P3, PT, R5, R2, PT ;  /* 0x000000020500720c */ /* 0x000fda0003f64070 */
[----:B------:R-:W-:Y:S01]  /*0800*/  @!P3 IMAD.IADD R2, R2, 0x1, -R5 ;  /* 0x000000010202b824 */ /* 0x000fe200078e0a05 */
[----:B------:R-:W-:Y:S02]  /*0810*/  @!P3 IADD3 R3, PT, PT, R3, 0x1, RZ ;  /* 0x000000010303b810 */ /* 0x000fe40007ffe0ff */
[----:B------:R-:W-:Y:S02]  /*0820*/  ISETP.NE.AND P3, PT, RZ, UR7, PT ;  /* 0x00000007ff007c0c */ /* 0x000fe4000bf65270 */
[----:B------:R-:W-:-:S13]  /*0830*/  ISETP.GE.U32.AND P0, PT, R2, R5, PT ;  /* 0x000000050200720c */ /* 0x000fda0003f06070 */
[----:B------:R-:W-:-:S04]  /*0840*/  @P0 IADD3 R3, PT, PT, R3, 0x1, RZ ;  /* 0x0000000103030810 */ /* 0x000fc80007ffe0ff */
[----:B------:R-:W-:Y:S02]  /*0850*/  @!P4 IADD3 R3, PT, PT, -R3, RZ, RZ ;  /* 0x000000ff0303c210 */ /* 0x000fe40007ffe1ff */
[----:B------:R-:W-:-:S04]  /*0860*/  @!P3 LOP3.LUT R3, RZ, UR7, RZ, 0x33, !PT ;  /* 0x00000007ff03bc12 */ /* 0x000fc8000f8e33ff */
[----:B------:R-:W-:Y:S01]  /*0870*/  ISETP.GE.AND P3, PT, R3, RZ, PT ;  /* 0x000000ff0300720c */ /* 0x000fe20003f66270 */
[----:B-1----:R-:W-:Y:S01]  /*0880*/  IMAD R3, R4, UR5, R7 ;  /* 0x0000000504037c24 */ /* 0x002fe2000f8e0207 */
[----:B------:R-:W-:-:S03]  /*0890*/  UMOV UR5, URZ ;  /* 0x000000ff00057c82 */ /* 0x000fc60008000000 */
[----:B------:R-:W-:-:S08]  /*08a0*/  IMAD R68, R68, UR4, R3 ;  /* 0x0000000444447c24 */ /* 0x000fd0000f8e0203 */
.L_x_38:
[----:B------:R-:W-:Y:S05]  /*08b0*/  @!P3 BRA `(.L_x_30) ;  /* 0x000000240014b947 */ /* 0x000fea0003800000 */
[----:B------:R-:W1:Y:S01]  /*08c0*/  S2UR UR10, SR_CTAID.Z ;  /* 0x00000000000a79c3 */ /* 0x000e620000002700 */
[----:B------:R-:W3:Y:S01]  /*08d0*/  S2R R0, SR_TID.Y ;  /* 0x0000000000007919 */ /* 0x000ee20000002200 */
[----:B------:R-:W4:Y:S01]  /*08e0*/  LDCU.64 UR8, c[0x0][0x4e8] ;  /* 0x00009d00ff0877ac */ /* 0x000f220008000a00 */
[C---:B------:R-:W-:Y:S01]  /*08f0*/  VIADD R2, R68.reuse, 0x1 ;  /* 0x0000000144027836 */ /* 0x040fe20000000000 */
[----:B------:R-:W-:Y:S01]  /*0900*/  ISETP.GT.AND P0, PT, R68, RZ, PT ;  /* 0x000000ff4400720c */ /* 0x000fe20003f04270 */
[----:B------:R-:W5:Y:S01]  /*0910*/  S2R R4, SR_TID.X ;  /* 0x0000000000047919 */ /* 0x000f620000002100 */
[----:B------:R-:W0:Y:S02]  /*0920*/  LDCU.64 UR20, c[0x0][0x3e8] ;  /* 0x00007d00ff1477ac */ /* 0x000e240008000a00 */
[----:B------:R-:W5:Y:S01]  /*0930*/  LDC R3, c[0x0][0x360] ;  /* 0x0000d800ff037b82 */ /* 0x000f620000000800 */
[----:B------:R-:W2:Y:S01]  /*0940*/  LDCU UR15, c[0x0][0x374] ;  /* 0x00006e80ff0f77ac */ /* 0x000ea20008000800 */
[----:B------:R-:W1:Y:S06]  /*0950*/  LDCU UR6, c[0x0][0x378] ;  /* 0x00006f00ff0677ac */ /* 0x000e6c0008000800 */
[----:B------:R-:W4:Y:S01]  /*0960*/  S2UR UR16, SR_CTAID.Y ;  /* 0x00000000001079c3 */ /* 0x000f220000002600 */
[----:B------:R-:W0:Y:S01]  /*0970*/  LDCU UR32, c[0x0][0x3f0] ;  /* 0x00007e00ff2077ac */ /* 0x000e220008000800 */
[----:B------:R-:W0:Y:S06]  /*0980*/  LDCU.64 UR36, c[0x0][0x418] ;  /* 0x00008300ff2477ac */ /* 0x000e2c0008000a00 */
[----:B------:R-:W3:Y:S01]  /*0990*/  LDC R67, c[0x0][0x364] ;  /* 0x0000d900ff437b82 */ /* 0x000ee20000000800 */
[----:B------:R-:W0:Y:S01]  /*09a0*/  LDCU.64 UR18, c[0x0][0x4e0] ;  /* 0x00009c00ff1277ac */ /* 0x000e220008000a00 */
[----:B------:R-:W0:Y:S06]  /*09b0*/  LDCU UR33, c[0x0][0x468] ;  /* 0x00008d00ff2177ac */ /* 0x000e2c0008000800 */
[----:B------:R-:W5:Y:S01]  /*09c0*/  S2UR UR14, SR_CTAID.X ;  /* 0x00000000000e79c3 */ /* 0x000f620000002500 */
[----:B-1----:R-:W-:Y:S01]  /*09d0*/  UIMAD UR6, UR6, UR4, UR10 ;  /* 0x00000004060672a4 */ /* 0x002fe2000f8e020a */
[----:B------:R-:W1:Y:S03]  /*09e0*/  LDCU.64 UR24, c[0x0][0x490] ;  /* 0x00009200ff1877ac */ /* 0x000e660008000a00 */
[----:B----4-:R-:W-:Y:S01]  /*09f0*/  UIMAD UR6, UR6, UR9, UR16 ;  /* 0x00000009060672a4 */ /* 0x010fe2000f8e0210 */
[----:B------:R-:W4:Y:S03]  /*0a00*/  LDCU UR9, c[0x0][0x3f0] ;  /* 0x00007e00ff0977ac */ /* 0x000f260008000800 */
[----:B--2---:R-:W-:Y:S01]  /*0a10*/  UIMAD UR6, UR15, UR5, UR6 ;  /* 0x000000050f0672a4 */ /* 0x004fe2000f8e0206 */
[C---:B---3--:R-:W-:Y:S01]  /*0a20*/  IMAD R0, R67.reuse, UR16, R0 ;  /* 0x0000001043007c24 */ /* 0x048fe2000f8e0200 */
[----:B------:R-:W2:Y:S01]  /*0a30*/  LDCU UR34, c[0x0][0x46c] ;  /* 0x00008d80ff2277ac */ /* 0x000ea20008000800 */
[----:B------:R-:W-:Y:S01]  /*0a40*/  IMAD R67, R67, UR15, RZ ;  /* 0x0000000f43437c24 */ /* 0x000fe2000f8e02ff */
[----:B------:R-:W3:Y:S03]  /*0a50*/  LDCU.64 UR26, c[0x0][0x498] ;  /* 0x00009300ff1a77ac */ /* 0x000ee60008000a00 */
[----:B------:R-:W-:-:S02]  /*0a60*/  IMAD R67, R67, UR5, R0 ;  /* 0x0000000543437c24 */ /* 0x000fc4000f8e0200 */
[----:B-----5:R-:W-:Y:S01]  /*0a70*/  IMAD R3, R3, UR14, R4 ;  /* 0x0000000e03037c24 */ /* 0x020fe2000f8e0204 */
[----:B------:R-:W-:Y:S01]  /*0a80*/  UIMAD UR8, UR6, UR8, UR14 ;  /* 0x00000008060872a4 */ /* 0x000fe2000f8e020e */
[----:B0-----:R-:W-:Y:S01]  /*0a90*/  IMAD R26, R68, UR21, R67 ;  /* 0x00000015441a7c24 */ /* 0x001fe2000f8e0243 */
[----:B------:R-:W0:Y:S01]  /*0aa0*/  LDCU.64 UR28, c[0x0][0x4a0] ;  /* 0x00009400ff1c77ac */ /* 0x000e220008000a00 */
[----:B----4-:R-:W-:Y:S01]  /*0ab0*/  ISETP.GE.AND P4, PT, R2, UR9, PT ;  /* 0x0000000902007c0c */ /* 0x010fe2000bf86270 */
[----:B------:R-:W-:Y:S01]  /*0ac0*/  VIADD R10, R3, 0x1 ;  /* 0x00000001030a7836 */ /* 0x000fe20000000000 */
[----:B------:R-:W-:Y:S01]  /*0ad0*/  SEL R0, R68, UR9, P0 ;  /* 0x0000000944007c07 */ /* 0x000fe20008000000 */
[----:B------:R-:W-:Y:S01]  /*0ae0*/  IMAD R23, R26, UR20, R3 ;  /* 0x000000141a177c24 */ /* 0x000fe2000f8e0203 */
[----:B------:R-:W-:Y:S01]  /*0af0*/  SEL R6, R2, RZ, !P4 ;  /* 0x000000ff02067207 */ /* 0x000fe20006000000 */
[----:B------:R-:W4:Y:S01]  /*0b00*/  LDCU.64 UR30, c[0x0][0x3e8] ;  /* 0x00007d00ff1e77ac */ /* 0x000f220008000a00 */
[----:B------:R-:W-:-:S02]  /*0b10*/  ISETP.GT.AND P0, PT, R67, RZ, PT ;  /* 0x000000ff4300720c */ /* 0x000fc40003f04270 */
[C---:B------:R-:W-:Y:S01]  /*0b20*/  IADD3 R2, PT, PT, R67.reuse, 0x1, RZ ;  /* 0x0000000143027810 */ /* 0x040fe20007ffe0ff */
[----:B------:R-:W-:Y:S01]  /*0b30*/  IMAD R66, R6, UR21, R67 ;  /* 0x0000001506427c24 */ /* 0x000fe2000f8e0243 */
[----:B------:R-:W-:Y:S01]  /*0b40*/  IADD3 R4, PT, PT, R0, -0x1, RZ ;  /* 0xffffffff00047810 */ /* 0x000fe20007ffe0ff */
[----:B------:R-:W-:Y:S01]  /*0b50*/  UMOV UR6, URZ ;  /* 0x000000ff00067c82 */ /* 0x000fe20008000000 */
[----:B------:R-:W-:Y:S01]  /*0b60*/  SEL R0, R67, UR21, P0 ;  /* 0x0000001543007c07 */ /* 0x000fe20008000000 */
[----:B------:R-:W-:Y:S01]  /*0b70*/  IMAD R25, R66, UR20, R3 ;  /* 0x0000001442197c24 */ /* 0x000fe2000f8e0203 */
[----:B------:R-:W-:Y:S01]  /*0b80*/  ISETP.GE.AND P4, PT, R2, UR21, PT ;  /* 0x0000001502007c0c */ /* 0x000fe2000bf86270 */
[----:B------:R-:W-:Y:S01]  /*0b90*/  IMAD R27, R4, UR21, R67 ;  /* 0x00000015041b7c24 */ /* 0x000fe2000f8e0243 */
[----:B------:R-:W-:Y:S02]  /*0ba0*/  IADD3 R17, PT, PT, R0, -0x1, RZ ;  /* 0xffffffff00117810 */ /* 0x000fe40007ffe0ff */
[----:B------:R-:W-:Y:S01]  /*0bb0*/  SEL R5, R2, RZ, !P4 ;  /* 0x000000ff02057207 */ /* 0x000fe20006000000 */
[----:B------:R-:W-:Y:S01]  /*0bc0*/  IMAD R24, R27, UR20, R3 ;  /* 0x000000141b187c24 */ /* 0x000fe2000f8e0203 */
[----:B------:R-:W-:Y:S01]  /*0bd0*/  ISETP.NE.AND P4, PT, RZ, UR7, PT ;  /* 0x00000007ff007c0c */ /* 0x000fe2000bf85270 */
[--C-:B------:R-:W-:Y:S01]  /*0be0*/  IMAD R21, R6, UR21, R17.reuse ;  /* 0x0000001506157c24 */ /* 0x100fe2000f8e0211 */
[----:B------:R-:W-:Y:S01]  /*0bf0*/  MOV R9, R25 ;  /* 0x0000001900097202 */ /* 0x000fe20000000f00 */
[----:B------:R-:W-:Y:S01]  /*0c00*/  IMAD R20, R4, UR21, R17 ;  /* 0x0000001504147c24 */ /* 0x000fe2000f8e0211 */
[----:B------:R-:W-:Y:S01]  /*0c10*/  MOV R8, R24 ;  /* 0x0000001800087202 */ /* 0x000fe20000000f00 */
[--C-:B------:R-:W-:Y:S01]  /*0c20*/  IMAD R22, R6, UR21, R5.reuse ;  /* 0x0000001506167c24 */ /* 0x100fe2000f8e0205 */
[----:B------:R-:W-:Y:S01]  /*0c30*/  MOV R7, R23 ;  /* 0x0000001700077202 */ /* 0x000fe20000000f00 */
[----:B------:R-:W-:-:S02]  /*0c40*/  IMAD R19, R4, UR21, R5 ;  /* 0x0000001504137c24 */ /* 0x000fc4000f8e0205 */
[C---:B------:R-:W-:Y:S02]  /*0c50*/  IMAD R17, R68.reuse, UR21, R17 ;  /* 0x0000001544117c24 */ /* 0x040fe4000f8e0211 */
[----:B------:R-:W-:Y:S02]  /*0c60*/  IMAD R18, R68, UR21, R5 ;  /* 0x0000001544127c24 */ /* 0x000fe4000f8e0205 */
[--C-:B------:R-:W-:Y:S02]  /*0c70*/  IMAD R15, R19, UR20, R3.reuse ;  /* 0x00000014130f7c24 */ /* 0x100fe4000f8e0203 */
[--C-:B------:R-:W-:Y:S02]  /*0c80*/  IMAD R14, R21, UR20, R3.reuse ;  /* 0x00000014150e7c24 */ /* 0x100fe4000f8e0203 */
[--C-:B------:R-:W-:Y:S01]  /*0c90*/  IMAD R13, R22, UR20, R3.reuse ;  /* 0x00000014160d7c24 */ /* 0x100fe2000f8e0203 */
[----:B------:R-:W-:Y:S01]  /*0ca0*/  MOV R5, R15 ;  /* 0x0000000f00057202 */ /* 0x000fe20000000f00 */
[--C-:B------:R-:W-:Y:S01]  /*0cb0*/  IMAD R11, R17, UR20, R3.reuse ;  /* 0x00000014110b7c24 */ /* 0x100fe2000f8e0203 */
[----:B------:R-:W-:Y:S01]  /*0cc0*/  MOV R4, R14 ;  /* 0x0000000e00047202 */ /* 0x000fe20000000f00 */
[----:B------:R-:W-:-:S02]  /*0cd0*/  IMAD R16, R20, UR20, R3 ;  /* 0x0000001414107c24 */ /* 0x000fc4000f8e0203 */
[----:B------:R-:W-:Y:S01]  /*0ce0*/  IMAD R12, R18, UR20, R3 ;  /* 0x00000014120c7c24 */ /* 0x000fe2000f8e0203 */
[----:B------:R-:W-:Y:S01]  /*0cf0*/  MOV R3, R13 ;  /* 0x0000000d00037202 */ /* 0x000fe20000000f00 */
[----:B------:R-:W-:Y:S01]  /*0d00*/  IMAD.MOV.U32 R6, RZ, RZ, R16 ;  /* 0x000000ffff067224 */ /* 0x000fe200078e0010 */
[----:B------:R-:W-:Y:S01]  /*0d10*/  MOV R0, R11 ;  /* 0x0000000b00007202 */ /* 0x000fe20000000f00 */
[----:B01234-:R-:W-:-:S07]  /*0d20*/  IMAD.MOV.U32 R2, RZ, RZ, R12 ;  /* 0x000000ffff027224 */ /* 0x01ffce00078e000c */
.L_x_37:
[----:B------:R-:W0:Y:S01]  /*0d30*/  @!P1 LDC.64 R40, c[0x0][0x3e0] ;  /* 0x0000f800ff289b82 */ /* 0x000e220000000a00 */
[----:B------:R-:W-:-:S05]  /*0d40*/  MOV R43, UR8 ;  /* 0x00000008002b7c02 */ /* 0x000fca0008000f00 */
[----:B0-----:R-:W-:-:S06]  /*0d50*/  @!P1 IMAD.WIDE R40, R43, 0x4, R40 ;  /* 0x000000042b289825 */ /* 0x001fcc00078e0228 */
[----:B------:R-:W2:Y:S01]  /*0d60*/  @!P1 LDG.E R40, desc[UR12][R40.64] ;  /* 0x0000000c28289981 */ /* 0x000ea2000c1e1900 */
[----:B------:R-:W0:Y:S01]  /*0d70*/  S2UR UR10, SR_CgaCtaId ;  /* 0x00000000000a79c3 */ /* 0x000e220000008800 */
[----:B------:R-:W-:Y:S02]  /*0d80*/  UMOV UR9, 0x400 ;  /* 0x0000040000097882 */ /* 0x000fe40000000000 */
[----:B0-----:R-:W-:-:S09]  /*0d90*/  ULEA UR9, UR10, UR9, 0x18 ;  /* 0x000000090a097291 */ /* 0x001fd2000f8ec0ff */
[----:B--2---:R-:W-:Y:S01]  /*0da0*/  @!P1 STS [UR9], R40 ;  /* 0x00000028ff009988 */ /* 0x004fe20008000809 */
[----:B------:R-:W-:Y:S06]  /*0db0*/  BAR.SYNC.DEFER_BLOCKING 0x0 ;  /* 0x0000000000007b1d */ /* 0x000fec0000010000 */
[----:B------:R-:W0:Y:S01]  /*0dc0*/  LDS R42, [UR9] ;  /* 0x00000009ff2a7984 */ /* 0x000e220008000800 */
[----:B------:R-:W-:Y:S01]  /*0dd0*/  UMOV UR9, UR6 ;  /* 0x0000000600097c82 */ /* 0x000fe20008000000 */
[----:B0-----:R-:W-:-:S13]  /*0de0*/  ISETP.NE.AND P0, PT, R42, RZ, PT ;  /* 0x000000ff2a00720c */ /* 0x001fda0003f05270 */
[----:B------:R-:W-:Y:S05]  /*0df0*/  @!P0 BRA `(.L_x_31) ;  /* 0x0000001800f48947 */ /* 0x000fea0003800000 */
[----:B------:R-:W-:Y:S01]  /*0e00*/  ISETP.GE.AND P0, PT, R67, UR31, PT ;  /* 0x0000001f43007c0c */ /* 0x000fe2000bf06270 */
[----:B------:R-:W-:Y:S01]  /*0e10*/  BSSY.RECONVERGENT B0, `(.L_x_31) ;  /* 0x00001bb000007945 */ /* 0x000fe20003800200 */
[----:B------:R-:W-:-:S04]  /*0e20*/  IADD3 R82, PT, PT, R10, -0x1, RZ ;  /* 0xffffffff0a527810 */ /* 0x000fc80007ffe0ff */
[----:B------:R-:W-:-:S04]  /*0e30*/  ISETP.GE.OR P0, PT, R82, UR30, P0 ;  /* 0x0000001e52007c0c */ /* 0x000fc80008706670 */
[----:B------:R-:W-:-:S13]  /*0e40*/  ISETP.GE.OR P0, PT, R68, UR32, P0 ;  /* 0x0000002044007c0c */ /* 0x000fda0008706670 */
[----:B------:R-:W-:Y:S05]  /*0e50*/  @P0 BRA `(.L_x_32) ;  /* 0x0000001800d80947 */ /* 0x000fea0003800000 */
[----:B------:R-:W0:Y:S08]  /*0e60*/  LDC.64 R46, c[0x0][0x3d0] ;  /* 0x0000f400ff2e7b82 */ /* 0x000e300000000a00 */
[----:B------:R-:W1:Y:S08]  /*0e70*/  LDC.64 R40, c[0x0][0x3c8] ;  /* 0x0000f200ff287b82 */ /* 0x000e700000000a00 */
[----:B------:R-:W2:Y:S01]  /*0e80*/  LDC.64 R44, c[0x0][0x3d8] ;  /* 0x0000f600ff2c7b82 */ /* 0x000ea20000000a00 */
[----:B0-----:R-:W-:-:S06]  /*0e90*/  IMAD.WIDE R50, R7, 0x8, R46 ;  /* 0x0000000807327825 */ /* 0x001fcc00078e022e */
[----:B------:R-:W3:Y:S01]  /*0ea0*/  LDG.E.64 R50, desc[UR12][R50.64] ;  /* 0x0000000c32327981 */ /* 0x000ee2000c1e1b00 */
[----:B-1----:R-:W-:-:S06]  /*0eb0*/  IMAD.WIDE R56, R7, 0x8, R40 ;  /* 0x0000000807387825 */ /* 0x002fcc00078e0228 */
[----:B------:R-:W4:Y:S01]  /*0ec0*/  LDG.E.64 R56, desc[UR12][R56.64] ;  /* 0x0000000c38387981 */ /* 0x000f22000c1e1b00 */
[----:B--2---:R-:W-:-:S06]  /*0ed0*/  IMAD.WIDE R88, R7, 0x8, R44 ;  /* 0x0000000807587825 */ /* 0x004fcc00078e022c */
[----:B------:R-:W5:Y:S01]  /*0ee0*/  LDG.E.64 R88, desc[UR12][R88.64] ;  /* 0x0000000c58587981 */ /* 0x000f62000c1e1b00 */
[----:B------:R-:W-:Y:S01]  /*0ef0*/  IMAD.MOV.U32 R42, RZ, RZ, 0x652b82fe ;  /* 0x652b82feff2a7424 */ /* 0x000fe200078e00ff */
[----:B------:R-:W-:Y:S01]  /*0f00*/  MOV R43, 0x3ff71547 ;  /* 0x3ff71547002b7802 */ /* 0x000fe20000000f00 */
[----:B------:R-:W-:Y:S01]  /*0f10*/  HFMA2 R77, -RZ, RZ, 1.974609375, 0.0977783203125 ;  /* 0x3fe62e42ff4d7431 */ /* 0x000fe200000001ff */
[----:B------:R-:W-:Y:S01]  /*0f20*/  MOV R76, 0xfefa39ef ;  /* 0xfefa39ef004c7802 */ /* 0x000fe20000000f00 */
[----:B------:R-:W-:Y:S01]  /*0f30*/  IMAD.MOV.U32 R86, RZ, RZ, 0x3b39803f ;  /* 0x3b39803fff567424 */ /* 0x000fe200078e00ff */
[----:B------:R-:W-:Y:S01]  /*0f40*/  MOV R87, 0x3c7abc9e ;  /* 0x3c7abc9e00577802 */ /* 0x000fe20000000f00 */
[----:B------:R-:W-:Y:S01]  /*0f50*/  HFMA2 R75, -RZ, RZ, 1.587890625, -389.25 ;  /* 0x3e5ade15ff4b7431 */ /* 0x000fe200000001ff */
[----:B------:R-:W-:Y:S01]  /*0f60*/  MOV R74, 0x69ce2bdf ;  /* 0x69ce2bdf004a7802 */ /* 0x000fe20000000f00 */
[----:B------:R-:W-:Y:S01]  /*0f70*/  IMAD.MOV.U32 R72, RZ, RZ, -0x35dec16 ;  /* 0xfca213eaff487424 */ /* 0x000fe200078e00ff */
[----:B------:R-:W-:Y:S01]  /*0f80*/  MOV R73, 0x3e928af3 ;  /* 0x3e928af300497802 */ /* 0x000fe20000000f00 */
[----:B------:R-:W-:Y:S01]  /*0f90*/  HFMA2 R71, -RZ, RZ, 1.6943359375, 0.00579071044921875 ;  /* 0x3ec71deeff477431 */ /* 0x000fe200000001ff */
[----:B------:R-:W-:Y:S01]  /*0fa0*/  MOV R70, 0x62401315 ;  /* 0x6240131500467802 */ /* 0x000fe20000000f00 */
[----:B------:R-:W-:Y:S01]  /*0fb0*/  IMAD.MOV.U32 R64, RZ, RZ, 0x7c89eb71 ;  /* 0x7c89eb71ff407424 */ /* 0x000fe200078e00ff */
[----:B------:R-:W-:Y:S01]  /*0fc0*/  MOV R65, 0x3efa0199 ;  /* 0x3efa019900417802 */ /* 0x000fe20000000f00 */
[----:B------:R-:W-:Y:S01]  /*0fd0*/  HFMA2 R63, -RZ, RZ, 1.791015625, 2.47955322265625e-05 ;  /* 0x3f2a01a0ff3f7431 */ /* 0x000fe200000001ff */
[----:B------:R-:W-:Y:S01]  /*0fe0*/  MOV R62, 0x14761f65 ;  /* 0x14761f65003e7802 */ /* 0x000fe20000000f00 */
[----:B------:R-:W-:Y:S01]  /*0ff0*/  IMAD.MOV.U32 R60, RZ, RZ, 0x1852b7af ;  /* 0x1852b7afff3c7424 */ /* 0x000fe200078e00ff */
[----:B------:R-:W-:Y:S01]  /*1000*/  MOV R61, 0x3f56c16c ;  /* 0x3f56c16c003d7802 */ /* 0x000fe20000000f00 */
[----:B------:R-:W-:Y:S01]  /*1010*/  HFMA2 R59, -RZ, RZ, 1.8759765625, 0.000618457794189453125 ;  /* 0x3f811111ff3b7431 */ /* 0x000fe200000001ff */
[----:B------:R-:W-:Y:S01]  /*1020*/  MOV R58, 0x11122322 ;  /* 0x11122322003a7802 */ /* 0x000fe20000000f00 */
[----:B------:R-:W-:Y:S01]  /*1030*/  IMAD.MOV.U32 R54, RZ, RZ, 0x555502a1 ;  /* 0x555502a1ff367424 */ /* 0x000fe200078e00ff */
[----:B------:R-:W-:Y:S01]  /*1040*/  MOV R55, 0x3fa55555 ;  /* 0x3fa5555500377802 */ /* 0x000fe20000000f00 */
[----:B------:R-:W-:Y:S01]  /*1050*/  HFMA2 R53, -RZ, RZ, 1.9423828125, 85.3125 ;  /* 0x3fc55555ff357431 */ /* 0x000fe200000001ff */
[----:B------:R-:W-:Y:S01]  /*1060*/  MOV R52, 0x55555511 ;  /* 0x5555551100347802 */ /* 0x000fe20000000f00 */
[----:B------:R-:W-:Y:S01]  /*1070*/  IMAD.MOV.U32 R80, RZ, RZ, 0xb ;  /* 0x0000000bff507424 */ /* 0x000fe200078e00ff */
[----:B------:R-:W-:Y:S01]  /*1080*/  MOV R81, 0x3fe00000 ;  /* 0x3fe0000000517802 */ /* 0x000fe20000000f00 */
[----:B------:R-:W-:Y:S01]  /*1090*/  BSSY.RECONVERGENT B1, `(.L_x_33) ;  /* 0x0000023000017945 */ /* 0x000fe20003800200 */
[----:B---3--:R-:W-:-:S08]  /*10a0*/  DMUL R84, R50, R34 ;  /* 0x0000002232547228 */ /* 0x008fd00000000000 */
[----:B----4-:R-:W-:-:S08]  /*10b0*/  DFMA R84, R56, R32, R84 ;  /* 0x000000203854722b */ /* 0x010fd00000000054 */
[----:B------:R-:W-:Y:S02]  /*10c0*/  DFMA R78, R84, R42, 6.75539944105574400000e+15 ;  /* 0x43380000544e742b */ /* 0x000fe4000000002a */
[----:B------:R-:W-:-:S06]  /*10d0*/  FSETP.GEU.AND P0, PT, |R85|, 4.1917929649353027344, PT ;  /* 0x4086232b5500780b */ /* 0x000fcc0003f0e200 */
[----:B------:R-:W-:-:S08]  /*10e0*/  DADD R48, R78, -6.75539944105574400000e+15 ;  /* 0xc33800004e307429 */ /* 0x000fd00000000000 */
[----:B------:R-:W-:-:S08]  /*10f0*/  DFMA R50, R48, -R76, R84 ;  /* 0x8000004c3032722b */ /* 0x000fd00000000054 */
[----:B------:R-:W-:-:S08]  /*1100*/  DFMA R50, R48, -R86, R50 ;  /* 0x800000563032722b */ /* 0x000fd00000000032 */
[----:B------:R-:W-:-:S08]  /*1110*/  DFMA R48, R50, R74, R72 ;  /* 0x0000004a3230722b */ /* 0x000fd00000000048 */
        /* <DEDUP_REMOVED lines=8> */
[----:B------:R-:W-:-:S08]  /*11a0*/  DFMA R48, R50, R48, 1 ;  /* 0x3ff000003230742b */ /* 0x000fd00000000030 */
[----:B------:R-:W-:-:S10]  /*11b0*/  DFMA R48, R50, R48, 1 ;  /* 0x3ff000003230742b */ /* 0x000fd40000000030 */
[----:B------:R-:W-:Y:S02]  /*11c0*/  LEA R51, R78, R49, 0x14 ;  /* 0x000000314e337211 */ /* 0x000fe400078ea0ff */
[----:B------:R-:W-:Y:S01]  /*11d0*/  MOV R50, R48 ;  /* 0x0000003000327202 */ /* 0x000fe20000000f00 */
[----:B------:R-:W-:Y:S06]  /*11e0*/  @!P0 BRA `(.L_x_34) ;  /* 0x0000000000348947 */ /* 0x000fec0003800000 */
[----:B------:R-:W-:Y:S01]  /*11f0*/  FSETP.GEU.AND P5, PT, |R85|, 4.2275390625, PT ;  /* 0x408748005500780b */ /* 0x000fe20003fae200 */
[C---:B------:R-:W-:Y:S02]  /*1200*/  DSETP.GEU.AND P0, PT, R84.reuse, RZ, PT ;  /* 0x000000ff5400722a */ /* 0x040fe40003f0e000 */
[----:B------:R-:W-:-:S10]  /*1210*/  DADD R84, R84, +INF ;  /* 0x7ff0000054547429 */ /* 0x000fd40000000000 */
[----:B------:R-:W-:Y:S02]  /*1220*/  @!P5 LEA.HI R50, R78, R78, RZ, 0x1 ;  /* 0x0000004e4e32d211 */ /* 0x000fe400078f08ff */
[----:B------:R-:W-:Y:S02]  /*1230*/  FSEL R51, R85, RZ, P0 ;  /* 0x000000ff55337208 */ /* 0x000fe40000000000 */
[----:B------:R-:W-:Y:S02]  /*1240*/  @!P5 SHF.R.S32.HI R79, RZ, 0x1, R50 ;  /* 0x00000001ff4fd819 */ /* 0x000fe40000011432 */
[----:B------:R-:W-:-:S03]  /*1250*/  FSEL R50, R84, RZ, P0 ;  /* 0x000000ff54327208 */ /* 0x000fc60000000000 */
[----:B------:R-:W-:Y:S01]  /*1260*/  @!P5 IMAD.IADD R78, R78, 0x1, -R79 ;  /* 0x000000014e4ed824 */ /* 0x000fe200078e0a4f */
[----:B------:R-:W-:-:S04]  /*1270*/  @!P5 LEA R79, R79, R49, 0x14 ;  /* 0x000000314f4fd211 */ /* 0x000fc800078ea0ff */
[----:B------:R-:W-:Y:S02]  /*1280*/  @!P5 LEA R49, R78, 0x3ff00000, 0x14 ;  /* 0x3ff000004e31d811 */ /* 0x000fe400078ea0ff */
[----:B------:R-:W-:Y:S02]  /*1290*/  @!P5 MOV R78, R48 ;  /* 0x00000030004ed202 */ /* 0x000fe40000000f00 */
[----:B------:R-:W-:-:S06]  /*12a0*/  @!P5 MOV R48, RZ ;  /* 0x000000ff0030d202 */ /* 0x000fcc0000000f00 */
[----:B------:R-:W-:-:S11]  /*12b0*/  @!P5 DMUL R50, R78, R48 ;  /* 0x000000304e32d228 */ /* 0x000fd60000000000 */
.L_x_34:
[----:B------:R-:W-:Y:S05]  /*12c0*/  BSYNC.RECONVERGENT B1 ;  /* 0x0000000000017941 */ /* 0x000fea0003800200 */
.L_x_33:
[----:B-----5:R-:W-:Y:S01]  /*12d0*/  DMUL R48, R88, R30 ;  /* 0x0000001e58307228 */ /* 0x020fe20000000000 */
[----:B------:R-:W-:-:S04]  /*12e0*/  ISETP.GE.AND P0, PT, R10, UR30, PT ;  /* 0x0000001e0a007c0c */ /* 0x000fc8000bf06270 */
[----:B------:R-:W-:Y:S02]  /*12f0*/  SEL R84, R10, RZ, !P0 ;  /* 0x000000ff0a547207 */ /* 0x000fe40004000000 */
[----:B------:R-:W-:Y:S01]  /*1300*/  ISETP.GT.AND P0, PT, R82, RZ, PT ;  /* 0x000000ff5200720c */ /* 0x000fe20003f04270 */
[----:B------:R-:W-:-:S08]  /*1310*/  DFMA R42, R48, R42, 6.75539944105574400000e+15 ;  /* 0x43380000302a742b */ /* 0x000fd0000000002a */
[----:B------:R-:W-:-:S08]  /*1320*/  DADD R78, R42, -6.75539944105574400000e+15 ;  /* 0xc33800002a4e7429 */ /* 0x000fd00000000000 */
[----:B------:R-:W-:-:S08]  /*1330*/  DFMA R76, R78, -R76, R48 ;  /* 0x8000004c4e4c722b */ /* 0x000fd00000000030 */
[----:B------:R-:W-:-:S08]  /*1340*/  DFMA R86, R78, -R86, R76 ;  /* 0x800000564e56722b */ /* 0x000fd0000000004c */
[----:B------:R-:W-:-:S08]  /*1350*/  DFMA R72, R86, R74, R72 ;  /* 0x0000004a5648722b */ /* 0x000fd00000000048 */
[----:B------:R-:W-:Y:S01]  /*1360*/  DFMA R72, R86, R72, R70 ;  /* 0x000000485648722b */ /* 0x000fe20000000046 */
[--C-:B------:R-:W-:Y:S02]  /*1370*/  IMAD R70, R18, UR30, R84.reuse ;  /* 0x0000001e12467c24 */ /* 0x100fe4000f8e0254 */
[----:B------:R-:W-:-:S05]  /*1380*/  IMAD R71, R17, UR30, R84 ;  /* 0x0000001e11477c24 */ /* 0x000fca000f8e0254 */
[----:B------:R-:W-:Y:S01]  /*1390*/  DFMA R72, R86, R72, R64 ;  /* 0x000000485648722b */ /* 0x000fe20000000040 */
[----:B------:R-:W-:-:S07]  /*13a0*/  IMAD.WIDE R64, R70, 0x8, R40 ;  /* 0x0000000846407825 */ /* 0x000fce00078e0228 */
[----:B------:R-:W-:Y:S01]  /*13b0*/  DFMA R72, R86, R72, R62 ;  /* 0x000000485648722b */ /* 0x000fe2000000003e */
[----:B------:R-:W2:Y:S01]  /*13c0*/  LDG.E.64 R64, desc[UR12][R64.64] ;  /* 0x0000000c40407981 */ /* 0x000ea2000c1e1b00 */
[----:B------:R-:W-:-:S06]  /*13d0*/  IMAD.WIDE R62, R71, 0x8, R40 ;  /* 0x00000008473e7825 */ /* 0x000fcc00078e0228 */
[C---:B------:R-:W-:Y:S01]  /*13e0*/  DFMA R72, R86.reuse, R72, R60 ;  /* 0x000000485648722b */ /* 0x040fe2000000003c */
[----:B------:R-:W2:Y:S07]  /*13f0*/  LDG.E.64 R62, desc[UR12][R62.64] ;  /* 0x0000000c3e3e7981 */ /* 0x000eae000c1e1b00 */
[----:B------:R-:W-:Y:S01]  /*1400*/  DFMA R58, R86, R72, R58 ;  /* 0x00000048563a722b */ /* 0x000fe2000000003a */
[----:B------:R-:W-:Y:S02]  /*1410*/  SEL R72, R82, UR30, P0 ;  /* 0x0000001e52487c07 */ /* 0x000fe40008000000 */
[----:B------:R-:W-:-:S03]  /*1420*/  ISETP.GE.AND P0, PT, R10, UR30, PT ;  /* 0x0000001e0a007c0c */ /* 0x000fc6000bf06270 */
[----:B------:R-:W-:Y:S02]  /*1430*/  VIADD R72, R72, 0xffffffff ;  /* 0xffffffff48487836 */ /* 0x000fe40000000000 */
[----:B------:R-:W-:Y:S01]  /*1440*/  DFMA R54, R86, R58, R54 ;  /* 0x0000003a5636722b */ /* 0x000fe20000000036 */
[----:B------:R-:W-:Y:S01]  /*1450*/  SEL R88, R10, RZ, !P0 ;  /* 0x000000ff0a587207 */ /* 0x000fe20004000000 */
[----:B------:R-:W-:-:S06]  /*1460*/  IMAD R73, R18, UR30, R72 ;  /* 0x0000001e12497c24 */ /* 0x000fcc000f8e0248 */
[----:B------:R-:W-:Y:S01]  /*1470*/  DFMA R52, R86, R54, R52 ;  /* 0x000000365634722b */ /* 0x000fe20000000034 */
[----:B------:R-:W-:-:S04]  /*1480*/  IADD3 R54, PT, PT, R68, 0x1, RZ ;  /* 0x0000000144367810 */ /* 0x000fc80007ffe0ff */
[C---:B------:R-:W-:Y:S01]  /*1490*/  ISETP.GE.AND P0, PT, R54.reuse, UR32, PT ;  /* 0x0000002036007c0c */ /* 0x040fe2000bf06270 */
[----:B------:R-:W-:Y:S02]  /*14a0*/  IMAD.WIDE R60, R73, 0x8, R40 ;  /* 0x00000008493c7825 */ /* 0x000fe400078e0228 */
[----:B------:R-:W-:Y:S01]  /*14b0*/  DFMA R80, R86, R52, R80 ;  /* 0x000000345650722b */ /* 0x000fe20000000050 */
[----:B------:R-:W-:Y:S01]  /*14c0*/  SEL R52, R54, RZ, !P0 ;  /* 0x000000ff36347207 */ /* 0x000fe20004000000 */
[C---:B------:R-:W-:Y:S02]  /*14d0*/  IMAD R74, R26.reuse, UR30, R88 ;  /* 0x0000001e1a4a7c24 */ /* 0x040fe4000f8e0258 */
[--C-:B------:R-:W-:Y:S01]  /*14e0*/  IMAD R75, R26, UR30, R72.reuse ;  /* 0x0000001e1a4b7c24 */ /* 0x100fe2000f8e0248 */
[----:B------:R-:W3:Y:S01]  /*14f0*/  LDG.E.64 R60, desc[UR12][R60.64] ;  /* 0x0000000c3c3c7981 */ /* 0x000ee2000c1e1b00 */
[----:B------:R-:W-:Y:S02]  /*1500*/  IMAD R76, R17, UR30, R72 ;  /* 0x0000001e114c7c24 */ /* 0x000fe4000f8e0248 */
[----:B------:R-:W-:-:S02]  /*1510*/  IMAD R85, R52, UR31, R67 ;  /* 0x0000001f34557c24 */ /* 0x000fc4000f8e0243 */
[----:B------:R-:W-:-:S04]  /*1520*/  IMAD.WIDE R78, R74, 0x8, R40 ;  /* 0x000000084a4e7825 */ /* 0x000fc800078e0228 */
[--C-:B------:R-:W-:Y:S02]  /*1530*/  IMAD.WIDE R82, R75, 0x8, R40.reuse ;  /* 0x000000084b527825 */ /* 0x100fe400078e0228 */
[----:B------:R-:W4:Y:S02]  /*1540*/  LDG.E.64 R78, desc[UR12][R78.64] ;  /* 0x0000000c4e4e7981 */ /* 0x000f24000c1e1b00 */
[----:B------:R-:W-:Y:S02]  /*1550*/  IMAD.WIDE R54, R76, 0x8, R40 ;  /* 0x000000084c367825 */ /* 0x000fe400078e0228 */
[----:B------:R-:W4:Y:S02]  /*1560*/  LDG.E.64 R82, desc[UR12][R82.64] ;  /* 0x0000000c52527981 */ /* 0x000f24000c1e1b00 */
[----:B------:R-:W-:Y:S02]  /*1570*/  IMAD R77, R85, UR30, R84 ;  /* 0x0000001e554d7c24 */ /* 0x000fe4000f8e0254 */
[--C-:B------:R-:W-:Y:S01]  /*1580*/  IMAD.WIDE R58, R3, 0x8, R40.reuse ;  /* 0x00000008033a7825 */ /* 0x100fe200078e0228 */
[----:B------:R-:W4:Y:S03]  /*1590*/  LDG.E.64 R54, desc[UR12][R54.64] ;  /* 0x0000000c36367981 */ /* 0x000f26000c1e1b00 */
[----:B------:R-:W-:-:S02]  /*15a0*/  IMAD.WIDE R52, R77, 0x8, R40 ;  /* 0x000000084d347825 */ /* 0x000fc400078e0228 */
[----:B------:R-:W5:Y:S04]  /*15b0*/  LDG.E.64 R58, desc[UR12][R58.64] ;  /* 0x0000000c3a3a7981 */ /* 0x000f68000c1e1b00 */
[----:B------:R-:W5:Y:S01]  /*15c0*/  LDG.E.64 R52, desc[UR12][R52.64] ;  /* 0x0000000c34347981 */ /* 0x000f62000c1e1b00 */
[----:B------:R-:W-:Y:S01]  /*15d0*/  DFMA R80, R86, R80, 1 ;  /* 0x3ff000005650742b */ /* 0x000fe20000000050 */
[----:B------:R-:W-:-:S07]  /*15e0*/  FSETP.GEU.AND P0, PT, |R49|, 4.1917929649353027344, PT ;  /* 0x4086232b3100780b */ /* 0x000fce0003f0e200 */
[----:B------:R-:W-:Y:S01]  /*15f0*/  DFMA R86, R86, R80, 1 ;  /* 0x3ff000005656742b */ /* 0x000fe20000000050 */
[----:B------:R-:W-:Y:S01]  /*1600*/  BSSY.RECONVERGENT B1, `(.L_x_35) ;  /* 0x0000015000017945 */ /* 0x000fe20003800200 */
[----:B--2---:R-:W-:-:S08]  /*1610*/  DADD R62, R64, R62 ;  /* 0x00000000403e7229 */ /* 0x004fd0000000003e */
[----:B---3--:R-:W-:Y:S01]  /*1620*/  DADD R60, R62, R60 ;  /* 0x000000003e3c7229 */ /* 0x008fe2000000003c */
[----:B------:R-:W-:Y:S01]  /*1630*/  IMAD.WIDE R62, R2, 0x8, R40 ;  /* 0x00000008023e7825 */ /* 0x000fe200078e0228 */
[----:B----4-:R-:W-:-:S06]  /*1640*/  DADD R82, R78, R82 ;  /* 0x000000004e527229 */ /* 0x010fcc0000000052 */
[----:B------:R-:W-:Y:S01]  /*1650*/  DADD R60, R60, R54 ;  /* 0x000000003c3c7229 */ /* 0x000fe20000000036 */
[----:B------:R-:W-:Y:S02]  /*1660*/  LEA R55, R42, R87, 0x14 ;  /* 0x000000572a377211 */ /* 0x000fe400078ea0ff */
[----:B------:R-:W-:Y:S01]  /*1670*/  MOV R54, R86 ;  /* 0x0000005600367202 */ /* 0x000fe20000000f00 */
[----:B------:R-:W-:Y:S07]  /*1680*/  @!P0 BRA `(.L_x_36) ;  /* 0x0000000000308947 */ /* 0x000fee0003800000 */
[----:B------:R-:W-:Y:S01]  /*1690*/  FSETP.GEU.AND P5, PT, |R49|, 4.2275390625, PT ;  /* 0x408748003100780b */ /* 0x000fe20003fae200 */
[C---:B------:R-:W-:Y:S02]  /*16a0*/  DADD R54, R48.reuse, +INF ;  /* 0x7ff0000030367429 */ /* 0x040fe40000000000 */
[----:B------:R-:W-:-:S08]  /*16b0*/  DSETP.GEU.AND P0, PT, R48, RZ, PT ;  /* 0x000000ff3000722a */ /* 0x000fd00003f0e000 */
[----:B------:R-:W-:Y:S02]  /*16c0*/  FSEL R54, R54, RZ, P0 ;  /* 0x000000ff36367208 */ /* 0x000fe40000000000 */
[----:B------:R-:W-:Y:S02]  /*16d0*/  @!P5 LEA.HI R43, R42, R42, RZ, 0x1 ;  /* 0x0000002a2a2bd211 */ /* 0x000fe400078f08ff */
[----:B------:R-:W-:Y:S02]  /*16e0*/  FSEL R55, R55, RZ, P0 ;  /* 0x000000ff37377208 */ /* 0x000fe40000000000 */
[----:B------:R-:W-:-:S04]  /*16f0*/  @!P5 SHF.R.S32.HI R43, RZ, 0x1, R43 ;  /* 0x00000001ff2bd819 */ /* 0x000fc8000001142b */
[----:B------:R-:W-:Y:S01]  /*1700*/  @!P5 LEA R87, R43, R87, 0x14 ;  /* 0x000000572b57d211 */ /* 0x000fe200078ea0ff */
[----:B------:R-:W-:-:S05]  /*1710*/  @!P5 IMAD.IADD R42, R42, 0x1, -R43 ;  /* 0x000000012a2ad824 */ /* 0x000fca00078e0a2b */
[----:B------:R-:W-:Y:S02]  /*1720*/  @!P5 LEA R43, R42, 0x3ff00000, 0x14 ;  /* 0x3ff000002a2bd811 */ /* 0x000fe400078ea0ff */
[----:B------:R-:W-:-:S06]  /*1730*/  @!P5 MOV R42, RZ ;  /* 0x000000ff002ad202 */ /* 0x000fcc0000000f00 */
[----:B------:R-:W-:-:S11]  /*1740*/  @!P5 DMUL R54, R86, R42 ;  /* 0x0000002a5636d228 */ /* 0x000fd60000000000 */
.L_x_36:
[----:B------:R-:W-:Y:S05]  /*1750*/  BSYNC.RECONVERGENT B1 ;  /* 0x0000000000017941 */ /* 0x000fea0003800200 */
.L_x_35:
[----:B-----5:R-:W-:Y:S01]  /*1760*/  DADD R42, R60, R52 ;  /* 0x000000003c2a7229 */ /* 0x020fe20000000034 */
[----:B------:R-:W2:Y:S01]  /*1770*/  LDG.E.64 R62, desc[UR12][R62.64] ;  /* 0x0000000c3e3e7981 */ /* 0x000ea2000c1e1b00 */
[----:B------:R-:W-:-:S04]  /*1780*/  IMAD.WIDE R52, R4, 0x8, R40 ;  /* 0x0000000804347825 */ /* 0x000fc800078e0228 */
[----:B------:R-:W-:Y:S02]  /*1790*/  IMAD R78, R85, UR30, R72 ;  /* 0x0000001e554e7c24 */ /* 0x000fe4000f8e0248 */
[----:B------:R-:W3:Y:S01]  /*17a0*/  LDG.E.64 R52, desc[UR12][R52.64] ;  /* 0x0000000c34347981 */ /* 0x000ee2000c1e1b00 */
[----:B------:R-:W-:Y:S02]  /*17b0*/  IMAD R79, R27, UR30, R88 ;  /* 0x0000001e1b4f7c24 */ /* 0x000fe4000f8e0258 */
[----:B------:R-:W-:-:S04]  /*17c0*/  IMAD.WIDE R48, R78, 0x8, R40 ;  /* 0x000000084e307825 */ /* 0x000fc800078e0228 */
[--C-:B------:R-:W-:Y:S02]  /*17d0*/  IMAD.WIDE R64, R79, 0x8, R40.reuse ;  /* 0x000000084f407825 */ /* 0x100fe400078e0228 */
[----:B------:R-:W4:Y:S02]  /*17e0*/  LDG.E.64 R48, desc[UR12][R48.64] ;  /* 0x0000000c30307981 */ /* 0x000f24000c1e1b00 */
[----:B------:R-:W-:Y:S01]  /*17f0*/  IMAD.WIDE R60, R0, 0x8, R40 ;  /* 0x00000008003c7825 */ /* 0x000fe200078e0228 */
[----:B------:R-:W-:Y:S01]  /*1800*/  DADD R58, R42, R58 ;  /* 0x000000002a3a7229 */ /* 0x000fe2000000003a */
[----:B------:R-:W4:Y:S02]  /*1810*/  LDG.E.64 R64, desc[UR12][R64.64] ;  /* 0x0000000c40407981 */ /* 0x000f24000c1e1b00 */
[C---:B------:R-:W-:Y:S02]  /*1820*/  IMAD R80, R22.reuse, UR30, R84 ;  /* 0x0000001e16507c24 */ /* 0x040fe4000f8e0254 */
[----:B------:R-:W-:Y:S01]  /*1830*/  IMAD R81, R22, UR30, R72 ;  /* 0x0000001e16517c24 */ /* 0x000fe2000f8e0248 */
[----:B------:R-:W4:Y:S01]  /*1840*/  LDG.E.64 R60, desc[UR12][R60.64] ;  /* 0x0000000c3c3c7981 */ /* 0x000f22000c1e1b00 */
[----:B------:R-:W-:-:S04]  /*1850*/  IMAD.WIDE R42, R80, 0x8, R40 ;  /* 0x00000008502a7825 */ /* 0x000fc800078e0228 */
[--C-:B------:R-:W-:Y:S02]  /*1860*/  IMAD.WIDE R90, R81, 0x8, R40.reuse ;  /* 0x00000008515a7825 */ /* 0x100fe400078e0228 */
[----:B------:R-:W4:Y:S02]  /*1870*/  LDG.E.64 R42, desc[UR12][R42.64] ;  /* 0x0000000c2a2a7981 */ /* 0x000f24000c1e1b00 */
[----:B------:R-:W-:Y:S02]  /*1880*/  IMAD.WIDE R86, R9, 0x8, R40 ;  /* 0x0000000809567825 */ /* 0x000fe400078e0228 */
[----:B------:R-:W4:Y:S04]  /*1890*/  LDG.E.64 R90, desc[UR12][R90.64] ;  /* 0x0000000c5a5a7981 */ /* 0x000f28000c1e1b00 */
[----:B------:R-:W4:Y:S01]  /*18a0*/  LDG.E.64 R86, desc[UR12][R86.64] ;  /* 0x0000000c56567981 */ /* 0x000f22000c1e1b00 */
[----:B---3--:R-:W-:-:S02]  /*18b0*/  DADD R52, R58, R52 ;  /* 0x000000003a347229 */ /* 0x008fc40000000034 */
[----:B--2---:R-:W-:Y:S01]  /*18c0*/  DADD R62, R82, R62 ;  /* 0x00000000523e7229 */ /* 0x004fe2000000003e */
[----:B------:R-:W-:-:S05]  /*18d0*/  IMAD R82, R21, UR30, R72 ;  /* 0x0000001e15527c24 */ /* 0x000fca000f8e0248 */
[----:B----4-:R-:W-:Y:S01]  /*18e0*/  DADD R48, R52, R48 ;  /* 0x0000000034307229 */ /* 0x010fe20000000030 */
[----:B------:R-:W-:-:S07]  /*18f0*/  IMAD R83, R21, UR30, R84 ;  /* 0x0000001e15537c24 */ /* 0x000fce000f8e0254 */
[----:B------:R-:W-:Y:S01]  /*1900*/  DADD R64, R48, R64 ;  /* 0x0000000030407229 */ /* 0x000fe20000000040 */
[----:B------:R-:W-:Y:S01]  /*1910*/  IMAD.WIDE R48, R82, 0x8, R40 ;  /* 0x0000000852307825 */ /* 0x000fe200078e0228 */
[----:B------:R-:W-:-:S03]  /*1920*/  DADD R60, R62, R60 ;  /* 0x000000003e3c7229 */ /* 0x000fc6000000003c */
[----:B------:R-:W-:Y:S02]  /*1930*/  IMAD.WIDE R52, R5, 0x8, R40 ;  /* 0x0000000805347825 */ /* 0x000fe400078e0228 */
[----:B------:R-:W2:Y:S01]  /*1940*/  LDG.E.64 R48, desc[UR12][R48.64] ;  /* 0x0000000c30307981 */ /* 0x000ea2000c1e1b00 */
[----:B------:R-:W-:Y:S01]  /*1950*/  DADD R90, R42, R90 ;  /* 0x000000002a5a7229 */ /* 0x000fe2000000005a */
[----:B------:R-:W-:Y:S02]  /*1960*/  IMAD R84, R19, UR30, R84 ;  /* 0x0000001e13547c24 */ /* 0x000fe4000f8e0254 */
[----:B------:R-:W3:Y:S01]  /*1970*/  LDG.E.64 R52, desc[UR12][R52.64] ;  /* 0x0000000c34347981 */ /* 0x000ee2000c1e1b00 */
[----:B------:R-:W-:Y:S01]  /*1980*/  IMAD.WIDE R42, R83, 0x8, R40 ;  /* 0x00000008532a7825 */ /* 0x000fe200078e0228 */
[----:B------:R-:W-:-:S03]  /*1990*/  DADD R86, R60, R86 ;  /* 0x000000003c567229 */ /* 0x000fc60000000056 */
[--C-:B------:R-:W-:Y:S02]  /*19a0*/  IMAD.WIDE R60, R8, 0x8, R40.reuse ;  /* 0x00000008083c7825 */ /* 0x100fe400078e0228 */
[----:B------:R-:W4:Y:S02]  /*19b0*/  LDG.E.64 R42, desc[UR12][R42.64] ;  /* 0x0000000c2a2a7981 */ /* 0x000f24000c1e1b00 */
[--C-:B------:R-:W-:Y:S02]  /*19c0*/  IMAD.WIDE R58, R6, 0x8, R40.reuse ;  /* 0x00000008063a7825 */ /* 0x100fe400078e0228 */
[----:B------:R-:W4:Y:S02]  /*19d0*/  LDG.E.64 R60, desc[UR12][R60.64] ;  /* 0x0000000c3c3c7981 */ /* 0x000f24000c1e1b00 */
[----:B------:R-:W-:Y:S02]  /*19e0*/  IMAD.WIDE R62, R84, 0x8, R40 ;  /* 0x00000008543e7825 */ /* 0x000fe400078e0228 */
[----:B------:R-:W4:Y:S04]  /*19f0*/  LDG.E.64 R58, desc[UR12][R58.64] ;  /* 0x0000000c3a3a7981 */ /* 0x000f28000c1e1b00 */
[----:B------:R-:W4:Y:S01]  /*1a00*/  LDG.E.64 R62, desc[UR12][R62.64] ;  /* 0x0000000c3e3e7981 */ /* 0x000f22000c1e1b00 */
[----:B------:R-:W-:-:S02]  /*1a10*/  IMAD R85, R19, UR30, R72 ;  /* 0x0000001e13557c24 */ /* 0x000fc4000f8e0248 */
[----:B------:R-:W-:Y:S01]  /*1a20*/  IMAD R88, R20, UR30, R88 ;  /* 0x0000001e14587c24 */ /* 0x000fe2000f8e0258 */
[----:B--2---:R-:W-:Y:S02]  /*1a30*/  DADD R48, R90, R48 ;  /* 0x000000005a307229 */ /* 0x004fe40000000030 */
[----:B---3--:R-:W-:Y:S01]  /*1a40*/  DADD R52, R64, R52 ;  /* 0x0000000040347229 */ /* 0x008fe20000000034 */
[----:B------:R-:W0:Y:S05]  /*1a50*/  LDC.64 R64, c[0x0][0x3a0] ;  /* 0x0000e800ff407b82 */ /* 0x000e2a0000000a00 */
[----:B----4-:R-:W-:Y:S01]  /*1a60*/  DADD R42, R48, R42 ;  /* 0x00000000302a7229 */ /* 0x010fe2000000002a */
[----:B------:R-:W-:Y:S01]  /*1a70*/  IMAD.WIDE R48, R85, 0x8, R40 ;  /* 0x0000000855307825 */ /* 0x000fe200078e0228 */
[----:B------:R-:W-:-:S03]  /*1a80*/  DADD R60, R86, R60 ;  /* 0x00000000563c7229 */ /* 0x000fc6000000003c */
[--C-:B------:R-:W-:Y:S02]  /*1a90*/  IMAD R87, R20, UR30, R72.reuse ;  /* 0x0000001e14577c24 */ /* 0x100fe4000f8e0248 */
[----:B------:R-:W-:Y:S01]  /*1aa0*/  IMAD R86, R27, UR30, R72 ;  /* 0x0000001e1b567c24 */ /* 0x000fe2000f8e0248 */
[----:B------:R-:W2:Y:S01]  /*1ab0*/  LDG.E.64 R48, desc[UR12][R48.64] ;  /* 0x0000000c30307981 */ /* 0x000ea2000c1e1b00 */
[----:B------:R-:W-:Y:S02]  /*1ac0*/  DADD R58, R52, R58 ;  /* 0x00000000343a7229 */ /* 0x000fe4000000003a */
[----:B------:R-:W-:Y:S01]  /*1ad0*/  DADD R62, R42, R62 ;  /* 0x000000002a3e7229 */ /* 0x000fe2000000003e */
[----:B------:R-:W-:-:S04]  /*1ae0*/  IMAD.WIDE R52, R87, 0x8, R40 ;  /* 0x0000000857347825 */ /* 0x000fc800078e0228 */
[--C-:B------:R-:W-:Y:S02]  /*1af0*/  IMAD.WIDE R42, R86, 0x8, R40.reuse ;  /* 0x00000008562a7825 */ /* 0x100fe400078e0228 */
[----:B------:R-:W3:Y:S02]  /*1b00*/  LDG.E.64 R52, desc[UR12][R52.64] ;  /* 0x0000000c34347981 */ /* 0x000ee4000c1e1b00 */
[----:B------:R-:W-:Y:S02]  /*1b10*/  IMAD.WIDE R40, R88, 0x8, R40 ;  /* 0x0000000858287825 */ /* 0x000fe400078e0228 */
[----:B------:R-:W4:Y:S04]  /*1b20*/  LDG.E.64 R42, desc[UR12][R42.64] ;  /* 0x0000000c2a2a7981 */ /* 0x000f28000c1e1b00 */
[----:B------:R-:W4:Y:S01]  /*1b30*/  LDG.E.64 R40, desc[UR12][R40.64] ;  /* 0x0000000c28287981 */ /* 0x000f22000c1e1b00 */
[----:B0-----:R-:W-:-:S06]  /*1b40*/  IMAD.WIDE R64, R7, 0x8, R64 ;  /* 0x0000000807407825 */ /* 0x001fcc00078e0240 */
[----:B------:R-:W4:Y:S01]  /*1b50*/  LDG.E.64 R64, desc[UR12][R64.64] ;  /* 0x0000000c40407981 */ /* 0x000f22000c1e1b00 */
[----:B------:R-:W-:Y:S01]  /*1b60*/  UMOV UR14, 0x11111111 ;  /* 0x11111111000e7882 */ /* 0x000fe20000000000 */
[----:B------:R-:W-:Y:S02]  /*1b70*/  UMOV UR15, 0x40111111 ;  /* 0x40111111000f7882 */ /* 0x000fe40000000000 */
[----:B------:R-:W-:Y:S01]  /*1b80*/  DMUL R56, R56, UR14 ;  /* 0x0000000e38387c28 */ /* 0x000fe20008000000 */
[----:B------:R-:W-:Y:S01]  /*1b90*/  UMOV UR16, 0xddddddde ;  /* 0xddddddde00107882 */ /* 0x000fe20000000000 */
[----:B------:R-:W-:-:S06]  /*1ba0*/  UMOV UR17, 0x3fdddddd ;  /* 0x3fdddddd00117882 */ /* 0x000fcc0000000000 */
[----:B------:R-:W-:Y:S01]  /*1bb0*/  DFMA R56, R60, UR16, -R56 ;  /* 0x000000103c387c2b */ /* 0x000fe20008000838 */
[----:B------:R-:W-:Y:S01]  /*1bc0*/  UMOV UR20, 0x9999999a ;  /* 0x9999999a00147882 */ /* 0x000fe20000000000 */
[----:B------:R-:W-:Y:S01]  /*1bd0*/  UMOV UR21, 0x3fb99999 ;  /* 0x3fb9999900157882 */ /* 0x000fe20000000000 */
[----:B------:R-:W-:Y:S01]  /*1be0*/  DADD R50, -R54, R50 ;  /* 0x0000000036327229 */ /* 0x000fe20000000132 */
[----:B------:R-:W-:Y:S01]  /*1bf0*/  UMOV UR22, 0x11111111 ;  /* 0x1111111100167882 */ /* 0x000fe20000000000 */
[----:B------:R-:W-:Y:S01]  /*1c00*/  UMOV UR23, 0x3fa11111 ;  /* 0x3fa1111100177882 */ /* 0x000fe20000000000 */
[----:B------:R-:W-:-:S04]  /*1c10*/  IMAD.WIDE R54, R70, 0x8, R46 ;  /* 0x0000000846367825 */ /* 0x000fc800078e022e */
[----:B------:R-:W-:Y:S01]  /*1c20*/  IMAD.WIDE R60, R77, 0x8, R46 ;  /* 0x000000084d3c7825 */ /* 0x000fe200078e022e */
[----:B--2---:R-:W-:-:S08]  /*1c30*/  DADD R48, R62, R48 ;  /* 0x000000003e307229 */ /* 0x004fd00000000030 */
[----:B---3--:R-:W-:Y:S02]  /*1c40*/  DADD R48, R48, R52 ;  /* 0x0000000030307229 */ /* 0x008fe40000000034 */
[----:B----4-:R-:W-:-:S06]  /*1c50*/  DADD R42, R58, R42 ;  /* 0x000000003a2a7229 */ /* 0x010fcc000000002a */
[----:B------:R-:W-:Y:S02]  /*1c60*/  DADD R52, R48, R40 ;  /* 0x0000000030347229 */ /* 0x000fe40000000028 */
[----:B------:R-:W0:Y:S01]  /*1c70*/  I2F.F64 R48, UR33 ;  /* 0x0000002100307d12 */ /* 0x000e220008201c00 */
[----:B------:R-:W-:Y:S02]  /*1c80*/  DFMA R42, R42, UR20, R56 ;  /* 0x000000142a2a7c2b */ /* 0x000fe40008000038 */
[----:B------:R-:W-:-:S06]  /*1c90*/  DMUL R40, R50, UR18 ;  /* 0x0000001232287c28 */ /* 0x000fcc0008000000 */
[----:B------:R-:W-:Y:S02]  /*1ca0*/  DFMA R52, R52, UR22, R42 ;  /* 0x0000001634347c2b */ /* 0x000fe4000800002a */
[----:B------:R-:W1:Y:S01]  /*1cb0*/  LDC.64 R42, c[0x0][0x380] ;  /* 0x0000e000ff2a7b82 */ /* 0x000e620000000a00 */
[----:B0-----:R-:W-:-:S05]  /*1cc0*/  DMUL R48, R40, R48 ;  /* 0x0000003028307228 */ /* 0x001fca0000000000 */
[----:B------:R-:W-:-:S08]  /*1cd0*/  DMUL R52, R52, R28 ;  /* 0x0000001c34347228 */ /* 0x000fd00000000000 */
[----:B------:R-:W-:Y:S01]  /*1ce0*/  DFMA R48, R52, UR24, -R48 ;  /* 0x0000001834307c2b */ /* 0x000fe20008000830 */
[----:B------:R-:W-:-:S07]  /*1cf0*/  IMAD.WIDE R52, R71, 0x8, R46 ;  /* 0x0000000847347825 */ /* 0x000fce00078e022e */
[----:B------:R-:W-:Y:S01]  /*1d00*/  DFMA R64, R48, R38, R64 ;  /* 0x000000263040722b */ /* 0x000fe20000000040 */
[----:B-1----:R-:W-:-:S06]  /*1d10*/  IMAD.WIDE R42, R7, 0x8, R42 ;  /* 0x00000008072a7825 */ /* 0x002fcc00078e022a */
[----:B------:R0:W-:Y:S01]  /*1d20*/  STG.E.64 desc[UR12][R42.64], R64 ;  /* 0x000000402a007986 */ /* 0x0001e2000c101b0c */
[----:B------:R-:W-:-:S03]  /*1d30*/  IMAD.WIDE R50, R73, 0x8, R46 ;  /* 0x0000000849327825 */ /* 0x000fc600078e022e */
[----:B------:R-:W2:Y:S04]  /*1d40*/  LDG.E.64 R54, desc[UR12][R54.64] ;  /* 0x0000000c36367981 */ /* 0x000ea8000c1e1b00 */
[----:B------:R-:W2:Y:S01]  /*1d50*/  LDG.E.64 R52, desc[UR12][R52.64] ;  /* 0x0000000c34347981 */ /* 0x000ea2000c1e1b00 */
[----:B------:R-:W-:-:S03]  /*1d60*/  IMAD.WIDE R48, R76, 0x8, R46 ;  /* 0x000000084c307825 */ /* 0x000fc600078e022e */
[----:B------:R-:W3:Y:S04]  /*1d70*/  LDG.E.64 R50, desc[UR12][R50.64] ;  /* 0x0000000c32327981 */ /* 0x000ee8000c1e1b00 */
[----:B------:R-:W4:Y:S01]  /*1d80*/  LDG.E.64 R48, desc[UR12][R48.64] ;  /* 0x0000000c30307981 */ /* 0x000f22000c1e1b00 */
[----:B------:R-:W-:-:S03]  /*1d90*/  IMAD.WIDE R58, R3, 0x8, R46 ;  /* 0x00000008033a7825 */ /* 0x000fc600078e022e */
[----:B------:R-:W4:Y:S01]  /*1da0*/  LDG.E.64 R60, desc[UR12][R60.64] ;  /* 0x0000000c3c3c7981 */ /* 0x000f22000c1e1b00 */
[----:B------:R-:W-:-:S03]  /*1db0*/  IMAD.WIDE R56, R4, 0x8, R46 ;  /* 0x0000000804387825 */ /* 0x000fc600078e022e */
[----:B------:R-:W4:Y:S04]  /*1dc0*/  LDG.E.64 R58, desc[UR12][R58.64] ;  /* 0x0000000c3a3a7981 */ /* 0x000f28000c1e1b00 */
[----:B------:R-:W4:Y:S01]  /*1dd0*/  LDG.E.64 R56, desc[UR12][R56.64] ;  /* 0x0000000c38387981 */ /* 0x000f22000c1e1b00 */
[----:B------:R-:W-:-:S04]  /*1de0*/  IMAD.WIDE R90, R74, 0x8, R46 ;  /* 0x000000084a5a7825 */ /* 0x000fc800078e022e */
[--C-:B------:R-:W-:Y:S02]  /*1df0*/  IMAD.WIDE R62, R79, 0x8, R46.reuse ;  /* 0x000000084f3e7825 */ /* 0x100fe400078e022e */
[----:B------:R-:W4:Y:S04]  /*1e00*/  LDG.E.64 R90, desc[UR12][R90.64] ;  /* 0x0000000c5a5a7981 */ /* 0x000f28000c1e1b00 */
[----:B------:R-:W4:Y:S01]  /*1e10*/  LDG.E.64 R62, desc[UR12][R62.64] ;  /* 0x0000000c3e3e7981 */ /* 0x000f22000c1e1b00 */
[----:B0-----:R-:W-:-:S06]  /*1e20*/  IMAD.WIDE R64, R0, 0x8, R46 ;  /* 0x0000000800407825 */ /* 0x001fcc00078e022e */
[----:B------:R-:W4:Y:S01]  /*1e30*/  LDG.E.64 R64, desc[UR12][R64.64] ;  /* 0x0000000c40407981 */ /* 0x000f22000c1e1b00 */
[----:B--2---:R-:W-:-:S08]  /*1e40*/  DADD R52, R54, R52 ;  /* 0x0000000036347229 */ /* 0x004fd00000000034 */
[----:B---3--:R-:W-:-:S08]  /*1e50*/  DADD R50, R52, R50 ;  /* 0x0000000034327229 */ /* 0x008fd00000000032 */
[----:B----4-:R-:W-:-:S08]  /*1e60*/  DADD R48, R50, R48 ;  /* 0x0000000032307229 */ /* 0x010fd00000000030 */
[----:B------:R-:W-:-:S08]  /*1e70*/  DADD R48, R48, R60 ;  /* 0x0000000030307229 */ /* 0x000fd0000000003c */
[----:B------:R-:W-:Y:S01]  /*1e80*/  DADD R48, R48, R58 ;  /* 0x0000000030307229 */ /* 0x000fe2000000003a */
[----:B------:R-:W-:-:S04]  /*1e90*/  IMAD.WIDE R50, R78, 0x8, R46 ;  /* 0x000000084e327825 */ /* 0x000fc800078e022e */
[--C-:B------:R-:W-:Y:S02]  /*1ea0*/  IMAD.WIDE R58, R80, 0x8, R46.reuse ;  /* 0x00000008503a7825 */ /* 0x100fe400078e022e */
[----:B------:R-:W2:Y:S01]  /*1eb0*/  LDG.E.64 R50, desc[UR12][R50.64] ;  /* 0x0000000c32327981 */ /* 0x000ea2000c1e1b00 */
[----:B------:R-:W-:Y:S01]  /*1ec0*/  DADD R48, R48, R56 ;  /* 0x0000000030307229 */ /* 0x000fe20000000038 */
[--C-:B------:R-:W-:Y:S02]  /*1ed0*/  IMAD.WIDE R56, R81, 0x8, R46.reuse ;  /* 0x0000000851387825 */ /* 0x100fe400078e022e */
[----:B------:R-:W3:Y:S02]  /*1ee0*/  LDG.E.64 R58, desc[UR12][R58.64] ;  /* 0x0000000c3a3a7981 */ /* 0x000ee4000c1e1b00 */
[--C-:B------:R-:W-:Y:S02]  /*1ef0*/  IMAD.WIDE R54, R82, 0x8, R46.reuse ;  /* 0x0000000852367825 */ /* 0x100fe400078e022e */
[----:B------:R-:W3:Y:S02]  /*1f00*/  LDG.E.64 R56, desc[UR12][R56.64] ;  /* 0x0000000c38387981 */ /* 0x000ee4000c1e1b00 */
[----:B------:R-:W-:-:S02]  /*1f10*/  IMAD.WIDE R52, R75, 0x8, R46 ;  /* 0x000000084b347825 */ /* 0x000fc400078e022e */
[----:B------:R-:W4:Y:S02]  /*1f20*/  LDG.E.64 R54, desc[UR12][R54.64] ;  /* 0x0000000c36367981 */ /* 0x000f24000c1e1b00 */
[--C-:B------:R-:W-:Y:S02]  /*1f30*/  IMAD.WIDE R74, R2, 0x8, R46.reuse ;  /* 0x00000008024a7825 */ /* 0x100fe400078e022e */
[----:B------:R0:W4:Y:S02]  /*1f40*/  LDG.E.64 R78, desc[UR12][R52.64] ;  /* 0x0000000c344e7981 */ /* 0x000124000c1e1b00 */
[--C-:B------:R-:W-:Y:S02]  /*1f50*/  IMAD.WIDE R60, R5, 0x8, R46.reuse ;  /* 0x00000008053c7825 */ /* 0x100fe400078e022e */
[----:B------:R-:W4:Y:S04]  /*1f60*/  LDG.E.64 R74, desc[UR12][R74.64] ;  /* 0x0000000c4a4a7981 */ /* 0x000f28000c1e1b00 */
[----:B------:R-:W4:Y:S01]  /*1f70*/  LDG.E.64 R60, desc[UR12][R60.64] ;  /* 0x0000000c3c3c7981 */ /* 0x000f22000c1e1b00 */
[----:B0-----:R-:W-:-:S06]  /*1f80*/  IMAD.WIDE R52, R83, 0x8, R46 ;  /* 0x0000000853347825 */ /* 0x001fcc00078e022e */
[----:B------:R-:W4:Y:S01]  /*1f90*/  LDG.E.64 R52, desc[UR12][R52.64] ;  /* 0x0000000c34347981 */ /* 0x000f22000c1e1b00 */
[----:B--2---:R-:W-:Y:S02]  /*1fa0*/  DADD R48, R48, R50 ;  /* 0x0000000030307229 */ /* 0x004fe40000000032 */
[----:B---3--:R-:W-:Y:S01]  /*1fb0*/  DADD R56, R58, R56 ;  /* 0x000000003a387229 */ /* 0x008fe20000000038 */
[----:B------:R-:W-:-:S05]  /*1fc0*/  IMAD.WIDE R50, R84, 0x8, R46 ;  /* 0x0000000854327825 */ /* 0x000fca00078e022e */
[----:B------:R-:W-:Y:S01]  /*1fd0*/  DADD R48, R48, R62 ;  /* 0x0000000030307229 */ /* 0x000fe2000000003e */
[--C-:B------:R-:W-:Y:S01]  /*1fe0*/  IMAD.WIDE R58, R9, 0x8, R46.reuse ;  /* 0x00000008093a7825 */ /* 0x100fe200078e022e */
[----:B------:R-:W2:Y:S01]  /*1ff0*/  LDG.E.64 R50, desc[UR12][R50.64] ;  /* 0x0000000c32327981 */ /* 0x000ea2000c1e1b00 */
[----:B----4-:R-:W-:Y:S02]  /*2000*/  DADD R78, R90, R78 ;  /* 0x000000005a4e7229 */ /* 0x010fe4000000004e */
[----:B------:R-:W-:Y:S02]  /*2010*/  DADD R54, R56, R54 ;  /* 0x0000000038367229 */ /* 0x000fe40000000036 */
[----:B------:R-:W3:Y:S01]  /*2020*/  LDG.E.64 R58, desc[UR12][R58.64] ;  /* 0x0000000c3a3a7981 */ /* 0x000ee2000c1e1b00 */
[----:B------:R-:W-:-:S03]  /*2030*/  IMAD.WIDE R56, R8, 0x8, R46 ;  /* 0x0000000808387825 */ /* 0x000fc600078e022e */
[----:B------:R-:W-:Y:S01]  /*2040*/  DADD R74, R78, R74 ;  /* 0x000000004e4a7229 */ /* 0x000fe2000000004a */
[--C-:B------:R-:W-:Y:S01]  /*2050*/  IMAD.WIDE R62, R7, 0x8, R46.reuse ;  /* 0x00000008073e7825 */ /* 0x100fe200078e022e */
[----:B------:R-:W-:Y:S01]  /*2060*/  DADD R60, R48, R60 ;  /* 0x00000000303c7229 */ /* 0x000fe2000000003c */
[----:B------:R-:W4:Y:S02]  /*2070*/  LDG.E.64 R56, desc[UR12][R56.64] ;  /* 0x0000000c38387981 */ /* 0x000f24000c1e1b00 */
[--C-:B------:R-:W-:Y:S02]  /*2080*/  IMAD.WIDE R48, R85, 0x8, R46.reuse ;  /* 0x0000000855307825 */ /* 0x100fe400078e022e */
[----:B------:R-:W4:Y:S01]  /*2090*/  LDG.E.64 R62, desc[UR12][R62.64] ;  /* 0x0000000c3e3e7981 */ /* 0x000f22000c1e1b00 */
[----:B------:R-:W-:Y:S01]  /*20a0*/  DADD R52, R54, R52 ;  /* 0x0000000036347229 */ /* 0x000fe20000000034 */
[--C-:B------:R-:W-:Y:S02]  /*20b0*/  IMAD.WIDE R54, R6, 0x8, R46.reuse ;  /* 0x0000000806367825 */ /* 0x100fe400078e022e */
[----:B------:R-:W4:Y:S01]  /*20c0*/  LDG.E.64 R48, desc[UR12][R48.64] ;  /* 0x0000000c30307981 */ /* 0x000f22000c1e1b00 */
[----:B------:R-:W-:Y:S01]  /*20d0*/  DADD R64, R74, R64 ;  /* 0x000000004a407229 */ /* 0x000fe20000000040 */
[----:B------:R-:W-:-:S02]  /*20e0*/  IMAD.WIDE R78, R86, 0x8, R46 ;  /* 0x00000008564e7825 */ /* 0x000fc400078e022e */
[----:B------:R-:W4:Y:S02]  /*20f0*/  LDG.E.64 R54, desc[UR12][R54.64] ;  /* 0x0000000c36367981 */ /* 0x000f24000c1e1b00 */
[--C-:B------:R-:W-:Y:S02]  /*2100*/  IMAD.WIDE R74, R87, 0x8, R46.reuse ;  /* 0x00000008574a7825 */ /* 0x100fe400078e022e */
[----:B------:R-:W4:Y:S02]  /*2110*/  LDG.E.64 R78, desc[UR12][R78.64] ;  /* 0x0000000c4e4e7981 */ /* 0x000f24000c1e1b00 */
[----:B------:R-:W-:Y:S02]  /*2120*/  IMAD.WIDE R90, R88, 0x8, R46 ;  /* 0x00000008585a7825 */ /* 0x000fe400078e022e */
[----:B------:R-:W4:Y:S01]  /*2130*/  LDG.E.64 R74, desc[UR12][R74.64] ;  /* 0x0000000c4a4a7981 */ /* 0x000f22000c1e1b00 */
[----:B------:R-:W0:Y:S03]  /*2140*/  LDC.64 R46, c[0x0][0x3a8] ;  /* 0x0000ea00ff2e7b82 */ /* 0x000e260000000a00 */
[----:B------:R-:W4:Y:S01]  /*2150*/  LDG.E.64 R90, desc[UR12][R90.64] ;  /* 0x0000000c5a5a7981 */ /* 0x000f22000c1e1b00 */
[----:B0-----:R-:W-:-:S06]  /*2160*/  IMAD.WIDE R46, R7, 0x8, R46 ;  /* 0x00000008072e7825 */ /* 0x001fcc00078e022e */
[----:B------:R-:W4:Y:S01]  /*2170*/  LDG.E.64 R46, desc[UR12][R46.64] ;  /* 0x0000000c2e2e7981 */ /* 0x000f22000c1e1b00 */
[----:B------:R-:W-:Y:S01]  /*2180*/  ISETP.GE.AND P0, PT, R10, UR30, PT ;  /* 0x0000001e0a007c0c */ /* 0x000fe2000bf06270 */
[----:B--2---:R-:W-:Y:S02]  /*2190*/  DADD R50, R52, R50 ;  /* 0x0000000034327229 */ /* 0x004fe40000000032 */
[----:B---3--:R-:W-:-:S08]  /*21a0*/  DADD R58, R64, R58 ;  /* 0x00000000403a7229 */ /* 0x008fd0000000003a */
[----:B----4-:R-:W-:Y:S02]  /*21b0*/  DADD R56, R58, R56 ;  /* 0x000000003a387229 */ /* 0x010fe40000000038 */
[----:B------:R-:W-:Y:S02]  /*21c0*/  DMUL R62, R62, UR14 ;  /* 0x0000000e3e3e7c28 */ /* 0x000fe40008000000 */
[----:B------:R-:W-:Y:S02]  /*21d0*/  DADD R48, R50, R48 ;  /* 0x0000000032307229 */ /* 0x000fe40000000030 */
[----:B------:R-:W-:-:S04]  /*21e0*/  DADD R54, R60, R54 ;  /* 0x000000003c367229 */ /* 0x000fc80000000036 */
[----:B------:R-:W-:-:S04]  /*21f0*/  DFMA R56, R56, UR16, -R62 ;  /* 0x0000001038387c2b */ /* 0x000fc8000800083e */
[----:B------:R-:W-:Y:S02]  /*2200*/  DADD R54, R54, R78 ;  /* 0x0000000036367229 */ /* 0x000fe4000000004e */
[----:B------:R-:W-:Y:S01]  /*2210*/  DADD R48, R48, R74 ;  /* 0x0000000030307229 */ /* 0x000fe2000000004a */
[----:B------:R-:W0:Y:S05]  /*2220*/  I2F.F64 R50, UR34 ;  /* 0x0000002200327d12 */ /* 0x000e2a0008201c00 */
[----:B------:R-:W-:Y:S02]  /*2230*/  DFMA R52, R54, UR20, R56 ;  /* 0x0000001436347c2b */ /* 0x000fe40008000038 */
[----:B------:R-:W-:-:S08]  /*2240*/  DADD R48, R48, R90 ;  /* 0x0000000030307229 */ /* 0x000fd0000000005a */
[----:B------:R-:W-:Y:S02]  /*2250*/  DFMA R52, R48, UR22, R52 ;  /* 0x0000001630347c2b */ /* 0x000fe40008000034 */
[----:B------:R-:W1:Y:S01]  /*2260*/  LDC.64 R48, c[0x0][0x388] ;  /* 0x0000e200ff307b82 */ /* 0x000e620000000a00 */
[----:B0-----:R-:W-:-:S05]  /*2270*/  DMUL R50, R40, R50 ;  /* 0x0000003228327228 */ /* 0x001fca0000000000 */
[----:B------:R-:W-:-:S08]  /*2280*/  DMUL R52, R52, R28 ;  /* 0x0000001c34347228 */ /* 0x000fd00000000000 */
[----:B------:R-:W-:Y:S01]  /*2290*/  DFMA R50, R52, UR26, -R50 ;  /* 0x0000001a34327c2b */ /* 0x000fe20008000832 */
[----:B------:R-:W-:-:S07]  /*22a0*/  IMAD.WIDE R52, R70, 0x8, R44 ;  /* 0x0000000846347825 */ /* 0x000fce00078e022c */
[----:B------:R-:W-:Y:S01]  /*22b0*/  DFMA R50, R36, R50, R46 ;  /* 0x000000322432722b */ /* 0x000fe2000000002e */
[----:B-1----:R-:W-:-:S04]  /*22c0*/  IMAD.WIDE R46, R7, 0x8, R48 ;  /* 0x00000008072e7825 */ /* 0x002fc800078e0230 */
[--C-:B------:R-:W-:Y:S02]  /*22d0*/  IMAD.WIDE R48, R71, 0x8, R44.reuse ;  /* 0x0000000847307825 */ /* 0x100fe400078e022c */
[----:B------:R0:W-:Y:S04]  /*22e0*/  STG.E.64 desc[UR12][R46.64], R50 ;  /* 0x000000322e007986 */ /* 0x0001e8000c101b0c */
[----:B------:R-:W2:Y:S04]  /*22f0*/  LDG.E.64 R48, desc[UR12][R48.64] ;  /* 0x0000000c30307981 */ /* 0x000ea8000c1e1b00 */
[----:B0-----:R0:W2:Y:S01]  /*2300*/  LDG.E.64 R50, desc[UR12][R52.64] ;  /* 0x0000000c34327981 */ /* 0x0010a2000c1e1b00 */
[----:B------:R-:W-:-:S06]  /*2310*/  IMAD.WIDE R60, R76, 0x8, R44 ;  /* 0x000000084c3c7825 */ /* 0x000fcc00078e022c */
[----:B------:R-:W3:Y:S01]  /*2320*/  LDG.E.64 R60, desc[UR12][R60.64] ;  /* 0x0000000c3c3c7981 */ /* 0x000ee2000c1e1b00 */
[----:B0-----:R-:W-:Y:S01]  /*2330*/  IMAD.WIDE R52, R73, 0x8, R44 ;  /* 0x0000000849347825 */ /* 0x001fe200078e022c */
[----:B------:R-:W-:-:S05]  /*2340*/  SEL R73, R10, RZ, !P0 ;  /* 0x000000ff0a497207 */ /* 0x000fca0004000000 */
[----:B------:R-:W4:Y:S01]  /*2350*/  LDG.E.64 R52, desc[UR12][R52.64] ;  /* 0x0000000c34347981 */ /* 0x000f22000c1e1b00 */
[----:B------:R-:W-:-:S04]  /*2360*/  IMAD R59, R66, UR30, R73 ;  /* 0x0000001e423b7c24 */ /* 0x000fc8000f8e0249 */
[----:B------:R-:W-:-:S04]  /*2370*/  IMAD.WIDE R58, R59, 0x8, R44 ;  /* 0x000000083b3a7825 */ /* 0x000fc800078e022c */
[----:B------:R-:W-:Y:S02]  /*2380*/  IMAD.WIDE R56, R13, 0x8, R44 ;  /* 0x000000080d387825 */ /* 0x000fe400078e022c */
[----:B------:R-:W3:Y:S04]  /*2390*/  LDG.E.64 R58, desc[UR12][R58.64] ;  /* 0x0000000c3a3a7981 */ /* 0x000ee8000c1e1b00 */
[----:B------:R-:W3:Y:S01]  /*23a0*/  LDG.E.64 R56, desc[UR12][R56.64] ;  /* 0x0000000c38387981 */ /* 0x000ee2000c1e1b00 */
[----:B------:R-:W-:Y:S02]  /*23b0*/  IMAD R63, R68, UR31, R67 ;  /* 0x0000001f443f7c24 */ /* 0x000fe4000f8e0243 */
[----:B------:R-:W-:-:S04]  /*23c0*/  IMAD.WIDE R54, R14, 0x8, R44 ;  /* 0x000000080e367825 */ /* 0x000fc800078e022c */
[--C-:B------:R-:W-:Y:S02]  /*23d0*/  IMAD.WIDE R74, R80, 0x8, R44.reuse ;  /* 0x00000008504a7825 */ /* 0x100fe400078e022c */
[----:B------:R-:W3:Y:S02]  /*23e0*/  LDG.E.64 R54, desc[UR12][R54.64] ;  /* 0x0000000c36367981 */ /* 0x000ee4000c1e1b00 */
[----:B------:R-:W-:Y:S02]  /*23f0*/  IMAD.WIDE R70, R81, 0x8, R44 ;  /* 0x0000000851467825 */ /* 0x000fe400078e022c */
[----:B------:R-:W3:Y:S02]  /*2400*/  LDG.E.64 R74, desc[UR12][R74.64] ;  /* 0x0000000c4a4a7981 */ /* 0x000ee4000c1e1b00 */
[C---:B------:R-:W-:Y:S02]  /*2410*/  IMAD R65, R63.reuse, UR30, R73 ;  /* 0x0000001e3f417c24 */ /* 0x040fe4000f8e0249 */
[----:B------:R-:W-:Y:S01]  /*2420*/  IMAD R63, R63, UR30, R72 ;  /* 0x0000001e3f3f7c24 */ /* 0x000fe2000f8e0248 */
[----:B------:R-:W3:Y:S01]  /*2430*/  LDG.E.64 R70, desc[UR12][R70.64] ;  /* 0x0000000c46467981 */ /* 0x000ee2000c1e1b00 */
[----:B------:R-:W-:-:S04]  /*2440*/  IMAD.WIDE R64, R65, 0x8, R44 ;  /* 0x0000000841407825 */ /* 0x000fc800078e022c */
[--C-:B------:R-:W-:Y:S02]  /*2450*/  IMAD.WIDE R62, R63, 0x8, R44.reuse ;  /* 0x000000083f3e7825 */ /* 0x100fe400078e022c */
[----:B------:R-:W3:Y:S04]  /*2460*/  LDG.E.64 R64, desc[UR12][R64.64] ;  /* 0x0000000c40407981 */ /* 0x000ee8000c1e1b00 */
[----:B------:R-:W3:Y:S01]  /*2470*/  LDG.E.64 R62, desc[UR12][R62.64] ;  /* 0x0000000c3e3e7981 */ /* 0x000ee2000c1e1b00 */
[----:B------:R-:W-:Y:S01]  /*2480*/  ISETP.GT.AND P0, PT, R68, RZ, PT ;  /* 0x000000ff4400720c */ /* 0x000fe20003f04270 */
[----:B------:R-:W-:-:S04]  /*2490*/  IMAD.WIDE R76, R25, 0x8, R44 ;  /* 0x00000008194c7825 */ /* 0x000fc800078e022c */
[--C-:B------:R-:W-:Y:S02]  /*24a0*/  IMAD.WIDE R80, R85, 0x8, R44.reuse ;  /* 0x0000000855507825 */ /* 0x100fe400078e022c */
[----:B------:R-:W3:Y:S02]  /*24b0*/  LDG.E.64 R76, desc[UR12][R76.64] ;  /* 0x0000000c4c4c7981 */ /* 0x000ee4000c1e1b00 */
[--C-:B------:R-:W-:Y:S02]  /*24c0*/  IMAD.WIDE R78, R23, 0x8, R44.reuse ;  /* 0x00000008174e7825 */ /* 0x100fe400078e022c */
[----:B------:R-:W3:Y:S02]  /*24d0*/  LDG.E.64 R80, desc[UR12][R80.64] ;  /* 0x0000000c50507981 */ /* 0x000ee4000c1e1b00 */
[----:B------:R-:W-:Y:S02]  /*24e0*/  IMAD.WIDE R86, R87, 0x8, R44 ;  /* 0x0000000857567825 */ /* 0x000fe400078e022c */
[----:B------:R-:W3:Y:S04]  /*24f0*/  LDG.E.64 R78, desc[UR12][R78.64] ;  /* 0x0000000c4e4e7981 */ /* 0x000ee8000c1e1b00 */
[----:B------:R-:W3:Y:S01]  /*2500*/  LDG.E.64 R86, desc[UR12][R86.64] ;  /* 0x0000000c56567981 */ /* 0x000ee2000c1e1b00 */
[----:B--2---:R-:W-:Y:S01]  /*2510*/  DADD R48, R50, R48 ;  /* 0x0000000032307229 */ /* 0x004fe20000000030 */
[----:B------:R-:W-:-:S07]  /*2520*/  SEL R50, R68, UR32, P0 ;  /* 0x0000002044327c07 */ /* 0x000fce0008000000 */
[----:B----4-:R-:W-:-:S08]  /*2530*/  DADD R48, R48, R52 ;  /* 0x0000000030307229 */ /* 0x010fd00000000034 */
[----:B---3--:R-:W-:Y:S01]  /*2540*/  DADD R48, R48, R60 ;  /* 0x0000000030307229 */ /* 0x008fe2000000003c */
[----:B------:R-:W-:-:S07]  /*2550*/  IADD3 R50, PT, PT, R50, -0x1, RZ ;  /* 0xffffffff32327810 */ /* 0x000fce0007ffe0ff */
[----:B------:R-:W-:Y:S01]  /*2560*/  DADD R48, R48, R58 ;  /* 0x0000000030307229 */ /* 0x000fe2000000003a */
[----:B------:R-:W-:Y:S02]  /*2570*/  IMAD R52, R50, UR31, R67 ;  /* 0x0000001f32347c24 */ /* 0x000fe4000f8e0243 */
[----:B------:R-:W-:Y:S02]  /*2580*/  IMAD R53, R66, UR30, R72 ;  /* 0x0000001e42357c24 */ /* 0x000fe4000f8e0248 */
[----:B------:R-:W-:-:S03]  /*2590*/  IMAD R73, R52, UR30, R73 ;  /* 0x0000001e34497c24 */ /* 0x000fc6000f8e0249 */
[----:B------:R-:W-:Y:S01]  /*25a0*/  DADD R56, R48, R56 ;  /* 0x0000000030387229 */ /* 0x000fe20000000038 */
[----:B------:R-:W-:-:S04]  /*25b0*/  IMAD.WIDE R48, R82, 0x8, R44 ;  /* 0x0000000852307825 */ /* 0x000fc800078e022c */
[----:B------:R-:W-:Y:S02]  /*25c0*/  IMAD R82, R52, UR30, R72 ;  /* 0x0000001e34527c24 */ /* 0x000fe4000f8e0248 */
[--C-:B------:R-:W-:Y:S01]  /*25d0*/  IMAD.WIDE R50, R12, 0x8, R44.reuse ;  /* 0x000000080c327825 */ /* 0x100fe200078e022c */
[----:B------:R-:W2:Y:S03]  /*25e0*/  LDG.E.64 R48, desc[UR12][R48.64] ;  /* 0x0000000c30307981 */ /* 0x000ea6000c1e1b00 */
[--C-:B------:R-:W-:Y:S01]  /*25f0*/  IMAD.WIDE R52, R53, 0x8, R44.reuse ;  /* 0x0000000835347825 */ /* 0x100fe200078e022c */
[----:B------:R-:W-:Y:S01]  /*2600*/  DADD R54, R56, R54 ;  /* 0x0000000038367229 */ /* 0x000fe20000000036 */
[----:B------:R-:W3:Y:S01]  /*2610*/  LDG.E.64 R50, desc[UR12][R50.64] ;  /* 0x0000000c32327981 */ /* 0x000ee2000c1e1b00 */
[----:B------:R-:W-:Y:S01]  /*2620*/  DADD R70, R74, R70 ;  /* 0x000000004a467229 */ /* 0x000fe20000000046 */
[----:B------:R-:W-:-:S02]  /*2630*/  IMAD.WIDE R60, R11, 0x8, R44 ;  /* 0x000000080b3c7825 */ /* 0x000fc400078e022c */
[----:B------:R-:W4:Y:S02]  /*2640*/  LDG.E.64 R52, desc[UR12][R52.64] ;  /* 0x0000000c34347981 */ /* 0x000f24000c1e1b00 */
[--C-:B------:R-:W-:Y:S01]  /*2650*/  IMAD.WIDE R56, R83, 0x8, R44.reuse ;  /* 0x0000000853387825 */ /* 0x100fe200078e022c */
[----:B------:R-:W-:Y:S01]  /*2660*/  DADD R62, R64, R62 ;  /* 0x00000000403e7229 */ /* 0x000fe2000000003e */
[----:B------:R-:W4:Y:S02]  /*2670*/  LDG.E.64 R60, desc[UR12][R60.64] ;  /* 0x0000000c3c3c7981 */ /* 0x000f24000c1e1b00 */
[--C-:B------:R-:W-:Y:S02]  /*2680*/  IMAD.WIDE R74, R73, 0x8, R44.reuse ;  /* 0x00000008494a7825 */ /* 0x100fe400078e022c */
[----:B------:R-:W4:Y:S02]  /*2690*/  LDG.E.64 R56, desc[UR12][R56.64] ;  /* 0x0000000c38387981 */ /* 0x000f24000c1e1b00 */
[----:B------:R-:W-:-:S02]  /*26a0*/  IMAD.WIDE R64, R84, 0x8, R44 ;  /* 0x0000000854407825 */ /* 0x000fc400078e022c */
[----:B------:R-:W4:Y:S02]  /*26b0*/  LDG.E.64 R74, desc[UR12][R74.64] ;  /* 0x0000000c4a4a7981 */ /* 0x000f24000c1e1b00 */
[--C-:B------:R-:W-:Y:S02]  /*26c0*/  IMAD.WIDE R72, R15, 0x8, R44.reuse ;  /* 0x000000080f487825 */ /* 0x100fe400078e022c */
[----:B------:R-:W4:Y:S02]  /*26d0*/  LDG.E.64 R64, desc[UR12][R64.64] ;  /* 0x0000000c40407981 */ /* 0x000f24000c1e1b00 */
[--C-:B------:R-:W-:Y:S02]  /*26e0*/  IMAD.WIDE R58, R24, 0x8, R44.reuse ;  /* 0x00000008183a7825 */ /* 0x100fe400078e022c */
[----:B------:R-:W4:Y:S02]  /*26f0*/  LDG.E.64 R72, desc[UR12][R72.64] ;  /* 0x0000000c48487981 */ /* 0x000f24000c1e1b00 */
[----:B------:R-:W-:-:S02]  /*2700*/  IMAD.WIDE R84, R16, 0x8, R44 ;  /* 0x0000000810547825 */ /* 0x000fc400078e022c */
[----:B------:R-:W4:Y:S02]  /*2710*/  LDG.E.64 R58, desc[UR12][R58.64] ;  /* 0x0000000c3a3a7981 */ /* 0x000f24000c1e1b00 */
[--C-:B------:R-:W-:Y:S02]  /*2720*/  IMAD.WIDE R82, R82, 0x8, R44.reuse ;  /* 0x0000000852527825 */ /* 0x100fe400078e022c */
[----:B------:R-:W4:Y:S04]  /*2730*/  LDG.E.64 R84, desc[UR12][R84.64] ;  /* 0x0000000c54547981 */ /* 0x000f28000c1e1b00 */
[----:B------:R-:W4:Y:S01]  /*2740*/  LDG.E.64 R82, desc[UR12][R82.64] ;  /* 0x0000000c52527981 */ /* 0x000f22000c1e1b00 */
[----:B------:R-:W-:-:S05]  /*2750*/  IMAD.WIDE R44, R88, 0x8, R44 ;  /* 0x00000008582c7825 */ /* 0x000fca00078e022c */
[----:B------:R0:W4:Y:S02]  /*2760*/  LDG.E.64 R88, desc[UR12][R44.64] ;  /* 0x0000000c2c587981 */ /* 0x000124000c1e1b00 */
[----:B0-----:R-:W0:Y:S02]  /*2770*/  LDC.64 R44, c[0x0][0x3b0] ;  /* 0x0000ec00ff2c7b82 */ /* 0x001e240000000a00 */
[----:B0-----:R-:W-:-:S06]  /*2780*/  IMAD.WIDE R44, R7, 0x8, R44 ;  /* 0x00000008072c7825 */ /* 0x001fcc00078e022c */
[----:B------:R-:W4:Y:S01]  /*2790*/  LDG.E.64 R44, desc[UR12][R44.64] ;  /* 0x0000000c2c2c7981 */ /* 0x000f22000c1e1b00 */
[----:B------:R-:W-:Y:S02]  /*27a0*/  DMUL R78, R78, UR14 ;  /* 0x0000000e4e4e7c28 */ /* 0x000fe40008000000 */
[----:B--2---:R-:W-:Y:S02]  /*27b0*/  DADD R48, R70, R48 ;  /* 0x0000000046307229 */ /* 0x004fe40000000030 */
[----:B---3--:R-:W-:Y:S02]  /*27c0*/  DADD R50, R62, R50 ;  /* 0x000000003e327229 */ /* 0x008fe40000000032 */
[----:B----4-:R-:W-:-:S06]  /*27d0*/  DADD R52, R54, R52 ;  /* 0x0000000036347229 */ /* 0x010fcc0000000034 */
[----:B------:R-:W-:Y:S02]  /*27e0*/  DADD R50, R50, R60 ;  /* 0x0000000032327229 */ /* 0x000fe4000000003c */
[----:B------:R-:W-:Y:S02]  /*27f0*/  DADD R48, R48, R56 ;  /* 0x0000000030307229 */ /* 0x000fe40000000038 */
[----:B------:R-:W-:-:S04]  /*2800*/  DADD R52, R52, R74 ;  /* 0x0000000034347229 */ /* 0x000fc8000000004a */
[----:B------:R-:W-:Y:S02]  /*2810*/  DADD R50, R50, R76 ;  /* 0x0000000032327229 */ /* 0x000fe4000000004c */
[----:B------:R-:W-:Y:S02]  /*2820*/  DADD R48, R48, R64 ;  /* 0x0000000030307229 */ /* 0x000fe40000000040 */
[----:B------:R-:W-:-:S04]  /*2830*/  DADD R52, R52, R72 ;  /* 0x0000000034347229 */ /* 0x000fc80000000048 */
[----:B------:R-:W-:Y:S02]  /*2840*/  DADD R50, R50, R58 ;  /* 0x0000000032327229 */ /* 0x000fe4000000003a */
[----:B------:R-:W-:Y:S02]  /*2850*/  DADD R48, R48, R80 ;  /* 0x0000000030307229 */ /* 0x000fe40000000050 */
[----:B------:R-:W-:-:S04]  /*2860*/  DADD R52, R52, R84 ;  /* 0x0000000034347229 */ /* 0x000fc80000000054 */
[----:B------:R-:W-:Y:S02]  /*2870*/  DFMA R50, R50, UR16, -R78 ;  /* 0x0000001032327c2b */ /* 0x000fe4000800084e */
[----:B------:R-:W-:Y:S02]  /*2880*/  DADD R48, R48, R86 ;  /* 0x0000000030307229 */ /* 0x000fe40000000056 */
[----:B------:R-:W-:-:S06]  /*2890*/  DADD R52, R52, R82 ;  /* 0x0000000034347229 */ /* 0x000fcc0000000052 */
[----:B------:R-:W-:Y:S02]  /*28a0*/  DADD R48, R48, R88 ;  /* 0x0000000030307229 */ /* 0x000fe40000000058 */
[----:B------:R-:W-:-:S08]  /*28b0*/  DFMA R50, R52, UR20, R50 ;  /* 0x0000001434327c2b */ /* 0x000fd00008000032 */
[----:B------:R-:W-:Y:S01]  /*28c0*/  DFMA R50, R48, UR22, R50 ;  /* 0x0000001630327c2b */ /* 0x000fe20008000032 */
[----:B------:R-:W0:Y:S07]  /*28d0*/  LDC.64 R48, c[0x0][0x390] ;  /* 0x0000e400ff307b82 */ /* 0x000e2e0000000a00 */
[----:B------:R-:W-:-:S08]  /*28e0*/  DMUL R50, R50, R28 ;  /* 0x0000001c32327228 */ /* 0x000fd00000000000 */
[----:B------:R-:W-:Y:S02]  /*28f0*/  DFMA R50, R50, UR28, R40 ;  /* 0x0000001c32327c2b */ /* 0x000fe40008000028 */
[----:B------:R-:W-:-:S08]  /*2900*/  DMUL R40, R30, UR36 ;  /* 0x000000241e287c28 */ /* 0x000fd00008000000 */
[----:B------:R-:W-:Y:S01]  /*2910*/  DFMA R44, R50, R40, R44 ;  /* 0x00000028322c722b */ /* 0x000fe2000000002c */
[C---:B0-----:R-:W-:Y:S01]  /*2920*/  IMAD.WIDE R48, R7.reuse, 0x8, R48 ;  /* 0x0000000807307825 */ /* 0x041fe200078e0230 */
[----:B------:R-:W0:Y:S05]  /*2930*/  LDC.64 R50, c[0x0][0x3c0] ;  /* 0x0000f000ff327b82 */ /* 0x000e2a0000000a00 */
[----:B------:R1:W-:Y:S04]  /*2940*/  STG.E.64 desc[UR12][R48.64], R44 ;  /* 0x0000002c30007986 */ /* 0x0003e8000c101b0c */
[----:B------:R-:W2:Y:S04]  /*2950*/  LDG.E.64 R42, desc[UR12][R42.64] ;  /* 0x0000000c2a2a7981 */ /* 0x000ea8000c1e1b00 */
[----:B------:R-:W3:Y:S01]  /*2960*/  LDG.E.64 R46, desc[UR12][R46.64] ;  /* 0x0000000c2e2e7981 */ /* 0x000ee2000c1e1b00 */
[----:B0-----:R-:W-:Y:S01]  /*2970*/  IMAD.WIDE R50, R7, 0x8, R50 ;  /* 0x0000000807327825 */ /* 0x001fe200078e0232 */
[----:B--2---:R-:W-:-:S08]  /*2980*/  DADD R40, -R42, 1 ;  /* 0x3ff000002a287429 */ /* 0x004fd00000000100 */
[----:B---3--:R-:W-:-:S08]  /*2990*/  DADD R40, R40, -R46 ;  /* 0x0000000028287229 */ /* 0x008fd0000000082e */
[----:B------:R-:W-:-:S07]  /*29a0*/  DADD R40, -R44, R40 ;  /* 0x000000002c287229 */ /* 0x000fce0000000128 */
[----:B------:R1:W-:Y:S04]  /*29b0*/  STG.E.64 desc[UR12][R50.64], R40 ;  /* 0x0000002832007986 */ /* 0x0003e8000c101b0c */
.L_x_32:
[----:B------:R-:W-:Y:S05]  /*29c0*/  BSYNC.RECONVERGENT B0 ;  /* 0x0000000000007941 */ /* 0x000fea0003800200 */
.L_x_31:
[----:B------:R-:W-:Y:S01]  /*29d0*/  IABS R43, UR7 ;  /* 0x00000007002b7c13 */ /* 0x000fe20008000000 */
[----:B-1----:R-:W0:Y:S01]  /*29e0*/  LDC R40, c[0x0][0x3e8] ;  /* 0x0000fa00ff287b82 */ /* 0x002e220000000800 */
[----:B------:R-:W-:Y:S01]  /*29f0*/  UIADD3 UR6, UPT, UPT, UR6, 0x1, URZ ;  /* 0x0000000106067890 */ /* 0x000fe2000fffe0ff */
[----:B------:R-:W-:Y:S01]  /*2a00*/  VIADD R16, R16, UR7 ;  /* 0x0000000710107c36 */ /* 0x000fe20008000000 */
[----:B------:R-:W1:Y:S01]  /*2a10*/  I2F.RP R44, R43 ;  /* 0x0000002b002c7306 */ /* 0x000e620000209400 */
[----:B------:R-:W-:Y:S01]  /*2a20*/  UIADD3 UR8, UPT, UPT, UR11, UR8, URZ ;  /* 0x000000080b087290 */ /* 0x000fe2000fffe0ff */
[----:B------:R-:W-:Y:S01]  /*2a30*/  IADD3 R15, PT, PT, R15, UR7, RZ ;  /* 0x000000070f0f7c10 */ /* 0x000fe2000fffe0ff */
[----:B------:R-:W-:Y:S01]  /*2a40*/  VIADD R25, R25, UR7 ;  /* 0x0000000719197c36 */ /* 0x000fe20008000000 */
[----:B------:R-:W-:Y:S01]  /*2a50*/  IADD3 R14, PT, PT, R14, UR7, RZ ;  /* 0x000000070e0e7c10 */ /* 0x000fe2000fffe0ff */
[----:B------:R-:W-:Y:S01]  /*2a60*/  VIADD R23, R23, UR7 ;  /* 0x0000000717177c36 */ /* 0x000fe20008000000 */
[----:B------:R-:W-:Y:S01]  /*2a70*/  IADD3 R13, PT, PT, R13, UR7, RZ ;  /* 0x000000070d0d7c10 */ /* 0x000fe2000fffe0ff */
[----:B------:R-:W-:Y:S01]  /*2a80*/  VIADD R3, R3, UR7 ;  /* 0x0000000703037c36 */ /* 0x000fe20008000000 */
[----:B------:R-:W-:Y:S01]  /*2a90*/  IADD3 R24, PT, PT, R24, UR7, RZ ;  /* 0x0000000718187c10 */ /* 0x000fe2000fffe0ff */
[----:B------:R-:W-:Y:S01]  /*2aa0*/  VIADD R0, R0, UR7 ;  /* 0x0000000700007c36 */ /* 0x000fe20008000000 */
[----:B------:R-:W-:-:S02]  /*2ab0*/  IADD3 R12, PT, PT, R12, UR7, RZ ;  /* 0x000000070c0c7c10 */ /* 0x000fc4000fffe0ff */
[----:B------:R-:W-:Y:S02]  /*2ac0*/  IADD3 R11, PT, PT, R11, UR7, RZ ;  /* 0x000000070b0b7c10 */ /* 0x000fe4000fffe0ff */
[----:B------:R-:W-:Y:S01]  /*2ad0*/  IADD3 R6, PT, PT, R6, UR7, RZ ;  /* 0x0000000706067c10 */ /* 0x000fe2000fffe0ff */
[----:B-1----:R-:W1:Y:S01]  /*2ae0*/  MUFU.RCP R44, R44 ;  /* 0x0000002c002c7308 */ /* 0x002e620000001000 */
[----:B------:R-:W-:Y:S02]  /*2af0*/  IADD3 R5, PT, PT, R5, UR7, RZ ;  /* 0x0000000705057c10 */ /* 0x000fe4000fffe0ff */
[----:B------:R-:W-:Y:S02]  /*2b00*/  IADD3 R4, PT, PT, R4, UR7, RZ ;  /* 0x0000000704047c10 */ /* 0x000fe4000fffe0ff */
[----:B------:R-:W-:Y:S02]  /*2b10*/  IADD3 R9, PT, PT, R9, UR7, RZ ;  /* 0x0000000709097c10 */ /* 0x000fe4000fffe0ff */
[----:B0-----:R-:W-:-:S02]  /*2b20*/  IADD3 R42, PT, PT, R40, -0x1, RZ ;  /* 0xffffffff282a7810 */ /* 0x001fc40007ffe0ff */
[----:B------:R-:W-:Y:S02]  /*2b30*/  IABS R40, UR7 ;  /* 0x0000000700287c13 */ /* 0x000fe40008000000 */
[----:B------:R-:W-:Y:S02]  /*2b40*/  IADD3 R8, PT, PT, R8, UR7, RZ ;  /* 0x0000000708087c10 */ /* 0x000fe4000fffe0ff */
[----:B------:R-:W-:Y:S01]  /*2b50*/  IADD3 R47, PT, PT, RZ, -R40, RZ ;  /* 0x80000028ff2f7210 */ /* 0x000fe20007ffe0ff */
[----:B------:R-:W-:Y:S01]  /*2b60*/  IMAD.MOV.U32 R40, RZ, RZ, RZ ;  /* 0x000000ffff287224 */ /* 0x000fe200078e00ff */
[----:B------:R-:W-:Y:S01]  /*2b70*/  IADD3 R2, PT, PT, R2, UR7, RZ ;  /* 0x0000000702027c10 */ /* 0x000fe2000fffe0ff */
[----:B-1----:R-:W-:Y:S01]  /*2b80*/  VIADD R41, R44, 0xffffffe ;  /* 0x0ffffffe2c297836 */ /* 0x002fe20000000000 */
[----:B------:R-:W-:Y:S02]  /*2b90*/  IADD3 R7, PT, PT, R7, UR7, RZ ;  /* 0x0000000707077c10 */ /* 0x000fe4000fffe0ff */
[----:B------:R-:W-:-:S03]  /*2ba0*/  IADD3 R10, PT, PT, R10, UR7, RZ ;  /* 0x000000070a0a7c10 */ /* 0x000fc6000fffe0ff */
[----:B------:R-:W0:Y:S02]  /*2bb0*/  F2I.FTZ.U32.TRUNC.NTZ R41, R41 ;  /* 0x0000002900297305 */ /* 0x000e24000021f000 */
[----:B0-----:R-:W-:-:S05]  /*2bc0*/  IADD3 R46, PT, PT, RZ, -R41, RZ ;  /* 0x80000029ff2e7210 */ /* 0x001fca0007ffe0ff */
[----:B------:R-:W-:Y:S01]  /*2bd0*/  IMAD R45, R46, R43, RZ ;  /* 0x0000002b2e2d7224 */ /* 0x000fe200078e02ff */
[----:B------:R-:W-:Y:S02]  /*2be0*/  IABS R46, R42 ;  /* 0x0000002a002e7213 */ /* 0x000fe40000000000 */
[----:B------:R-:W-:Y:S01]  /*2bf0*/  LOP3.LUT R42, R42, UR7, RZ, 0x3c, !PT ;  /* 0x000000072a2a7c12 */ /* 0x000fe2000f8e3cff */
[----:B------:R-:W-:Y:S01]  /*2c00*/  IMAD.HI.U32 R45, R41, R45, R40 ;  /* 0x0000002d292d7227 */ /* 0x000fe200078e0028 */
[----:B------:R-:W-:Y:S02]  /*2c10*/  MOV R40, R46 ;  /* 0x0000002e00287202 */ /* 0x000fe40000000f00 */
[----:B------:R-:W-:Y:S02]  /*2c20*/  MOV R41, R47 ;  /* 0x0000002f00297202 */ /* 0x000fe40000000f00 */
[----:B------:R-:W-:Y:S01]  /*2c30*/  ISETP.GE.AND P6, PT, R42, RZ, PT ;  /* 0x000000ff2a00720c */ /* 0x000fe20003fc6270 */
[----:B------:R-:W-:-:S04]  /*2c40*/  IMAD.HI.U32 R45, R45, R40, RZ ;  /* 0x000000282d2d7227 */ /* 0x000fc800078e00ff */
[----:B------:R-:W-:Y:S01]  /*2c50*/  IMAD R40, R45, R41, R40 ;  /* 0x000000292d287224 */ /* 0x000fe200078e0228 */
[----:B------:R-:W-:-:S04]  /*2c60*/  LOP3.LUT R41, RZ, UR7, RZ, 0x33, !PT ;  /* 0x00000007ff297c12 */ /* 0x000fc8000f8e33ff */
[----:B------:R-:W-:-:S13]  /*2c70*/  ISETP.GT.U32.AND P0, PT, R43, R40, PT ;  /* 0x000000282b00720c */ /* 0x000fda0003f04070 */
[----:B------:R-:W-:Y:S01]  /*2c80*/  @!P0 IADD3 R40, PT, PT, R40, -R43, RZ ;  /* 0x8000002b28288210 */ /* 0x000fe20007ffe0ff */
[----:B------:R-:W-:-:S03]  /*2c90*/  @!P0 VIADD R45, R45, 0x1 ;  /* 0x000000012d2d8836 */ /* 0x000fc60000000000 */
[----:B------:R-:W-:-:S13]  /*2ca0*/  ISETP.GE.U32.AND P5, PT, R40, R43, PT ;  /* 0x0000002b2800720c */ /* 0x000fda0003fa6070 */
[----:B------:R-:W-:-:S04]  /*2cb0*/  @P5 IADD3 R45, PT, PT, R45, 0x1, RZ ;  /* 0x000000012d2d5810 */ /* 0x000fc80007ffe0ff */
[----:B------:R-:W-:-:S04]  /*2cc0*/  MOV R40, R45 ;  /* 0x0000002d00287202 */ /* 0x000fc80000000f00 */
[----:B------:R-:W-:-:S04]  /*2cd0*/  @!P6 IADD3 R40, PT, PT, -R40, RZ, RZ ;  /* 0x000000ff2828e210 */ /* 0x000fc80007ffe1ff */
[----:B------:R-:W-:-:S04]  /*2ce0*/  SEL R40, R41, R40, !P4 ;  /* 0x0000002829287207 */ /* 0x000fc80006000000 */
[----:B------:R-:W-:-:S13]  /*2cf0*/  ISETP.LE.AND P0, PT, R40, UR9, PT ;  /* 0x0000000928007c0c */ /* 0x000fda000bf03270 */
[----:B------:R-:W-:Y:S05]  /*2d00*/  @!P0 BRA `(.L_x_37) ;  /* 0xffffffe000088947 */ /* 0x000fea000383ffff */
.L_x_30:
[----:B------:R-:W1:Y:S01]  /*2d10*/  LDCU UR6, c[0x0][0x364] ;  /* 0x00006c80ff0677ac */ /* 0x000e620008000800 */
[----:B------:R-:W1:Y:S08]  /*2d20*/  LDC R0, c[0x0][0x374] ;  /* 0x0000dd00ff007b82 */ /* 0x000e700000000800 */
[----:B------:R-:W3:Y:S01]  /*2d30*/  LDC R6, c[0x0][0x3ec] ;  /* 0x0000fb00ff067b82 */ /* 0x000ee20000000800 */
[----:B-1----:R-:W-:-:S05]  /*2d40*/  IMAD R0, R0, UR6, RZ ;  /* 0x0000000600007c24 */ /* 0x002fca000f8e02ff */
[-C--:B------:R-:W-:Y:S02]  /*2d50*/  IABS R5, R0.reuse ;  /* 0x0000000000057213 */ /* 0x080fe40000000000 */
[----:B------:R-:W-:Y:S02]  /*2d60*/  IABS R10, R0 ;  /* 0x00000000000a7213 */ /* 0x000fe40000000000 */
[----:B------:R-:W1:Y:S01]  /*2d70*/  I2F.RP R4, R5 ;  /* 0x0000000500047306 */ /* 0x000e620000209400 */
[----:B---3--:R-:W-:-:S04]  /*2d80*/  IADD3 R9, PT, PT, R6, -0x1, RZ ;  /* 0xffffffff06097810 */ /* 0x008fc80007ffe0ff */
[----:B------:R-:W-:-:S03]  /*2d90*/  IABS R8, R9 ;  /* 0x0000000900087213 */ /* 0x000fc60000000000 */
[----:B-1----:R-:W1:Y:S02]  /*2da0*/  MUFU.RCP R4, R4 ;  /* 0x0000000400047308 */ /* 0x002e640000001000 */
[----:B-1----:R-:W-:-:S06]  /*2db0*/  IADD3 R2, PT, PT, R4, 0xffffffe, RZ ;  /* 0x0ffffffe04027810 */ /* 0x002fcc0007ffe0ff */
[----:B------:R1:W3:Y:S02]  /*2dc0*/  F2I.FTZ.U32.TRUNC.NTZ R3, R2 ;  /* 0x0000000200037305 */ /* 0x0002e4000021f000 */
[----:B-1----:R-:W-:Y:S02]  /*2dd0*/  IMAD.MOV.U32 R2, RZ, RZ, RZ ;  /* 0x000000ffff027224 */ /* 0x002fe400078e00ff */
[----:B---3--:R-:W-:-:S05]  /*2de0*/  IMAD.MOV R7, RZ, RZ, -R3 ;  /* 0x000000ffff077224 */ /* 0x008fca00078e0a03 */
[----:B------:R-:W-:-:S05]  /*2df0*/  MOV R6, R7 ;  /* 0x0000000700067202 */ /* 0x000fca0000000f00 */
[----:B------:R-:W-:Y:S01]  /*2e00*/  IMAD R7, R6, R5, RZ ;  /* 0x0000000506077224 */ /* 0x000fe200078e02ff */
[----:B------:R-:W-:-:S03]  /*2e10*/  MOV R6, R8 ;  /* 0x0000000800067202 */ /* 0x000fc60000000f00 */
[----:B------:R-:W-:Y:S01]  /*2e20*/  IMAD.HI.U32 R3, R3, R7, R2 ;  /* 0x0000000703037227 */ /* 0x000fe200078e0002 */
[----:B------:R-:W-:-:S05]  /*2e30*/  IADD3 R2, PT, PT, RZ, -R10, RZ ;  /* 0x8000000aff027210 */ /* 0x000fca0007ffe0ff */
[----:B------:R-:W-:-:S04]  /*2e40*/  IMAD.HI.U32 R3, R3, R6, RZ ;  /* 0x0000000603037227 */ /* 0x000fc800078e00ff */
[----:B------:R-:W-:-:S05]  /*2e50*/  IMAD R2, R3, R2, R6 ;  /* 0x0000000203027224 */ /* 0x000fca00078e0206 */
[----:B------:R-:W-:-:S13]  /*2e60*/  ISETP.GT.U32.AND P4, PT, R5, R2, PT ;  /* 0x000000020500720c */ /* 0x000fda0003f84070 */
[-C--:B------:R-:W-:Y:S02]  /*2e70*/  @!P4 IADD3 R2, PT, PT, R2, -R5.reuse, RZ ;  /* 0x800000050202c210 */ /* 0x080fe40007ffe0ff */
[----:B------:R-:W-:Y:S02]  /*2e80*/  @!P4 IADD3 R3, PT, PT, R3, 0x1, RZ ;  /* 0x000000010303c810 */ /* 0x000fe40007ffe0ff */
[----:B------:R-:W-:Y:S02]  /*2e90*/  ISETP.GE.U32.AND P0, PT, R2, R5, PT ;  /* 0x000000050200720c */ /* 0x000fe40003f06070 */
[----:B------:R-:W-:Y:S02]  /*2ea0*/  LOP3.LUT R2, R9, R0, RZ, 0x3c, !PT ;  /* 0x0000000009027212 */ /* 0x000fe400078e3cff */
[----:B------:R-:W-:Y:S02]  /*2eb0*/  ISETP.NE.AND P4, PT, R0, RZ, PT ;  /* 0x000000ff0000720c */ /* 0x000fe40003f85270 */
[----:B------:R-:W-:-:S07]  /*2ec0*/  ISETP.GE.AND P5, PT, R2, RZ, PT ;  /* 0x000000ff0200720c */ /* 0x000fce0003fa6270 */
[----:B------:R-:W-:-:S06]  /*2ed0*/  @P0 VIADD R3, R3, 0x1 ;  /* 0x0000000103030836 */ /* 0x000fcc0000000000 */
[----:B------:R-:W-:Y:S02]  /*2ee0*/  @!P5 IADD3 R3, PT, PT, -R3, RZ, RZ ;  /* 0x000000ff0303d210 */ /* 0x000fe40007ffe1ff */
[----:B------:R-:W-:-:S04]  /*2ef0*/  @!P4 LOP3.LUT R3, RZ, R0, RZ, 0x33, !PT ;  /* 0x00000000ff03c212 */ /* 0x000fc800078e33ff */
[----:B------:R-:W-:Y:S01]  /*2f00*/  ISETP.LE.AND P0, PT, R3, UR5, PT ;  /* 0x0000000503007c0c */ /* 0x000fe2000bf03270 */
[----:B------:R-:W-:-:S12]  /*2f10*/  UIADD3 UR5, UPT, UPT, UR5, 0x1, URZ ;  /* 0x0000000105057890 */ /* 0x000fd8000fffe0ff */
[----:B------:R-:W-:Y:S05]  /*2f20*/  @!P0 BRA `(.L_x_38) ;  /* 0xffffffd800608947 */ /* 0x000fea000383ffff */
.L_x_29:
[----:B------:R-:W-:Y:S01]  /*2f30*/  ISETP.LE.AND P0, PT, R69, UR4, PT ;  /* 0x0000000445007c0c */ /* 0x000fe2000bf03270 */
[----:B------:R-:W-:-:S12]  /*2f40*/  UIADD3 UR4, UPT, UPT, UR4, 0x1, URZ ;  /* 0x0000000104047890 */ /* 0x000fd8000fffe0ff */
[----:B------:R-:W-:Y:S05]  /*2f50*/  @!P0 BRA `(.L_x_39) ;  /* 0xffffffd400c08947 */ /* 0x000fea000383ffff */
[----:B------:R-:W-:Y:S05]  /*2f60*/  EXIT ;  /* 0x000000000000794d */ /* 0x000fea0003800000 */
        .weak           $__internal_0_$__cuda_sm20_dblrcp_rn_slowpath_v3
        .type           $__internal_0_$__cuda_sm20_dblrcp_rn_slowpath_v3,@function
        .size           $__internal_0_$__cuda_sm20_dblrcp_rn_slowpath_v3,(.L_x_194 - $__internal_0_$__cuda_sm20_dblrcp_rn_slowpath_v3)
$__internal_0_$__cuda_sm20_dblrcp_rn_slowpath_v3:
[----:B------:R-:W-:-:S14]  /*2f70*/  DSETP.GTU.AND P0, PT, |R2|, +INF , PT ;  /* 0x7ff000000200742a */ /* 0x000fdc0003f0c200 */
[----:B------:R-:W-:Y:S05]  /*2f80*/  @P0 BRA `(.L_x_40) ;  /* 0x00000000007c0947 */ /* 0x000fea0003800000 */
[----:B------:R-:W-:-:S04]  /*2f90*/  LOP3.LUT R0, R3, 0x7fffffff, RZ, 0xc0, !PT ;  /* 0x7fffffff03007812 */ /* 0x000fc800078ec0ff */
[----:B------:R-:W-:-:S04]  /*2fa0*/  IADD3 R4, PT, PT, R0, -0x1, RZ ;  /* 0xffffffff00047810 */ /* 0x000fc80007ffe0ff */
[----:B------:R-:W-:-:S13]  /*2fb0*/  ISETP.GE.U32.AND P0, PT, R4, 0x7fefffff, PT ;  /* 0x7fefffff0400780c */ /* 0x000fda0003f06070 */
[----:B------:R-:W-:Y:S02]  /*2fc0*/  @P0 LOP3.LUT R5, R3, 0x7ff00000, RZ, 0x3c, !PT ;  /* 0x7ff0000003050812 */ /* 0x000fe400078e3cff */
[----:B------:R-:W-:Y:S01]  /*2fd0*/  @P0 MOV R4, RZ ;  /* 0x000000ff00040202 */ /* 0x000fe20000000f00 */
[----:B------:R-:W-:Y:S06]  /*2fe0*/  @P0 BRA `(.L_x_41) ;  /* 0x00000000006c0947 */ /* 0x000fec0003800000 */
[----:B------:R-:W-:-:S13]  /*2ff0*/  ISETP.GE.U32.AND P0, PT, R0, 0x1000001, PT ;  /* 0x010000010000780c */ /* 0x000fda0003f06070 */
[----:B------:R-:W-:Y:S05]  /*3000*/  @!P0 BRA `(.L_x_42) ;  /* 0x0000000000348947 */ /* 0x000fea0003800000 */
[----:B------:R-:W-:Y:S01]  /*3010*/  VIADD R5, R3, 0xc0200000 ;  /* 0xc020000003057836 */ /* 0x000fe20000000000 */
[----:B------:R-:W-:-:S03]  /*3020*/  MOV R4, R2 ;  /* 0x0000000200047202 */ /* 0x000fc60000000f00 */
[----:B------:R-:W0:Y:S03]  /*3030*/  MUFU.RCP64H R7, R5 ;  /* 0x0000000500077308 */ /* 0x000e260000001800 */
[----:B0-----:R-:W-:-:S08]  /*3040*/  DFMA R8, -R4, R6, 1 ;  /* 0x3ff000000408742b */ /* 0x001fd00000000106 */
[----:B------:R-:W-:-:S08]  /*3050*/  DFMA R8, R8, R8, R8 ;  /* 0x000000080808722b */ /* 0x000fd00000000008 */
[----:B------:R-:W-:-:S08]  /*3060*/  DFMA R8, R6, R8, R6 ;  /* 0x000000080608722b */ /* 0x000fd00000000006 */
[----:B------:R-:W-:-:S08]  /*3070*/  DFMA R6, -R4, R8, 1 ;  /* 0x3ff000000406742b */ /* 0x000fd00000000108 */
[----:B------:R-:W-:-:S08]  /*3080*/  DFMA R6, R8, R6, R8 ;  /* 0x000000060806722b */ /* 0x000fd00000000008 */
[----:B------:R-:W-:-:S08]  /*3090*/  DMUL R6, R6, 2.2250738585072013831e-308 ;  /* 0x0010000006067828 */ /* 0x000fd00000000000 */
[----:B------:R-:W-:-:S08]  /*30a0*/  DFMA R2, -R2, R6, 1 ;  /* 0x3ff000000202742b */ /* 0x000fd00000000106 */
[----:B------:R-:W-:-:S08]  /*30b0*/  DFMA R2, R2, R2, R2 ;  /* 0x000000020202722b */ /* 0x000fd00000000002 */
[----:B------:R-:W-:Y:S01]  /*30c0*/  DFMA R4, R6, R2, R6 ;  /* 0x000000020604722b */ /* 0x000fe20000000006 */
[----:B------:R-:W-:Y:S10]  /*30d0*/  BRA `(.L_x_41) ;  /* 0x0000000000307947 */ /* 0x000ff40003800000 */
.L_x_42:
[----:B------:R-:W-:Y:S01]  /*30e0*/  DMUL R2, R2, 8.11296384146066816958e+31 ;  /* 0x4690000002027828 */ /* 0x000fe20000000000 */
[----:B------:R-:W-:-:S05]  /*30f0*/  MOV R4, R6 ;  /* 0x0000000600047202 */ /* 0x000fca0000000f00 */
[----:B------:R-:W0:Y:S02]  /*3100*/  MUFU.RCP64H R5, R3 ;  /* 0x0000000300057308 */ /* 0x000e240000001800 */
[----:B0-----:R-:W-:-:S08]  /*3110*/  DFMA R6, -R2, R4, 1 ;  /* 0x3ff000000206742b */ /* 0x001fd00000000104 */
[----:B------:R-:W-:-:S08]  /*3120*/  DFMA R6, R6, R6, R6 ;  /* 0x000000060606722b */ /* 0x000fd00000000006 */
[----:B------:R-:W-:-:S08]  /*3130*/  DFMA R6, R4, R6, R4 ;  /* 0x000000060406722b */ /* 0x000fd00000000004 */
[----:B------:R-:W-:-:S08]  /*3140*/  DFMA R4, -R2, R6, 1 ;  /* 0x3ff000000204742b */ /* 0x000fd00000000106 */
[----:B------:R-:W-:-:S08]  /*3150*/  DFMA R4, R6, R4, R6 ;  /* 0x000000040604722b */ /* 0x000fd00000000006 */
[----:B------:R-:W-:Y:S01]  /*3160*/  DMUL R4, R4, 8.11296384146066816958e+31 ;  /* 0x4690000004047828 */ /* 0x000fe20000000000 */
[----:B------:R-:W-:Y:S10]  /*3170*/  BRA `(.L_x_41) ;  /* 0x0000000000087947 */ /* 0x000ff40003800000 */
.L_x_40:
[----:B------:R-:W-:Y:S02]  /*3180*/  LOP3.LUT R5, R3, 0x80000, RZ, 0xfc, !PT ;  /* 0x0008000003057812 */ /* 0x000fe400078efcff */
[----:B------:R-:W-:-:S07]  /*3190*/  MOV R4, R2 ;  /* 0x0000000200047202 */ /* 0x000fce0000000f00 */
.L_x_41:
[----:B------:R-:W-:Y:S01]  /*31a0*/  MOV R2, R13 ;  /* 0x0000000d00027202 */ /* 0x000fe20000000f00 */
[----:B------:R-:W-:Y:S01]  /*31b0*/  IMAD.MOV.U32 R28, RZ, RZ, R4 ;  /* 0x000000ffff1c7224 */ /* 0x000fe200078e0004 */
[----:B------:R-:W-:Y:S02]  /*31c0*/  MOV R3, 0x0 ;  /* 0x0000000000037802 */ /* 0x000fe40000000f00 */
[----:B------:R-:W-:Y:S02]  /*31d0*/  MOV R29, R5 ;  /* 0x00000005001d7202 */ /* 0x000fe40000000f00 */
[----:B------:R-:W-:Y:S05]  /*31e0*/  RET.REL.NODEC R2 `(_Z13Update_wakeupPdS_S_S_S_S_S_S_S_S_S_S_Pi9InputPara) ;  /* 0xffffffcc02847950 */ /* 0x000fea0003c3ffff */
.L_x_43:
        /* <DEDUP_REMOVED lines=9> */
.L_x_194:


//--------------------- .text._Z14Calc_mu_wakeupPdS_S_S_S_S_S_S_S_Pi9InputPara --------------------------
	.section	.text._Z14Calc_mu_wakeupPdS_S_S_S_S_S_S_S_Pi9InputPara,"ax",@progbits
	.align	128
        .global         _Z14Calc_mu_wakeupPdS_S_S_S_S_S_S_S_Pi9InputPara
        .type           _Z14Calc_mu_wakeupPdS_S_S_S_S_S_S_S_Pi9InputPara,@function
        .size           _Z14Calc_mu_wakeupPdS_S_S_S_S_S_S_S_Pi9InputPara,(.L_x_196 - _Z14Calc_mu_wakeupPdS_S_S_S_S_S_S_S_Pi9InputPara)
        .other          _Z14Calc_mu_wakeupPdS_S_S_S_S_S_S_S_Pi9InputPara,@"STO_CUDA_ENTRY STV_DEFAULT"
_Z14Calc_mu_wakeupPdS_S_S_S_S_S_S_S_Pi9InputPara:
.text._Z14Calc_mu_wakeupPdS_S_S_S_S_S_S_S_Pi9InputPara:
        /* <DEDUP_REMOVED lines=8> */
[----:B-1----:R-:W-:-:S04]  /*0080*/  IADD3 R5, PT, PT, R5, -0x1, RZ ;  /* 0xffffffff05057810 */ /* 0x002fc80007ffe0ff */
        /* <DEDUP_REMOVED lines=8> */
[----:B-1----:R-:W-:-:S06]  /*0110*/  VIADD R2, R4, 0xffffffe ;  /* 0x0ffffffe04027836 */ /* 0x002fcc0000000000 */
[----:B------:R1:W4:Y:S02]  /*0120*/  F2I.FTZ.U32.TRUNC.NTZ R3, R2 ;  /* 0x0000000200037305 */ /* 0x000324000021f000 */
[----:B-1----:R-:W-:Y:S02]  /*0130*/  IMAD.MOV.U32 R2, RZ, RZ, RZ ;  /* 0x000000ffff027224 */ /* 0x002fe400078e00ff */
[----:B----4-:R-:W-:-:S04]  /*0140*/  IMAD.MOV R8, RZ, RZ, -R3 ;  /* 0x000000ffff087224 */ /* 0x010fc800078e0a03 */
        /* <DEDUP_REMOVED lines=13> */
[----:B------:R-:W-:Y:S01]  /*0220*/  @!P1 LOP3.LUT R71, RZ, R0, RZ, 0x33, !PT ;  /* 0x00000000ff479212 */ /* 0x000fe200078e33ff */
[----:B---3--:R-:W-:-:S03]  /*0230*/  IMAD R0, R6, UR4, RZ ;  /* 0x0000000406007c24 */ /* 0x008fc6000f8e02ff */
[----:B------:R-:W-:-:S13]  /*0240*/  ISETP.GE.AND P0, PT, R71, RZ, PT ;  /* 0x000000ff4700720c */ /* 0x000fda0003f06270 */
[----:B0-2---:R-:W-:Y:S05]  /*0250*/  @!P0 EXIT ;  /* 0x000000000000894d */ /* 0x005fea0003800000 */
[-C--:B------:R-:W-:Y:S01]  /*0260*/  IABS R9, R0.reuse ;  /* 0x0000000000097213 */ /* 0x080fe20000000000 */
[----:B------:R-:W0:Y:S01]  /*0270*/  LDC R7, c[0x0][0x3d4] ;  /* 0x0000f500ff077b82 */ /* 0x000e220000000800 */
[----:B------:R-:W1:Y:S01]  /*0280*/  LDCU UR4, c[0x0][0x444] ;  /* 0x00008880ff0477ac */ /* 0x000e620008000800 */
[----:B------:R-:W-:Y:S01]  /*0290*/  IABS R8, R0 ;  /* 0x0000000000087213 */ /* 0x000fe20000000000 */
[----:B------:R-:W2:Y:S01]  /*02a0*/  I2F.RP R4, R9 ;  /* 0x0000000900047306 */ /* 0x000ea20000209400 */
[----:B------:R-:W3:Y:S01]  /*02b0*/  S2R R69, SR_TID.X ;  /* 0x0000000000457919 */ /* 0x000ee20000002100 */
[----:B------:R-:W-:Y:S01]  /*02c0*/  UIMAD UR7, UR7, UR27, URZ ;  /* 0x0000001b070772a4 */ /* 0x000fe2000f8e02ff */
[----:B------:R-:W-:Y:S01]  /*02d0*/  IADD3 R8, PT, PT, RZ, -R8, RZ ;  /* 0x80000008ff087210 */ /* 0x000fe20007ffe0ff */
[----:B------:R-:W4:Y:S04]  /*02e0*/  S2R R70, SR_TID.Y ;  /* 0x0000000000467919 */ /* 0x000f280000002200 */
[----:B--2---:R-:W2:Y:S01]  /*02f0*/  MUFU.RCP R4, R4 ;  /* 0x0000000400047308 */ /* 0x004ea20000001000 */
[----:B0-----:R-:W-:-:S07]  /*0300*/  VIADD R7, R7, 0xffffffff ;  /* 0xffffffff07077836 */ /* 0x001fce0000000000 */
[----:B-1----:R-:W0:Y:S01]  /*0310*/  I2F.F64 R30, UR4 ;  /* 0x00000004001e7d12 */ /* 0x002e220008201c00 */
[----:B--2---:R-:W-:-:S07]  /*0320*/  VIADD R2, R4, 0xffffffe ;  /* 0x0ffffffe04027836 */ /* 0x004fce0000000000 */
[----:B------:R1:W2:Y:S02]  /*0330*/  F2I.FTZ.U32.TRUNC.NTZ R3, R2 ;  /* 0x0000000200037305 */ /* 0x0002a4000021f000 */
[----:B-1----:R-:W-:Y:S01]  /*0340*/  IMAD.MOV.U32 R2, RZ, RZ, RZ ;  /* 0x000000ffff027224 */ /* 0x002fe200078e00ff */
[----:B--2---:R-:W-:-:S05]  /*0350*/  IADD3 R6, PT, PT, RZ, -R3, RZ ;  /* 0x80000003ff067210 */ /* 0x004fca0007ffe0ff */
[----:B------:R-:W-:Y:S01]  /*0360*/  IMAD R5, R6, R9, RZ ;  /* 0x0000000906057224 */ /* 0x000fe200078e02ff */
[----:B------:R-:W-:Y:S02]  /*0370*/  IABS R6, R7 ;  /* 0x0000000700067213 */ /* 0x000fe40000000000 */
[----:B------:R-:W-:Y:S01]  /*0380*/  LOP3.LUT R7, R7, R0, RZ, 0x3c, !PT ;  /* 0x0000000007077212 */ /* 0x000fe200078e3cff */
[----:B------:R-:W-:Y:S01]  /*0390*/  IMAD.HI.U32 R4, R3, R5, R2 ;  /* 0x0000000503047227 */ /* 0x000fe200078e0002 */
[----:B0-----:R-:W-:Y:S01]  /*03a0*/  IADD3 R2, PT, PT, R31, 0x300402, RZ ;  /* 0x003004021f027810 */ /* 0x001fe20007ffe0ff */
[----:B------:R-:W0:Y:S01]  /*03b0*/  MUFU.RCP64H R3, R31 ;  /* 0x0000001f00037308 */ /* 0x000e220000001800 */
[----:B------:R-:W-:Y:S01]  /*03c0*/  ISETP.GE.AND P2, PT, R7, RZ, PT ;  /* 0x000000ff0700720c */ /* 0x000fe20003f46270 */
[----:B------:R-:W-:Y:S02]  /*03d0*/  IMAD.MOV.U32 R5, RZ, RZ, R6 ;  /* 0x000000ffff057224 */ /* 0x000fe400078e0006 */
[----:B------:R-:W-:-:S02]  /*03e0*/  IMAD.MOV.U32 R6, RZ, RZ, R8 ;  /* 0x000000ffff067224 */ /* 0x000fc400078e0008 */
[----:B------:R-:W-:-:S04]  /*03f0*/  IMAD.HI.U32 R68, R4, R5, RZ ;  /* 0x0000000504447227 */ /* 0x000fc800078e00ff */
[----:B------:R-:W-:-:S05]  /*0400*/  IMAD R6, R68, R6, R5 ;  /* 0x0000000644067224 */ /* 0x000fca00078e0205 */
[----:B------:R-:W-:Y:S01]  /*0410*/  ISETP.GT.U32.AND P1, PT, R9, R6, PT ;  /* 0x000000060900720c */ /* 0x000fe20003f24070 */
[----:B0-----:R-:W-:-:S08]  /*0420*/  DFMA R4, -R30, R2, 1 ;  /* 0x3ff000001e04742b */ /* 0x001fd00000000102 */
[----:B------:R-:W-:-:S04]  /*0430*/  DFMA R4, R4, R4, R4 ;  /* 0x000000040404722b */ /* 0x000fc80000000004 */
[----:B------:R-:W-:Y:S02]  /*0440*/  @!P1 IMAD.IADD R6, R6, 0x1, -R9 ;  /* 0x0000000106069824 */ /* 0x000fe400078e0a09 */
[----:B------:R-:W-:Y:S01]  /*0450*/  @!P1 VIADD R68, R68, 0x1 ;  /* 0x0000000144449836 */ /* 0x000fe20000000000 */
[----:B------:R-:W-:Y:S02]  /*0460*/  ISETP.NE.AND P1, PT, R0, RZ, PT ;  /* 0x000000ff0000720c */ /* 0x000fe40003f25270 */
[----:B------:R-:W-:Y:S01]  /*0470*/  ISETP.GE.U32.AND P0, PT, R6, R9, PT ;  /* 0x000000090600720c */ /* 0x000fe20003f06070 */
[----:B------:R-:W-:-:S08]  /*0480*/  DFMA R4, R2, R4, R2 ;  /* 0x000000040204722b */ /* 0x000fd00000000002 */
[----:B------:R-:W-:-:S04]  /*0490*/  DFMA R6, -R30, R4, 1 ;  /* 0x3ff000001e06742b */ /* 0x000fc80000000104 */
[----:B------:R-:W-:Y:S02]  /*04a0*/  @P0 IADD3 R68, PT, PT, R68, 0x1, RZ ;  /* 0x0000000144440810 */ /* 0x000fe40007ffe0ff */
[----:B------:R-:W-:Y:S02]  /*04b0*/  FSETP.GEU.AND P0, PT, |R2|, 5.8789094863358348022e-39, PT ;  /* 0x004004020200780b */ /* 0x000fe40003f0e200 */
[----:B------:R-:W-:Y:S01]  /*04c0*/  DFMA R28, R4, R6, R4 ;  /* 0x00000006041c722b */ /* 0x000fe20000000004 */
[----:B------:R-:W-:Y:S01]  /*04d0*/  @!P2 IMAD.MOV R68, RZ, RZ, -R68 ;  /* 0x000000ffff44a224 */ /* 0x000fe200078e0a44 */
[----:B------:R-:W-:-:S09]  /*04e0*/  @!P1 LOP3.LUT R68, RZ, R0, RZ, 0x33, !PT ;  /* 0x00000000ff449212 */ /* 0x000fd200078e33ff */
[----:B---34-:R-:W-:Y:S05]  /*04f0*/  @P0 BRA `(.L_x_44) ;  /* 0x0000000000200947 */ /* 0x018fea0003800000 */
[----:B------:R-:W-:Y:S01]  /*0500*/  LOP3.LUT R0, R31, 0x7fffffff, RZ, 0xc0, !PT ;  /* 0x7fffffff1f007812 */ /* 0x000fe200078ec0ff */
[----:B------:R-:W-:Y:S01]  /*0510*/  IMAD.MOV.U32 R2, RZ, RZ, R30 ;  /* 0x000000ffff027224 */ /* 0x000fe200078e001e */
[----:B------:R-:W-:-:S03]  /*0520*/  MOV R3, R31 ;  /* 0x0000001f00037202 */ /* 0x000fc60000000f00 */
[----:B------:R-:W-:Y:S01]  /*0530*/  VIADD R4, R0, 0xfff00000 ;  /* 0xfff0000000047836 */ /* 0x000fe20000000000 */
[----:B------:R-:W-:-:S07]  /*0540*/  MOV R0, 0x560 ;  /* 0x0000056000007802 */ /* 0x000fce0000000f00 */
[----:B------:R-:W-:Y:S05]  /*0550*/  CALL.REL.NOINC `($__internal_1_$__cuda_sm20_dblrcp_rn_slowpath_v3) ;  /* 0x0000005400e87944 */ /* 0x000fea0003c00000 */
[----:B------:R-:W-:Y:S01]  /*0560*/  IMAD.U32 R28, RZ, RZ, UR4 ;  /* 0x00000004ff1c7e24 */ /* 0x000fe2000f8e00ff */
[----:B------:R-:W-:-:S07]  /*0570*/  MOV R29, UR5 ;  /* 0x00000005001d7c02 */ /* 0x000fce0008000f00 */
.L_x_44:
[----:B------:R-:W0:Y:S01]  /*0580*/  LDC.64 R2, c[0x0][0x3e8] ;  /* 0x0000fa00ff027b82 */ /* 0x000e220000000a00 */
[----:B------:R-:W-:Y:S02]  /*0590*/  DADD R28, R28, -1 ;  /* 0xbff000001c1c7429 */ /* 0x000fe40000000000 */
[----:B0-----:R-:W-:-:S06]  /*05a0*/  DMUL R2, R2, R2 ;  /* 0x0000000202027228 */ /* 0x001fcc0000000000 */
[----:B------:R-:W0:Y:S04]  /*05b0*/  MUFU.RCP64H R5, R3 ;  /* 0x0000000300057308 */ /* 0x000e280000001800 */
[----:B------:R-:W-:-:S05]  /*05c0*/  VIADD R4, R3, 0x300402 ;  /* 0x0030040203047836 */ /* 0x000fca0000000000 */
[----:B------:R-:W-:Y:S01]  /*05d0*/  FSETP.GEU.AND P0, PT, |R4|, 5.8789094863358348022e-39, PT ;  /* 0x004004020400780b */ /* 0x000fe20003f0e200 */
[----:B0-----:R-:W-:-:S08]  /*05e0*/  DFMA R6, -R2, R4, 1 ;  /* 0x3ff000000206742b */ /* 0x001fd00000000104 */
[----:B------:R-:W-:-:S08]  /*05f0*/  DFMA R6, R6, R6, R6 ;  /* 0x000000060606722b */ /* 0x000fd00000000006 */
[----:B------:R-:W-:-:S08]  /*0600*/  DFMA R6, R4, R6, R4 ;  /* 0x000000060406722b */ /* 0x000fd00000000004 */
[----:B------:R-:W-:-:S08]  /*0610*/  DFMA R8, -R2, R6, 1 ;  /* 0x3ff000000208742b */ /* 0x000fd00000000106 */
[----:B------:R-:W-:-:S10]  /*0620*/  DFMA R8, R6, R8, R6 ;  /* 0x000000080608722b */ /* 0x000fd40000000006 */
[----:B------:R-:W-:Y:S02]  /*0630*/  R2UR UR8, R8 ;  /* 0x00000000080872ca */ /* 0x000fe400000e0000 */
[----:B------:R-:W-:Y:S01]  /*0640*/  R2UR UR9, R9 ;  /* 0x00000000090972ca */ /* 0x000fe200000e0000 */
[----:B------:R-:W-:-:S14]  /*0650*/  @P0 BRA `(.L_x_45) ;  /* 0x0000000000180947 */ /* 0x000fdc0003800000 */
[----:B------:R-:W-:-:S05]  /*0660*/  LOP3.LUT R0, R3, 0x7fffffff, RZ, 0xc0, !PT ;  /* 0x7fffffff03007812 */ /* 0x000fca00078ec0ff */
[----:B------:R-:W-:Y:S01]  /*0670*/  VIADD R4, R0, 0xfff00000 ;  /* 0xfff0000000047836 */ /* 0x000fe20000000000 */
[----:B------:R-:W-:-:S07]  /*0680*/  MOV R0, 0x6a0 ;  /* 0x000006a000007802 */ /* 0x000fce0000000f00 */
[----:B------:R-:W-:Y:S05]  /*0690*/  CALL.REL.NOINC `($__internal_1_$__cuda_sm20_dblrcp_rn_slowpath_v3) ;  /* 0x0000005400987944 */ /* 0x000fea0003c00000 */
[----:B------:R-:W-:Y:S01]  /*06a0*/  UMOV UR8, UR4 ;  /* 0x0000000400087c82 */ /* 0x000fe20008000000 */
[----:B------:R-:W-:-:S05]  /*06b0*/  UMOV UR9, UR5 ;  /* 0x0000000500097c82 */ /* 0x000fca0008000000 */
.L_x_45:
[----:B------:R-:W0:Y:S02]  /*06c0*/  LDCU UR4, c[0x0][0x448] ;  /* 0x00008900ff0477ac */ /* 0x000e240008000800 */
[----:B0-----:R-:W0:Y:S08]  /*06d0*/  I2F.F64 R2, UR4 ;  /* 0x0000000400027d12 */ /* 0x001e300008201c00 */
[----:B0-----:R-:W0:Y:S01]  /*06e0*/  MUFU.RCP64H R5, R3 ;  /* 0x0000000300057308 */ /* 0x001e220000001800 */
[----:B------:R-:W-:-:S04]  /*06f0*/  IADD3 R4, PT, PT, R3, 0x300402, RZ ;  /* 0x0030040203047810 */ /* 0x000fc80007ffe0ff */
[----:B------:R-:W-:Y:S02]  /*0700*/  FSETP.GEU.AND P0, PT, |R4|, 5.8789094863358348022e-39, PT ;  /* 0x004004020400780b */ /* 0x000fe40003f0e200 */
[----:B0-----:R-:W-:-:S08]  /*0710*/  DFMA R6, -R2, R4, 1 ;  /* 0x3ff000000206742b */ /* 0x001fd00000000104 */
[----:B------:R-:W-:-:S08]  /*0720*/  DFMA R6, R6, R6, R6 ;  /* 0x000000060606722b */ /* 0x000fd00000000006 */
[----:B------:R-:W-:-:S08]  /*0730*/  DFMA R6, R4, R6, R4 ;  /* 0x000000060406722b */ /* 0x000fd00000000004 */
[----:B------:R-:W-:-:S08]  /*0740*/  DFMA R8, -R2, R6, 1 ;  /* 0x3ff000000208742b */ /* 0x000fd00000000106 */
[----:B------:R-:W-:Y:S01]  /*0750*/  DFMA R26, R6, R8, R6 ;  /* 0x00000008061a722b */ /* 0x000fe20000000006 */
[----:B------:R-:W-:Y:S10]  /*0760*/  @P0 BRA `(.L_x_46) ;  /* 0x0000000000180947 */ /* 0x000ff40003800000 */
[----:B------:R-:W-:-:S05]  /*0770*/  LOP3.LUT R0, R3, 0x7fffffff, RZ, 0xc0, !PT ;  /* 0x7fffffff03007812 */ /* 0x000fca00078ec0ff */
[----:B------:R-:W-:Y:S01]  /*0780*/  VIADD R4, R0, 0xfff00000 ;  /* 0xfff0000000047836 */ /* 0x000fe20000000000 */
[----:B------:R-:W-:-:S07]  /*0790*/  MOV R0, 0x7b0 ;  /* 0x000007b000007802 */ /* 0x000fce0000000f00 */
[----:B------:R-:W-:Y:S05]  /*07a0*/  CALL.REL.NOINC `($__internal_1_$__cuda_sm20_dblrcp_rn_slowpath_v3) ;  /* 0x0000005400547944 */ /* 0x000fea0003c00000 */
[----:B------:R-:W-:Y:S01]  /*07b0*/  IMAD.U32 R26, RZ, RZ, UR4 ;  /* 0x00000004ff1a7e24 */ /* 0x000fe2000f8e00ff */
[----:B------:R-:W-:-:S07]  /*07c0*/  MOV R27, UR5 ;  /* 0x00000005001b7c02 */ /* 0x000fce0008000f00 */
.L_x_46:
[----:B------:R-:W0:Y:S01]  /*07d0*/  LDCU UR4, c[0x0][0x44c] ;  /* 0x00008980ff0477ac */ /* 0x000e220008000800 */
[----:B------:R-:W-:Y:S01]  /*07e0*/  DADD R26, R26, -1 ;  /* 0xbff000001a1a7429 */ /* 0x000fe20000000000 */
[----:B0-----:R-:W0:Y:S02]  /*07f0*/  I2F.F64 R2, UR4 ;  /* 0x0000000400027d12 */ /* 0x001e240008201c00 */
[----:B0-----:R-:W-:Y:S02]  /*0800*/  R2UR UR25, R3 ;  /* 0x00000000031972ca */ /* 0x001fe400000e0000 */
[----:B------:R-:W-:-:S11]  /*0810*/  R2UR UR24, R2 ;  /* 0x00000000021872ca */ /* 0x000fd600000e0000 */
[----:B------:R-:W0:Y:S01]  /*0820*/  MUFU.RCP64H R3, UR25 ;  /* 0x0000001900037d08 */ /* 0x000e220008001800 */
[----:B------:R-:W-:Y:S01]  /*0830*/  UIADD3 UR4, UPT, UPT, UR25, 0x300402, URZ ;  /* 0x0030040219047890 */ /* 0x000fe2000fffe0ff */
[----:B------:R-:W-:Y:S02]  /*0840*/  IMAD.U32 R4, RZ, RZ, UR24 ;  /* 0x00000018ff047e24 */ /* 0x000fe4000f8e00ff */
[----:B------:R-:W-:-:S03]  /*0850*/  IMAD.U32 R5, RZ, RZ, UR25 ;  /* 0x00000019ff057e24 */ /* 0x000fc6000f8e00ff */
[----:B------:R-:W-:Y:S02]  /*0860*/  MOV R2, UR4 ;  /* 0x0000000400027c02 */ /* 0x000fe40008000f00 */
[----:B------:R-:W-:-:S04]  /*0870*/  MOV R0, UR4 ;  /* 0x0000000400007c02 */ /* 0x000fc80008000f00 */
[----:B------:R-:W-:Y:S01]  /*0880*/  FSETP.GEU.AND P0, PT, |R0|, 5.8789094863358348022e-39, PT ;  /* 0x004004020000780b */ /* 0x000fe20003f0e200 */
[----:B0-----:R-:W-:-:S08]  /*0890*/  DFMA R4, R2, -R4, 1 ;  /* 0x3ff000000204742b */ /* 0x001fd00000000804 */
[----:B------:R-:W-:-:S08]  /*08a0*/  DFMA R4, R4, R4, R4 ;  /* 0x000000040404722b */ /* 0x000fd00000000004 */
[----:B------:R-:W-:Y:S01]  /*08b0*/  DFMA R4, R2, R4, R2 ;  /* 0x000000040204722b */ /* 0x000fe20000000002 */
[----:B------:R-:W-:Y:S02]  /*08c0*/  IMAD.U32 R2, RZ, RZ, UR24 ;  /* 0x00000018ff027e24 */ /* 0x000fe4000f8e00ff */
[----:B------:R-:W-:-:S06]  /*08d0*/  IMAD.U32 R3, RZ, RZ, UR25 ;  /* 0x00000019ff037e24 */ /* 0x000fcc000f8e00ff */
[----:B------:R-:W-:-:S08]  /*08e0*/  DFMA R2, R4, -R2, 1 ;  /* 0x3ff000000402742b */ /* 0x000fd00000000802 */
[----:B------:R-:W-:Y:S01]  /*08f0*/  DFMA R24, R4, R2, R4 ;  /* 0x000000020418722b */ /* 0x000fe20000000004 */
[----:B------:R-:W-:Y:S10]  /*0900*/  @P0 BRA `(.L_x_47) ;  /* 0x0000000000300947 */ /* 0x000ff40003800000 */
[----:B------:R-:W-:Y:S02]  /*0910*/  ULOP3.LUT UR4, UR25, 0x7fffffff, URZ, 0xc0, !UPT ;  /* 0x7fffffff19047892 */ /* 0x000fe4000f8ec0ff */
[----:B------:R-:W-:Y:S01]  /*0920*/  IMAD.U32 R5, RZ, RZ, UR25 ;  /* 0x00000019ff057e24 */ /* 0x000fe2000f8e00ff */
[----:B------:R-:W-:Y:S01]  /*0930*/  MOV R4, UR24 ;  /* 0x0000001800047c02 */ /* 0x000fe20008000f00 */
[----:B------:R-:W-:Y:S01]  /*0940*/  IMAD.U32 R3, RZ, RZ, UR25 ;  /* 0x00000019ff037e24 */ /* 0x000fe2000f8e00ff */
[----:B------:R-:W-:Y:S01]  /*0950*/  UIADD3 UR4, UPT, UPT, UR4, -0x100000, URZ ;  /* 0xfff0000004047890 */ /* 0x000fe2000fffe0ff */
[----:B------:R-:W-:Y:S01]  /*0960*/  IMAD.U32 R2, RZ, RZ, UR24 ;  /* 0x00000018ff027e24 */ /* 0x000fe2000f8e00ff */
[----:B------:R-:W-:Y:S01]  /*0970*/  MOV R0, 0x9b0 ;  /* 0x000009b000007802 */ /* 0x000fe20000000f00 */
[----:B------:R-:W-:-:S03]  /*0980*/  IMAD.MOV.U32 R3, RZ, RZ, R5 ;  /* 0x000000ffff037224 */ /* 0x000fc600078e0005 */
[----:B------:R-:W-:-:S07]  /*0990*/  MOV R4, UR4 ;  /* 0x0000000400047c02 */ /* 0x000fce0008000f00 */
[----:B------:R-:W-:Y:S05]  /*09a0*/  CALL.REL.NOINC `($__internal_1_$__cuda_sm20_dblrcp_rn_slowpath_v3) ;  /* 0x0000005000d47944 */ /* 0x000fea0003c00000 */
[----:B------:R-:W-:Y:S02]  /*09b0*/  IMAD.U32 R24, RZ, RZ, UR4 ;  /* 0x00000004ff187e24 */ /* 0x000fe4000f8e00ff */
[----:B------:R-:W-:-:S07]  /*09c0*/  IMAD.U32 R25, RZ, RZ, UR5 ;  /* 0x00000005ff197e24 */ /* 0x000fce000f8e00ff */
.L_x_47:
[----:B------:R-:W-:Y:S01]  /*09d0*/  IABS R5, UR7 ;  /* 0x0000000700057c13 */ /* 0x000fe20008000000 */
[----:B------:R-:W0:Y:S01]  /*09e0*/  LDC R0, c[0x0][0x3d0] ;  /* 0x0000f400ff007b82 */ /* 0x000e220000000800 */
[----:B------:R-:W-:Y:S01]  /*09f0*/  DADD R24, R24, -1 ;  /* 0xbff0000018187429 */ /* 0x000fe20000000000 */
[----:B------:R-:W1:Y:S01]  /*0a00*/  LDCU.64 UR28, c[0x0][0x358] ;  /* 0x00006b00ff1c77ac */ /* 0x000e620008000a00 */
[----:B------:R-:W2:Y:S05]  /*0a10*/  I2F.RP R4, R5 ;  /* 0x0000000500047306 */ /* 0x000eaa0000209400 */
[----:B------:R-:W3:Y:S03]  /*0a20*/  LDC.64 R22, c[0x0][0x4b0] ;  /* 0x00012c00ff167b82 */ /* 0x000ee60000000a00 */
[----:B--2---:R-:W2:Y:S01]  /*0a30*/  MUFU.RCP R4, R4 ;  /* 0x0000000400047308 */ /* 0x004ea20000001000 */
[----:B0-----:R-:W-:Y:S01]  /*0a40*/  IADD3 R0, PT, PT, R0, -0x1, RZ ;  /* 0xffffffff00007810 */ /* 0x001fe20007ffe0ff */
[----:B---3--:R-:W-:Y:S01]  /*0a50*/  DMUL R22, R22, 1.80143985094819840000e+16 ;  /* 0x4350000016167828 */ /* 0x008fe20000000000 */
[----:B--2---:R-:W-:-:S02]  /*0a60*/  IADD3 R2, PT, PT, R4, 0xffffffe, RZ ;  /* 0x0ffffffe04027810 */ /* 0x004fc40007ffe0ff */
[----:B------:R-:W-:-:S03]  /*0a70*/  IABS R4, R0 ;  /* 0x0000000000047213 */ /* 0x000fc60000000000 */
[----:B------:R0:W2:Y:S01]  /*0a80*/  F2I.FTZ.U32.TRUNC.NTZ R3, R2 ;  /* 0x0000000200037305 */ /* 0x0000a2000021f000 */
[----:B------:R-:W-:Y:S02]  /*0a90*/  LOP3.LUT R0, R0, UR7, RZ, 0x3c, !PT ;  /* 0x0000000700007c12 */ /* 0x000fe4000f8e3cff */
[----:B------:R-:W-:Y:S02]  /*0aa0*/  R2UR UR6, R4 ;  /* 0x00000000040672ca */ /* 0x000fe400000e0000 */
[----:B------:R-:W-:Y:S01]  /*0ab0*/  ISETP.GE.AND P1, PT, R0, RZ, PT ;  /* 0x000000ff0000720c */ /* 0x000fe20003f26270 */
[----:B0-----:R-:W-:-:S05]  /*0ac0*/  IMAD.MOV.U32 R2, RZ, RZ, RZ ;  /* 0x000000ffff027224 */ /* 0x001fca00078e00ff */
[----:B------:R-:W-:Y:S01]  /*0ad0*/  R2UR UR4, R2 ;  /* 0x00000000020472ca */ /* 0x000fe200000e0000 */
[----:B--2---:R-:W-:Y:S01]  /*0ae0*/  IMAD.MOV R6, RZ, RZ, -R3 ;  /* 0x000000ffff067224 */ /* 0x004fe200078e0a03 */
[----:B------:R-:W-:Y:S02]  /*0af0*/  R2UR UR5, R3 ;  /* 0x00000000030572ca */ /* 0x000fe400000e0000 */
[----:B------:R-:W-:Y:S01]  /*0b00*/  IABS R2, UR7 ;  /* 0x0000000700027c13 */ /* 0x000fe20008000000 */
[----:B------:R-:W-:-:S04]  /*0b10*/  IMAD R7, R6, R5, RZ ;  /* 0x0000000506077224 */ /* 0x000fc800078e02ff */
[----:B------:R-:W-:-:S06]  /*0b20*/  IMAD.MOV R2, RZ, RZ, -R2 ;  /* 0x000000ffff027224 */ /* 0x000fcc00078e0a02 */
[----:B------:R-:W-:-:S04]  /*0b30*/  IMAD.HI.U32 R7, R3, R7, UR4 ;  /* 0x0000000403077e27 */ /* 0x000fc8000f8e0007 */
[----:B------:R-:W-:Y:S01]  /*0b40*/  IMAD.U32 R3, RZ, RZ, UR6 ;  /* 0x00000006ff037e24 */ /* 0x000fe2000f8e00ff */
[----:B------:R-:W-:-:S13]  /*0b50*/  R2UR UR4, R7 ;  /* 0x00000000070472ca */ /* 0x000fda00000e0000 */
[----:B------:R-:W-:-:S06]  /*0b60*/  UIMAD.WIDE.U32 UR4, UR4, UR6, URZ ;  /* 0x00000006040472a5 */ /* 0x000fcc000f8e00ff */
[----:B------:R-:W-:Y:S01]  /*0b70*/  IMAD R2, R2, UR5, R3 ;  /* 0x0000000502027c24 */ /* 0x000fe2000f8e0203 */
[----:B------:R-:W-:-:S04]  /*0b80*/  UMOV UR4, URZ ;  /* 0x000000ff00047c82 */ /* 0x000fc80008000000 */
[----:B------:R-:W-:-:S13]  /*0b90*/  ISETP.GT.U32.AND P0, PT, R5, R2, PT ;  /* 0x000000020500720c */ /* 0x000fda0003f04070 */
[----:B------:R-:W-:Y:S01]  /*0ba0*/  VOTEU.ANY UP1, P0 ;  /* 0x0000000000ff7886 */ /* 0x000fe20000020100 */
[----:B------:R-:W-:-:S04]  /*0bb0*/  PLOP3.LUT P0, PT, PT, PT, UP1, 0x80, 0x8 ;  /* 0x000000000008781c */ /* 0x000fc80003f0f018 */
[----:B------:R-:W-:Y:S01]  /*0bc0*/  @!UP1 UIADD3 UR5, UPT, UPT, UR5, 0x1, URZ ;  /* 0x0000000105059890 */ /* 0x000fe2000fffe0ff */
[----:B------:R-:W-:-:S08]  /*0bd0*/  VOTEU.ANY UP1, P1 ;  /* 0x0000000000ff7886 */ /* 0x000fd00000820100 */
[----:B------:R-:W-:-:S04]  /*0be0*/  @!P0 IADD3 R2, PT, PT, R2, -R5, RZ ;  /* 0x8000000502028210 */ /* 0x000fc80007ffe0ff */
[----:B------:R-:W-:-:S13]  /*0bf0*/  ISETP.GE.U32.AND P0, PT, R2, R5, PT ;  /* 0x000000050200720c */ /* 0x000fda0003f06070 */
[----:B------:R-:W-:-:S05]  /*0c00*/  VOTEU.ANY UP0, P0 ;  /* 0x0000000000ff7886 */ /* 0x000fca0000000100 */
[----:B------:R-:W-:Y:S02]  /*0c10*/  @UP0 UIADD3 UR5, UPT, UPT, UR5, 0x1, URZ ;  /* 0x0000000105050890 */ /* 0x000fe4000fffe0ff */
[----:B------:R-:W-:-:S05]  /*0c20*/  UISETP.NE.AND UP0, UPT, UR7, URZ, UPT ;  /* 0x000000ff0700728c */ /* 0x000fca000bf05270 */
[----:B------:R-:W-:Y:S02]  /*0c30*/  UMOV UR10, UR5 ;  /* 0x00000005000a7c82 */ /* 0x000fe40008000000 */
[----:B------:R-:W-:-:S04]  /*0c40*/  @!UP1 UIADD3 UR10, UPT, UPT, -UR10, URZ, URZ ;  /* 0x000000ff0a0a9290 */ /* 0x000fc8000fffe1ff */
[----:B-1----:R-:W-:-:S12]  /*0c50*/  @!UP0 ULOP3.LUT UR10, URZ, UR7, URZ, 0x33, !UPT ;  /* 0x00000007ff0a8292 */ /* 0x002fd8000f8e33ff */
.L_x_87:
[----:B------:R-:W-:-:S13]  /*0c60*/  ISETP.GE.AND P0, PT, R68, RZ, PT ;  /* 0x000000ff4400720c */ /* 0x000fda0003f06270 */
[----:B------:R-:W-:Y:S05]  /*0c70*/  @!P0 BRA `(.L_x_48) ;  /* 0x0000005000108947 */ /* 0x000fea0003800000 */
[----:B------:R-:W-:Y:S01]  /*0c80*/  IABS R4, UR7 ;  /* 0x0000000700047c13 */ /* 0x000fe20008000000 */
[----:B------:R-:W0:Y:S01]  /*0c90*/  LDC R0, c[0x0][0x3d0] ;  /* 0x0000f400ff007b82 */ /* 0x000e220000000800 */
[----:B------:R-:W1:Y:S02]  /*0ca0*/  S2R R67, SR_TID.Z ;  /* 0x0000000000437919 */ /* 0x000e640000002300 */
[----:B------:R-:W2:Y:S05]  /*0cb0*/  I2F.RP R5, R4 ;  /* 0x0000000400057306 */ /* 0x000eaa0000209400 */
[----:B------:R-:W1:Y:S01]  /*0cc0*/  LDC R66, c[0x0][0x368] ;  /* 0x0000da00ff427b82 */ /* 0x000e620000000800 */
[----:B------:R-:W3:Y:S02]  /*0cd0*/  LDCU UR6, c[0x0][0x378] ;  /* 0x00006f00ff0677ac */ /* 0x000ee40008000800 */
[----:B--2---:R-:W2:Y:S01]  /*0ce0*/  MUFU.RCP R5, R5 ;  /* 0x0000000500057308 */ /* 0x004ea20000001000 */
[----:B0-----:R-:W-:-:S02]  /*0cf0*/  VIADD R0, R0, 0xffffffff ;  /* 0xffffffff00007836 */ /* 0x001fc40000000000 */
[----:B--2---:R-:W-:-:S03]  /*0d00*/  VIADD R2, R5, 0xffffffe ;  /* 0x0ffffffe05027836 */ /* 0x004fc60000000000 */
[----:B------:R-:W-:Y:S02]  /*0d10*/  IABS R5, R0 ;  /* 0x0000000000057213 */ /* 0x000fe40000000000 */
[----:B------:R-:W-:Y:S01]  /*0d20*/  LOP3.LUT R0, R0, UR7, RZ, 0x3c, !PT ;  /* 0x0000000700007c12 */ /* 0x000fe2000f8e3cff */
[----:B------:R0:W2:Y:S01]  /*0d30*/  F2I.FTZ.U32.TRUNC.NTZ R3, R2 ;  /* 0x0000000200037305 */ /* 0x0000a2000021f000 */
[----:B------:R-:W-:Y:S02]  /*0d40*/  R2UR UR5, R5 ;  /* 0x00000000050572ca */ /* 0x000fe400000e0000 */
[----:B------:R-:W-:Y:S02]  /*0d50*/  ISETP.GE.AND P1, PT, R0, RZ, PT ;  /* 0x000000ff0000720c */ /* 0x000fe40003f26270 */
[----:B0-----:R-:W-:-:S04]  /*0d60*/  MOV R2, RZ ;  /* 0x000000ff00027202 */ /* 0x001fc80000000f00 */
[----:B------:R-:W-:Y:S02]  /*0d70*/  R2UR UR12, R2 ;  /* 0x00000000020c72ca */ /* 0x000fe400000e0000 */
[----:B--2---:R-:W-:Y:S01]  /*0d80*/  R2UR UR13, R3 ;  /* 0x00000000030d72ca */ /* 0x004fe200000e0000 */
[----:B------:R-:W-:Y:S01]  /*0d90*/  IMAD.MOV R7, RZ, RZ, -R3 ;  /* 0x000000ffff077224 */ /* 0x000fe200078e0a03 */
[----:B------:R-:W-:-:S03]  /*0da0*/  IABS R2, UR7 ;  /* 0x0000000700027c13 */ /* 0x000fc60008000000 */
[----:B------:R-:W-:Y:S02]  /*0db0*/  IMAD R7, R7, R4, RZ ;  /* 0x0000000407077224 */ /* 0x000fe400078e02ff */
[----:B------:R-:W-:-:S06]  /*0dc0*/  IMAD.MOV R2, RZ, RZ, -R2 ;  /* 0x000000ffff027224 */ /* 0x000fcc00078e0a02 */
[----:B------:R-:W-:Y:S01]  /*0dd0*/  IMAD.HI.U32 R7, R3, R7, UR12 ;  /* 0x0000000c03077e27 */ /* 0x000fe2000f8e0007 */
[----:B------:R-:W-:-:S04]  /*0de0*/  MOV R3, UR5 ;  /* 0x0000000500037c02 */ /* 0x000fc80008000f00 */
[----:B------:R-:W-:-:S13]  /*0df0*/  R2UR UR12, R7 ;  /* 0x00000000070c72ca */ /* 0x000fda00000e0000 */
[----:B------:R-:W-:Y:S01]  /*0e00*/  UIMAD.WIDE.U32 UR12, UR12, UR5, URZ ;  /* 0x000000050c0c72a5 */ /* 0x000fe2000f8e00ff */
[----:B------:R-:W1:Y:S06]  /*0e10*/  S2UR UR5, SR_CTAID.Z ;  /* 0x00000000000579c3 */ /* 0x000e6c0000002700 */
[----:B------:R-:W-:Y:S02]  /*0e20*/  UMOV UR11, UR13 ;  /* 0x0000000d000b7c82 */ /* 0x000fe40008000000 */
[----:B------:R-:W-:-:S05]  /*0e30*/  IMAD R3, R2, UR11, R3 ;  /* 0x0000000b02037c24 */ /* 0x000fca000f8e0203 */
[----:B------:R-:W-:-:S13]  /*0e40*/  ISETP.GT.U32.AND P0, PT, R4, R3, PT ;  /* 0x000000030400720c */ /* 0x000fda0003f04070 */
[----:B------:R-:W-:Y:S01]  /*0e50*/  VOTEU.ANY UP0, P0 ;  /* 0x0000000000ff7886 */ /* 0x000fe20000000100 */
[----:B------:R-:W-:-:S04]  /*0e60*/  PLOP3.LUT P0, PT, PT, PT, UP0, 0x80, 0x8 ;  /* 0x000000000008781c */ /* 0x000fc80003f0f008 */
[----:B------:R-:W-:Y:S01]  /*0e70*/  @!UP0 UIADD3 UR11, UPT, UPT, UR11, 0x1, URZ ;  /* 0x000000010b0b8890 */ /* 0x000fe2000fffe0ff */
[----:B------:R-:W-:-:S08]  /*0e80*/  VOTEU.ANY UP0, P1 ;  /* 0x0000000000ff7886 */ /* 0x000fd00000800100 */
[----:B------:R-:W-:-:S05]  /*0e90*/  @!P0 IMAD.IADD R3, R3, 0x1, -R4 ;  /* 0x0000000103038824 */ /* 0x000fca00078e0a04 */
[----:B------:R-:W-:Y:S01]  /*0ea0*/  ISETP.GE.U32.AND P0, PT, R3, R4, PT ;  /* 0x000000040300720c */ /* 0x000fe20003f06070 */
[C---:B-1----:R-:W-:Y:S01]  /*0eb0*/  IMAD R3, R66.reuse, UR5, R67 ;  /* 0x0000000542037c24 */ /* 0x042fe2000f8e0243 */
[----:B------:R-:W-:Y:S01]  /*0ec0*/  UMOV UR5, URZ ;  /* 0x000000ff00057c82 */ /* 0x000fe20008000000 */
[----:B---3--:R-:W-:-:S04]  /*0ed0*/  IMAD R66, R66, UR6, RZ ;  /* 0x0000000642427c24 */ /* 0x008fc8000f8e02ff */
[----:B------:R-:W-:-:S06]  /*0ee0*/  IMAD R66, R66, UR4, R3 ;  /* 0x0000000442427c24 */ /* 0x000fcc000f8e0203 */
[----:B------:R-:W-:-:S05]  /*0ef0*/  VOTEU.ANY UP1, P0 ;  /* 0x0000000000ff7886 */ /* 0x000fca0000020100 */
[----:B------:R-:W-:Y:S02]  /*0f00*/  @UP1 UIADD3 UR11, UPT, UPT, UR11, 0x1, URZ ;  /* 0x000000010b0b1890 */ /* 0x000fe4000fffe0ff */
[----:B------:R-:W-:Y:S02]  /*0f10*/  UISETP.NE.AND UP1, UPT, UR7, URZ, UPT ;  /* 0x000000ff0700728c */ /* 0x000fe4000bf25270 */
[----:B------:R-:W-:-:S09]  /*0f20*/  @!UP0 UIADD3 UR11, UPT, UPT, -UR11, URZ, URZ ;  /* 0x000000ff0b0b8290 */ /* 0x000fd2000fffe1ff */
[----:B------:R-:W-:-:S12]  /*0f30*/  @!UP1 ULOP3.LUT UR11, URZ, UR7, URZ, 0x33, !UPT ;  /* 0x00000007ff0b9292 */ /* 0x000fd8000f8e33ff */
.L_x_86:
[----:B------:R-:W-:-:S09]  /*0f40*/  UISETP.GE.AND UP0, UPT, UR11, URZ, UPT ;  /* 0x000000ff0b00728c */ /* 0x000fd2000bf06270 */
[----:B------:R-:W-:Y:S05]  /*0f50*/  BRA.U !UP0, `(.L_x_49) ;  /* 0x0000004908d07547 */ /* 0x000fea000b800000 */
[----:B------:R-:W0:Y:S01]  /*0f60*/  S2UR UR17, SR_CTAID.Y ;  /* 0x00000000001179c3 */ /* 0x000e220000002600 */
[----:B------:R-:W1:Y:S01]  /*0f70*/  S2R R0, SR_TID.Y ;  /* 0x0000000000007919 */ /* 0x000e620000002200 */
[----:B------:R-:W2:Y:S01]  /*0f80*/  LDCU.64 UR14, c[0x0][0x4d0] ;  /* 0x00009a00ff0e77ac */ /* 0x000ea20008000a00 */
[C---:B------:R-:W-:Y:S01]  /*0f90*/  VIADD R3, R66.reuse, 0x1 ;  /* 0x0000000142037836 */ /* 0x040fe20000000000 */
[----:B------:R-:W-:Y:S01]  /*0fa0*/  ISETP.GT.AND P0, PT, R66, RZ, PT ;  /* 0x000000ff4200720c */ /* 0x000fe20003f04270 */
[----:B------:R-:W3:Y:S01]  /*0fb0*/  S2R R2, SR_TID.X ;  /* 0x0000000000027919 */ /* 0x000ee20000002100 */
[----:B------:R-:W4:Y:S02]  /*0fc0*/  LDCU.64 UR30, c[0x0][0x430] ;  /* 0x00008600ff1e77ac */ /* 0x000f240008000a00 */
[----:B------:R-:W3:Y:S01]  /*0fd0*/  LDC R19, c[0x0][0x360] ;  /* 0x0000d800ff137b82 */ /* 0x000ee20000000800 */
[----:B------:R-:W0:Y:S01]  /*0fe0*/  LDCU UR16, c[0x0][0x374] ;  /* 0x00006e80ff1077ac */ /* 0x000e220008000800 */
[----:B------:R-:W5:Y:S06]  /*0ff0*/  LDCU UR12, c[0x0][0x378] ;  /* 0x00006f00ff0c77ac */ /* 0x000f6c0008000800 */
[----:B------:R-:W5:Y:S01]  /*1000*/  S2UR UR13, SR_CTAID.Z ;  /* 0x00000000000d79c3 */ /* 0x000f620000002700 */
[----:B------:R-:W1:Y:S01]  /*1010*/  LDCU UR53, c[0x0][0x3d8] ;  /* 0x00007b00ff3577ac */ /* 0x000e620008000800 */
[----:B------:R-:W1:Y:S06]  /*1020*/  LDCU.64 UR32, c[0x0][0x408] ;  /* 0x00008100ff2077ac */ /* 0x000e6c0008000a00 */
[----:B------:R-:W3:Y:S01]  /*1030*/  S2UR UR52, SR_CTAID.X ;  /* 0x00000000003479c3 */ /* 0x000ee20000002500 */
[----:B------:R-:W1:Y:S01]  /*1040*/  LDCU UR54, c[0x0][0x448] ;  /* 0x00008900ff3677ac */ /* 0x000e620008000800 */
[----:B0-----:R-:W-:-:S06]  /*1050*/  UIMAD UR6, UR16, UR5, UR17 ;  /* 0x00000005100672a4 */ /* 0x001fcc000f8e0211 */
[----:B------:R-:W1:Y:S01]  /*1060*/  LDC R65, c[0x0][0x364] ;  /* 0x0000d900ff417b82 */ /* 0x000e620000000800 */
[----:B------:R-:W0:Y:S01]  /*1070*/  LDCU UR55, c[0x0][0x4b0] ;  /* 0x00009600ff3777ac */ /* 0x000e220008000800 */
[----:B------:R-:W0:Y:S01]  /*1080*/  LDCU UR56, c[0x0][0x4d8] ;  /* 0x00009b00ff3877ac */ /* 0x000e220008000800 */
[----:B-----5:R-:W-:Y:S01]  /*1090*/  UIMAD UR12, UR12, UR4, UR13 ;  /* 0x000000040c0c72a4 */ /* 0x020fe2000f8e020d */
[----:B------:R-:W0:Y:S03]  /*10a0*/  LDCU.64 UR34, c[0x0][0x3c8] ;  /* 0x00007900ff2277ac */ /* 0x000e260008000a00 */
[----:B--2---:R-:W-:Y:S01]  /*10b0*/  UIMAD UR12, UR12, UR15, UR6 ;  /* 0x0000000f0c0c72a4 */ /* 0x004fe2000f8e0206 */
[----:B---3--:R-:W-:Y:S01]  /*10c0*/  IMAD R19, R19, UR52, R2 ;  /* 0x0000003413137c24 */ /* 0x008fe2000f8e0202 */
[----:B------:R-:W2:Y:S02]  /*10d0*/  LDCU UR6, c[0x0][0x3d8] ;  /* 0x00007b00ff0677ac */ /* 0x000ea40008000800 */
[----:B------:R-:W-:Y:S01]  /*10e0*/  UIMAD UR12, UR12, UR14, UR52 ;  /* 0x0000000e0c0c72a4 */ /* 0x000fe2000f8e0234 */
[----:B------:R-:W3:Y:S01]  /*10f0*/  LDCU.64 UR14, c[0x0][0x3d0] ;  /* 0x00007a00ff0e77ac */ /* 0x000ee20008000a00 */
[----:B-1----:R-:W-:-:S02]  /*1100*/  IMAD R0, R65, UR17, R0 ;  /* 0x0000001141007c24 */ /* 0x002fc4000f8e0200 */
[----:B------:R-:W-:Y:S01]  /*1110*/  IMAD R65, R65, UR16, RZ ;  /* 0x0000001041417c24 */ /* 0x000fe2000f8e02ff */
[----:B------:R-:W1:Y:S03]  /*1120*/  LDCU.64 UR36, c[0x0][0x410] ;  /* 0x00008200ff2477ac */ /* 0x000e660008000a00 */
[----:B------:R-:W-:Y:S01]  /*1130*/  IMAD R65, R65, UR5, R0 ;  /* 0x0000000541417c24 */ /* 0x000fe2000f8e0200 */
[----:B------:R-:W0:Y:S01]  /*1140*/  LDCU.64 UR38, c[0x0][0x458] ;  /* 0x00008b00ff2677ac */ /* 0x000e220008000a00 */
[----:B--2---:R-:W-:Y:S01]  /*1150*/  ISETP.GE.AND P1, PT, R3, UR6, PT ;  /* 0x0000000603007c0c */ /* 0x004fe2000bf26270 */
[----:B------:R-:W2:Y:S01]  /*1160*/  LDCU.64 UR40, c[0x0][0x418] ;  /* 0x00008300ff2877ac */ /* 0x000ea20008000a00 */
[----:B------:R-:W-:Y:S02]  /*1170*/  SEL R0, R66, UR6, P0 ;  /* 0x0000000642007c07 */ /* 0x000fe40008000000 */
[C---:B------:R-:W-:Y:S01]  /*1180*/  IADD3 R2, PT, PT, R65.reuse, 0x1, RZ ;  /* 0x0000000141027810 */ /* 0x040fe20007ffe0ff */
[----:B------:R-:W0:Y:S01]  /*1190*/  LDCU.64 UR42, c[0x0][0x460] ;  /* 0x00008c00ff2a77ac */ /* 0x000e220008000a00 */
[----:B------:R-:W-:Y:S01]  /*11a0*/  ISETP.GT.AND P0, PT, R65, RZ, PT ;  /* 0x000000ff4100720c */ /* 0x000fe20003f04270 */
[----:B------:R-:W-:Y:S01]  /*11b0*/  VIADD R4, R0, 0xffffffff ;  /* 0xffffffff00047836 */ /* 0x000fe20000000000 */
[----:B------:R-:W-:Y:S01]  /*11c0*/  SEL R6, R3, RZ, !P1 ;  /* 0x000000ff03067207 */ /* 0x000fe20004800000 */
[--C-:B---3--:R-:W-:Y:S01]  /*11d0*/  IMAD R62, R66, UR15, R65.reuse ;  /* 0x0000000f423e7c24 */ /* 0x108fe2000f8e0241 */
[----:B------:R-:W-:Y:S01]  /*11e0*/  ISETP.GE.AND P1, PT, R2, UR15, PT ;  /* 0x0000000f02007c0c */ /* 0x000fe2000bf26270 */
[----:B------:R-:W3:Y:S01]  /*11f0*/  LDCU.64 UR44, c[0x0][0x4c0] ;  /* 0x00009800ff2c77ac */ /* 0x000ee20008000a00 */
[----:B------:R-:W-:Y:S01]  /*1200*/  SEL R0, R65, UR15, P0 ;  /* 0x0000000f41007c07 */ /* 0x000fe20008000000 */
[--C-:B------:R-:W-:Y:S01]  /*1210*/  IMAD R64, R6, UR15, R65.reuse ;  /* 0x0000000f06407c24 */ /* 0x100fe2000f8e0241 */
[----:B------:R-:W-:Y:S01]  /*1220*/  SEL R5, R2, RZ, !P1 ;  /* 0x000000ff02057207 */ /* 0x000fe20004800000 */
[----:B------:R-:W-:Y:S01]  /*1230*/  IMAD R2, R4, UR15, R65 ;  /* 0x0000000f04027c24 */ /* 0x000fe2000f8e0241 */
[----:B------:R-:W0:Y:S01]  /*1240*/  LDCU.64 UR46, c[0x0][0x468] ;  /* 0x00008d00ff2e77ac */ /* 0x000e220008000a00 */
[----:B------:R-:W-:-:S02]  /*1250*/  VIADD R3, R0, 0xffffffff ;  /* 0xffffffff00037836 */ /* 0x000fc40000000000 */
[--C-:B------:R-:W-:Y:S01]  /*1260*/  IMAD R20, R6, UR15, R5.reuse ;  /* 0x0000000f06147c24 */ /* 0x100fe2000f8e0205 */
[----:B------:R-:W0:Y:S01]  /*1270*/  LDCU.128 UR16, c[0x0][0x420] ;  /* 0x00008400ff1077ac */ /* 0x000e220008000c00 */
[----:B------:R-:W-:Y:S02]  /*1280*/  IMAD R58, R4, UR15, R5 ;  /* 0x0000000f043a7c24 */ /* 0x000fe4000f8e0205 */
[----:B------:R-:W-:Y:S01]  /*1290*/  IMAD R6, R6, UR15, R3 ;  /* 0x0000000f06067c24 */ /* 0x000fe2000f8e0203 */
[----:B------:R-:W0:Y:S01]  /*12a0*/  LDCU.64 UR48, c[0x0][0x3d0] ;  /* 0x00007a00ff3077ac */ /* 0x000e220008000a00 */
[----:B------:R-:W-:Y:S02]  /*12b0*/  IMAD R0, R66, UR15, R5 ;  /* 0x0000000f42007c24 */ /* 0x000fe4000f8e0205 */
[--C-:B------:R-:W-:Y:S01]  /*12c0*/  IMAD R4, R4, UR15, R3.reuse ;  /* 0x0000000f04047c24 */ /* 0x100fe2000f8e0203 */
[----:B------:R-:W0:Y:S01]  /*12d0*/  LDCU.64 UR50, c[0x0][0x4d0] ;  /* 0x00009a00ff3277ac */ /* 0x000e220008000a00 */
[----:B------:R-:W-:-:S02]  /*12e0*/  IMAD R60, R66, UR15, R3 ;  /* 0x0000000f423c7c24 */ /* 0x000fc4000f8e0203 */
[--C-:B------:R-:W-:Y:S01]  /*12f0*/  IMAD R64, R64, UR14, R19.reuse ;  /* 0x0000000e40407c24 */ /* 0x100fe2000f8e0213 */
[----:B------:R-:W0:Y:S01]  /*1300*/  LDCU.128 UR20, c[0x0][0x410] ;  /* 0x00008200ff1477ac */ /* 0x000e220008000c00 */
[--C-:B------:R-:W-:Y:S02]  /*1310*/  IMAD R63, R2, UR14, R19.reuse ;  /* 0x0000000e023f7c24 */ /* 0x100fe4000f8e0213 */
[--C-:B------:R-:W-:Y:S01]  /*1320*/  IMAD R62, R62, UR14, R19.reuse ;  /* 0x0000000e3e3e7c24 */ /* 0x100fe2000f8e0213 */
[----:B------:R-:W-:Y:S01]  /*1330*/  UMOV UR6, URZ ;  /* 0x000000ff00067c82 */ /* 0x000fe20008000000 */
[--C-:B------:R-:W-:Y:S02]  /*1340*/  IMAD R61, R0, UR14, R19.reuse ;  /* 0x0000000e003d7c24 */ /* 0x100fe4000f8e0213 */
[--C-:B------:R-:W-:Y:S02]  /*1350*/  IMAD R60, R60, UR14, R19.reuse ;  /* 0x0000000e3c3c7c24 */ /* 0x100fe4000f8e0213 */
[----:B------:R-:W-:-:S02]  /*1360*/  IMAD R59, R4, UR14, R19 ;  /* 0x0000000e043b7c24 */ /* 0x000fc4000f8e0213 */
[--C-:B------:R-:W-:Y:S02]  /*1370*/  IMAD R58, R58, UR14, R19.reuse ;  /* 0x0000000e3a3a7c24 */ /* 0x100fe4000f8e0213 */
[--C-:B------:R-:W-:Y:S02]  /*1380*/  IMAD R21, R6, UR14, R19.reuse ;  /* 0x0000000e06157c24 */ /* 0x100fe4000f8e0213 */
[----:B------:R-:W-:Y:S01]  /*1390*/  IMAD R20, R20, UR14, R19 ;  /* 0x0000000e14147c24 */ /* 0x000fe2000f8e0213 */
[----:B-1234-:R-:W-:-:S07]  /*13a0*/  IADD3 R19, PT, PT, R19, 0x1, RZ ;  /* 0x0000000113137810 */ /* 0x01efce0007ffe0ff */
.L_x_85:
[----:B------:R-:W-:Y:S01]  /*13b0*/  LOP3.LUT P0, RZ, R67, R69, R70, 0xfe, !PT ;  /* 0x0000004543ff7212 */ /* 0x000fe2000780fe46 */
[----:B------:R-:W-:-:S12]  /*13c0*/  BSSY.RECONVERGENT B0, `(.L_x_50) ;  /* 0x0000014000007945 */ /* 0x000fd80003800200 */
[----:B01----:R-:W-:Y:S05]  /*13d0*/  @P0 BRA `(.L_x_51) ;  /* 0x0000000000480947 */ /* 0x003fea0003800000 */
[----:B------:R-:W1:Y:S01]  /*13e0*/  S2UR UR15, SR_CTAID.Y ;  /* 0x00000000000f79c3 */ /* 0x000e620000002600 */
[----:B------:R-:W1:Y:S01]  /*13f0*/  LDCU UR13, c[0x0][0x374] ;  /* 0x00006e80ff0d77ac */ /* 0x000e620008000800 */
[----:B------:R-:W2:Y:S06]  /*1400*/  LDCU UR14, c[0x0][0x378] ;  /* 0x00006f00ff0e77ac */ /* 0x000eac0008000800 */
[----:B------:R-:W2:Y:S01]  /*1410*/  S2UR UR26, SR_CTAID.Z ;  /* 0x00000000001a79c3 */ /* 0x000ea20000002700 */
[----:B-1----:R-:W-:-:S04]  /*1420*/  UIMAD UR13, UR13, UR5, UR15 ;  /* 0x000000050d0d72a4 */ /* 0x002fc8000f8e020f */
[----:B0-----:R-:W-:Y:S02]  /*1430*/  UISETP.GE.AND UP0, UPT, UR13, UR51, UPT ;  /* 0x000000330d00728c */ /* 0x001fe4000bf06270 */
[----:B--2---:R-:W-:Y:S02]  /*1440*/  UIMAD UR13, UR14, UR4, UR26 ;  /* 0x000000040e0d72a4 */ /* 0x004fe4000f8e021a */
[----:B------:R-:W-:-:S04]  /*1450*/  UISETP.GE.OR UP0, UPT, UR52, UR50, UP0 ;  /* 0x000000323400728c */ /* 0x000fc80008706670 */
[----:B------:R-:W-:-:S09]  /*1460*/  UISETP.GE.OR UP0, UPT, UR13, UR56, UP0 ;  /* 0x000000380d00728c */ /* 0x000fd20008706670 */
[----:B------:R-:W-:Y:S05]  /*1470*/  BRA.U UP0, `(.L_x_51) ;  /* 0x0000000100207547 */ /* 0x000fea000b800000 */
[----:B------:R-:W-:-:S06]  /*1480*/  UIMAD.WIDE UR14, UR12, 0x4, UR34 ;  /* 0x000000040c0e78a5 */ /* 0x000fcc000f8e0222 */
[----:B------:R-:W-:Y:S02]  /*1490*/  IMAD.U32 R2, RZ, RZ, UR14 ;  /* 0x0000000eff027e24 */ /* 0x000fe4000f8e00ff */
[----:B------:R-:W-:-:S05]  /*14a0*/  IMAD.U32 R3, RZ, RZ, UR15 ;  /* 0x0000000fff037e24 */ /* 0x000fca000f8e00ff */
[----:B------:R-:W2:Y:S01]  /*14b0*/  LDG.E R2, desc[UR28][R2.64] ;  /* 0x0000001c02027981 */ /* 0x000ea2000c1e1900 */
[----:B------:R-:W0:Y:S01]  /*14c0*/  S2UR UR14, SR_CgaCtaId ;  /* 0x00000000000e79c3 */ /* 0x000e220000008800 */
[----:B------:R-:W-:Y:S02]  /*14d0*/  UMOV UR13, 0x400 ;  /* 0x00000400000d7882 */ /* 0x000fe40000000000 */
[----:B0-----:R-:W-:-:S09]  /*14e0*/  ULEA UR13, UR14, UR13, 0x18 ;  /* 0x0000000d0e0d7291 */ /* 0x001fd2000f8ec0ff */
[----:B--2---:R1:W-:Y:S03]  /*14f0*/  STS [UR13], R2 ;  /* 0x00000002ff007988 */ /* 0x0043e6000800080d */
.L_x_51:
[----:B0-----:R-:W-:Y:S05]  /*1500*/  BSYNC.RECONVERGENT B0 ;  /* 0x0000000000007941 */ /* 0x001fea0003800200 */
.L_x_50:
[----:B------:R-:W0:Y:S08]  /*1510*/  S2UR UR14, SR_CgaCtaId ;  /* 0x00000000000e79c3 */ /* 0x000e300000008800 */
[----:B------:R-:W-:Y:S06]  /*1520*/  BAR.SYNC.DEFER_BLOCKING 0x0 ;  /* 0x0000000000007b1d */ /* 0x000fec0000010000 */
[----:B------:R-:W-:-:S02]  /*1530*/  UMOV UR13, 0x400 ;  /* 0x00000400000d7882 */ /* 0x000fc40000000000 */
[----:B0-----:R-:W-:-:S09]  /*1540*/  ULEA UR13, UR14, UR13, 0x18 ;  /* 0x0000000d0e0d7291 */ /* 0x001fd2000f8ec0ff */
[----:B------:R-:W0:Y:S02]  /*1550*/  LDS R0, [UR13] ;  /* 0x0000000dff007984 */ /* 0x000e240008000800 */
        /* <DEDUP_REMOVED lines=9> */
[----:B------:R-:W2:Y:S08]  /*15f0*/  LDC.64 R34, c[0x0][0x388] ;  /* 0x0000e200ff227b82 */ /* 0x000eb00000000a00 */
[----:B------:R-:W3:Y:S01]  /*1600*/  LDC.64 R36, c[0x0][0x390] ;  /* 0x0000e400ff247b82 */ /* 0x000ee20000000a00 */
[----:B0-----:R-:W-:-:S07]  /*1610*/  IMAD.WIDE R32, R62, 0x8, R32 ;  /* 0x000000083e207825 */ /* 0x001fce00078e0220 */
[----:B------:R-:W0:Y:S01]  /*1620*/  LDC.64 R38, c[0x0][0x398] ;  /* 0x0000e600ff267b82 */ /* 0x000e220000000a00 */
[----:B-1----:R-:W4:Y:S01]  /*1630*/  LDG.E.64 R2, desc[UR28][R32.64] ;  /* 0x0000001c20027981 */ /* 0x002f22000c1e1b00 */
[----:B--2---:R-:W-:-:S05]  /*1640*/  IMAD.WIDE R34, R62, 0x8, R34 ;  /* 0x000000083e227825 */ /* 0x004fca00078e0222 */
[----:B------:R-:W2:Y:S01]  /*1650*/  LDG.E.64 R4, desc[UR28][R34.64] ;  /* 0x0000001c22047981 */ /* 0x000ea2000c1e1b00 */
[----:B---3--:R-:W-:-:S05]  /*1660*/  IMAD.WIDE R36, R62, 0x8, R36 ;  /* 0x000000083e247825 */ /* 0x008fca00078e0224 */
[----:B------:R-:W3:Y:S01]  /*1670*/  LDG.E.64 R6, desc[UR28][R36.64] ;  /* 0x0000001c24067981 */ /* 0x000ee2000c1e1b00 */
[----:B0-----:R-:W-:Y:S01]  /*1680*/  IMAD.WIDE R38, R62, 0x8, R38 ;  /* 0x000000083e267825 */ /* 0x001fe200078e0226 */
[----:B----4-:R-:W-:-:S08]  /*1690*/  DADD R2, -R2, 1 ;  /* 0x3ff0000002027429 */ /* 0x010fd00000000100 */
[----:B--2---:R-:W-:-:S08]  /*16a0*/  DADD R4, R2, -R4 ;  /* 0x0000000002047229 */ /* 0x004fd00000000804 */
[----:B---3--:R-:W-:-:S07]  /*16b0*/  DADD R4, R4, -R6 ;  /* 0x0000000004047229 */ /* 0x008fce0000000806 */
[----:B------:R0:W-:Y:S04]  /*16c0*/  STG.E.64 desc[UR28][R38.64], R4 ;  /* 0x0000000426007986 */ /* 0x0001e8000c101b1c */
[----:B------:R-:W2:Y:S04]  /*16d0*/  LDG.E.64 R8, desc[UR28][R34.64] ;  /* 0x0000001c22087981 */ /* 0x000ea8000c1e1b00 */
[----:B------:R-:W3:Y:S04]  /*16e0*/  LDG.E.64 R40, desc[UR28][R32.64] ;  /* 0x0000001c20287981 */ /* 0x000ee8000c1e1b00 */
[----:B------:R-:W4:Y:S01]  /*16f0*/  LDG.E.64 R2, desc[UR28][R36.64] ;  /* 0x0000001c24027981 */ /* 0x000f22000c1e1b00 */
[----:B------:R-:W-:Y:S01]  /*1700*/  BSSY.RECONVERGENT B1, `(.L_x_54) ;  /* 0x000005a000017945 */ /* 0x000fe20003800200 */
[----:B------:R-:W-:Y:S01]  /*1710*/  MOV R13, 0xfffffc01 ;  /* 0xfffffc01000d7802 */ /* 0x000fe20000000f00 */
[----:B--2---:R-:W-:Y:S01]  /*1720*/  DFMA R6, R8, UR32, R28 ;  /* 0x0000002008067c2b */ /* 0x004fe2000800001c */
[----:B---3--:R-:W-:Y:S01]  /*1730*/  ISETP.GT.AND P0, PT, R41, 0xfffff, PT ;  /* 0x000fffff2900780c */ /* 0x008fe20003f04270 */
[----:B------:R-:W-:Y:S01]  /*1740*/  IMAD.MOV.U32 R42, RZ, RZ, R40 ;  /* 0x000000ffff2a7224 */ /* 0x000fe200078e0028 */
[----:B------:R-:W-:-:S05]  /*1750*/  MOV R12, R41 ;  /* 0x00000029000c7202 */ /* 0x000fca0000000f00 */
[----:B----4-:R-:W-:Y:S01]  /*1760*/  DFMA R10, R2, UR36, R6 ;  /* 0x00000024020a7c2b */ /* 0x010fe20008000006 */
[----:B------:R-:W-:Y:S02]  /*1770*/  IMAD.MOV.U32 R6, RZ, RZ, R40 ;  /* 0x000000ffff067224 */ /* 0x000fe400078e0028 */
[----:B------:R-:W-:-:S05]  /*1780*/  IMAD.MOV.U32 R7, RZ, RZ, R41 ;  /* 0x000000ffff077224 */ /* 0x000fca00078e0029 */
[----:B------:R-:W-:Y:S01]  /*1790*/  DFMA R10, R4, UR16, R10 ;  /* 0x00000010040a7c2b */ /* 0x000fe2000800000a */
[----:B------:R-:W-:Y:S01]  /*17a0*/  @!P0 IMAD.MOV.U32 R13, RZ, RZ, -0x435 ;  /* 0xfffffbcbff0d8424 */ /* 0x000fe200078e00ff */
[----:B------:R-:W-:-:S06]  /*17b0*/  @!P0 DMUL R6, R40, 1.80143985094819840000e+16 ;  /* 0x4350000028068828 */ /* 0x000fcc0000000000 */
[----:B------:R-:W-:-:S04]  /*17c0*/  DFMA R10, -R40, UR16, R10 ;  /* 0x00000010280a7c2b */ /* 0x000fc8000800010a */
[----:B------:R-:W-:Y:S01]  /*17d0*/  @!P0 IMAD.MOV.U32 R12, RZ, RZ, R7 ;  /* 0x000000ffff0c8224 */ /* 0x000fe200078e0007 */
[----:B------:R-:W-:-:S03]  /*17e0*/  @!P0 MOV R42, R6 ;  /* 0x00000006002a8202 */ /* 0x000fc60000000f00 */
[----:B------:R-:W-:Y:S01]  /*17f0*/  DFMA R10, -R8, UR18, R10 ;  /* 0x00000012080a7c2b */ /* 0x000fe2000800010a */
[----:B------:R-:W-:-:S05]  /*1800*/  VIADD R8, R12, 0xffffffff ;  /* 0xffffffff0c087836 */ /* 0x000fca0000000000 */
[----:B------:R-:W-:Y:S02]  /*1810*/  ISETP.GT.U32.AND P1, PT, R8, 0x7feffffe, PT ;  /* 0x7feffffe0800780c */ /* 0x000fe40003f24070 */
[----:B------:R-:W-:-:S11]  /*1820*/  DFMA R2, -R2, UR30, R10 ;  /* 0x0000001e02027c2b */ /* 0x000fd6000800010a */
[----:B0-----:R-:W-:Y:S05]  /*1830*/  @P1 BRA `(.L_x_55) ;  /* 0x0000000400001947 */ /* 0x001fea0003800000 */
[----:B------:R-:W-:Y:S01]  /*1840*/  LOP3.LUT R6, R12, 0xfffff, RZ, 0xc0, !PT ;  /* 0x000fffff0c067812 */ /* 0x000fe200078ec0ff */
[----:B------:R-:W-:Y:S01]  /*1850*/  IMAD.MOV.U32 R16, RZ, RZ, -0x748574fc ;  /* 0x8b7a8b04ff107424 */ /* 0x000fe200078e00ff */
[----:B------:R-:W-:Y:S01]  /*1860*/  UMOV UR14, 0x3ae80f1e ;  /* 0x3ae80f1e000e7882 */ /* 0x000fe20000000000 */
[----:B------:R-:W-:Y:S01]  /*1870*/  IMAD.MOV.U32 R17, RZ, RZ, 0x3ed0ee25 ;  /* 0x3ed0ee25ff117424 */ /* 0x000fe200078e00ff */
[----:B------:R-:W-:Y:S01]  /*1880*/  LOP3.LUT R43, R6, 0x3ff00000, RZ, 0xfc, !PT ;  /* 0x3ff00000062b7812 */ /* 0x000fe200078efcff */
[----:B------:R-:W-:Y:S01]  /*1890*/  UMOV UR15, 0x3eb1380b ;  /* 0x3eb1380b000f7882 */ /* 0x000fe20000000000 */
[----:B------:R-:W-:Y:S01]  /*18a0*/  MOV R6, RZ ;  /* 0x000000ff00067202 */ /* 0x000fe20000000f00 */
[----:B------:R-:W-:Y:S01]  /*18b0*/  UMOV UR58, 0x80000000 ;  /* 0x80000000003a7882 */ /* 0x000fe20000000000 */
[----:B------:R-:W-:Y:S01]  /*18c0*/  ISETP.GE.U32.AND P0, PT, R43, 0x3ff6a09f, PT ;  /* 0x3ff6a09f2b00780c */ /* 0x000fe20003f06070 */
[----:B------:R-:W-:Y:S01]  /*18d0*/  UMOV UR59, 0x43300000 ;  /* 0x43300000003b7882 */ /* 0x000fe20000000000 */
[----:B------:R-:W-:-:S11]  /*18e0*/  LEA.HI R13, R12, R13, RZ, 0xc ;  /* 0x0000000d0c0d7211 */ /* 0x000fd600078f60ff */
[----:B------:R-:W-:Y:S01]  /*18f0*/  @P0 VIADD R7, R43, 0xfff00000 ;  /* 0xfff000002b070836 */ /* 0x000fe20000000000 */
[----:B------:R-:W-:-:S03]  /*1900*/  @P0 IADD3 R13, PT, PT, R13, 0x1, RZ ;  /* 0x000000010d0d0810 */ /* 0x000fc60007ffe0ff */
[----:B------:R-:W-:Y:S01]  /*1910*/  @P0 IMAD.MOV.U32 R43, RZ, RZ, R7 ;  /* 0x000000ffff2b0224 */ /* 0x000fe200078e0007 */
[----:B------:R-:W-:Y:S01]  /*1920*/  LOP3.LUT R12, R13, 0x80000000, RZ, 0x3c, !PT ;  /* 0x800000000d0c7812 */ /* 0x000fe200078e3cff */
[----:B------:R-:W-:-:S04]  /*1930*/  IMAD.MOV.U32 R13, RZ, RZ, 0x43300000 ;  /* 0x43300000ff0d7424 */ /* 0x000fc800078e00ff */
[C---:B------:R-:W-:Y:S02]  /*1940*/  DADD R14, R42.reuse, 1 ;  /* 0x3ff000002a0e7429 */ /* 0x040fe40000000000 */
[----:B------:R-:W-:Y:S02]  /*1950*/  DADD R42, R42, -1 ;  /* 0xbff000002a2a7429 */ /* 0x000fe40000000000 */
[----:B------:R-:W-:Y:S01]  /*1960*/  DADD R12, R12, -UR58 ;  /* 0x8000003a0c0c7e29 */ /* 0x000fe20008000000 */
[----:B------:R-:W-:Y:S01]  /*1970*/  UMOV UR58, 0xfefa39ef ;  /* 0xfefa39ef003a7882 */ /* 0x000fe20000000000 */
[----:B------:R-:W0:Y:S01]  /*1980*/  MUFU.RCP64H R7, R15 ;  /* 0x0000000f00077308 */ /* 0x000e220000001800 */
[----:B------:R-:W-:Y:S01]  /*1990*/  UMOV UR59, 0x3fe62e42 ;  /* 0x3fe62e42003b7882 */ /* 0x000fe20000000000 */
[----:B0-----:R-:W-:-:S08]  /*19a0*/  DFMA R8, -R14, R6, 1 ;  /* 0x3ff000000e08742b */ /* 0x001fd00000000106 */
[----:B------:R-:W-:-:S08]  /*19b0*/  DFMA R8, R8, R8, R8 ;  /* 0x000000080808722b */ /* 0x000fd00000000008 */
[----:B------:R-:W-:-:S08]  /*19c0*/  DFMA R6, R6, R8, R6 ;  /* 0x000000080606722b */ /* 0x000fd00000000006 */
[----:B------:R-:W-:-:S08]  /*19d0*/  DMUL R8, R42, R6 ;  /* 0x000000062a087228 */ /* 0x000fd00000000000 */
[----:B------:R-:W-:-:S08]  /*19e0*/  DFMA R8, R42, R6, R8 ;  /* 0x000000062a08722b */ /* 0x000fd00000000008 */
[----:B------:R-:W-:-:S08]  /*19f0*/  DMUL R10, R8, R8 ;  /* 0x00000008080a7228 */ /* 0x000fd00000000000 */
[----:B------:R-:W-:Y:S01]  /*1a00*/  DFMA R14, R10, UR14, R16 ;  /* 0x0000000e0a0e7c2b */ /* 0x000fe20008000010 */
[----:B------:R-:W-:Y:S01]  /*1a10*/  UMOV UR14, 0x9f02676f ;  /* 0x9f02676f000e7882 */ /* 0x000fe20000000000 */
[----:B------:R-:W-:Y:S01]  /*1a20*/  UMOV UR15, 0x3ef3b266 ;  /* 0x3ef3b266000f7882 */ /* 0x000fe20000000000 */
[----:B------:R-:W-:-:S05]  /*1a30*/  DADD R16, R42, -R8 ;  /* 0x000000002a107229 */ /* 0x000fca0000000808 */
[----:B------:R-:W-:Y:S01]  /*1a40*/  DFMA R14, R10, R14, UR14 ;  /* 0x0000000e0a0e7e2b */ /* 0x000fe2000800000e */
[----:B------:R-:W-:Y:S01]  /*1a50*/  UMOV UR14, 0xa9ab0956 ;  /* 0xa9ab0956000e7882 */ /* 0x000fe20000000000 */
[----:B------:R-:W-:Y:S01]  /*1a60*/  UMOV UR15, 0x3f1745cb ;  /* 0x3f1745cb000f7882 */ /* 0x000fe20000000000 */
[----:B------:R-:W-:-:S05]  /*1a70*/  DADD R16, R16, R16 ;  /* 0x0000000010107229 */ /* 0x000fca0000000010 */
[----:B------:R-:W-:Y:S01]  /*1a80*/  DFMA R14, R10, R14, UR14 ;  /* 0x0000000e0a0e7e2b */ /* 0x000fe2000800000e */
[----:B------:R-:W-:Y:S01]  /*1a90*/  UMOV UR14, 0x2d1b5154 ;  /* 0x2d1b5154000e7882 */ /* 0x000fe20000000000 */
[----:B------:R-:W-:Y:S01]  /*1aa0*/  UMOV UR15, 0x3f3c71c7 ;  /* 0x3f3c71c7000f7882 */ /* 0x000fe20000000000 */
[----:B------:R-:W-:Y:S02]  /*1ab0*/  DFMA R42, R42, -R8, R16 ;  /* 0x800000082a2a722b */ /* 0x000fe40000000010 */
[----:B------:R-:W-:-:S03]  /*1ac0*/  DFMA R16, R12, UR58, R8 ;  /* 0x0000003a0c107c2b */ /* 0x000fc60008000008 */
[----:B------:R-:W-:Y:S01]  /*1ad0*/  DFMA R14, R10, R14, UR14 ;  /* 0x0000000e0a0e7e2b */ /* 0x000fe2000800000e */
[----:B------:R-:W-:Y:S01]  /*1ae0*/  UMOV UR14, 0x923be72d ;  /* 0x923be72d000e7882 */ /* 0x000fe20000000000 */
[----:B------:R-:W-:Y:S01]  /*1af0*/  UMOV UR15, 0x3f624924 ;  /* 0x3f624924000f7882 */ /* 0x000fe20000000000 */
[----:B------:R-:W-:-:S05]  /*1b00*/  DMUL R42, R6, R42 ;  /* 0x0000002a062a7228 */ /* 0x000fca0000000000 */
[----:B------:R-:W-:Y:S01]  /*1b10*/  DFMA R14, R10, R14, UR14 ;  /* 0x0000000e0a0e7e2b */ /* 0x000fe2000800000e */
[----:B------:R-:W-:Y:S01]  /*1b20*/  UMOV UR14, 0x9999a3c4 ;  /* 0x9999a3c4000e7882 */ /* 0x000fe20000000000 */
[----:B------:R-:W-:-:S06]  /*1b30*/  UMOV UR15, 0x3f899999 ;  /* 0x3f899999000f7882 */ /* 0x000fcc0000000000 */
[----:B------:R-:W-:Y:S01]  /*1b40*/  DFMA R14, R10, R14, UR14 ;  /* 0x0000000e0a0e7e2b */ /* 0x000fe2000800000e */
[----:B------:R-:W-:Y:S01]  /*1b50*/  UMOV UR14, 0x55555554 ;  /* 0x55555554000e7882 */ /* 0x000fe20000000000 */
[----:B------:R-:W-:-:S06]  /*1b60*/  UMOV UR15, 0x3fb55555 ;  /* 0x3fb55555000f7882 */ /* 0x000fcc0000000000 */
[----:B------:R-:W-:Y:S01]  /*1b70*/  DFMA R44, R10, R14, UR14 ;  /* 0x0000000e0a2c7e2b */ /* 0x000fe2000800000e */
[----:B------:R-:W-:Y:S01]  /*1b80*/  UMOV UR14, 0xfefa39ef ;  /* 0xfefa39ef000e7882 */ /* 0x000fe20000000000 */
[----:B------:R-:W-:Y:S02]  /*1b90*/  UMOV UR15, 0x3fe62e42 ;  /* 0x3fe62e42000f7882 */ /* 0x000fe40000000000 */
[----:B------:R-:W-:Y:S01]  /*1ba0*/  DFMA R14, R12, -UR14, R16 ;  /* 0x8000000e0c0e7c2b */ /* 0x000fe20008000010 */
[----:B------:R-:W-:Y:S01]  /*1bb0*/  UMOV UR14, 0x3b39803f ;  /* 0x3b39803f000e7882 */ /* 0x000fe20000000000 */
[----:B------:R-:W-:Y:S02]  /*1bc0*/  UMOV UR15, 0x3c7abc9e ;  /* 0x3c7abc9e000f7882 */ /* 0x000fe40000000000 */
[----:B------:R-:W-:-:S04]  /*1bd0*/  DMUL R44, R10, R44 ;  /* 0x0000002c0a2c7228 */ /* 0x000fc80000000000 */
[----:B------:R-:W-:-:S04]  /*1be0*/  DADD R14, -R8, R14 ;  /* 0x00000000080e7229 */ /* 0x000fc8000000010e */
[----:B------:R-:W-:-:S08]  /*1bf0*/  DFMA R42, R8, R44, R42 ;  /* 0x0000002c082a722b */ /* 0x000fd0000000002a */
[----:B------:R-:W-:-:S08]  /*1c00*/  DADD R14, R42, -R14 ;  /* 0x000000002a0e7229 */ /* 0x000fd0000000080e */
[----:B------:R-:W-:-:S08]  /*1c10*/  DFMA R14, R12, UR14, R14 ;  /* 0x0000000e0c0e7c2b */ /* 0x000fd0000800000e */
[----:B------:R-:W-:Y:S01]  /*1c20*/  DADD R46, R16, R14 ;  /* 0x00000000102e7229 */ /* 0x000fe2000000000e */
[----:B------:R-:W-:Y:S10]  /*1c30*/  BRA `(.L_x_56) ;  /* 0x0000000000187947 */ /* 0x000ff40003800000 */
.L_x_55:
[----:B------:R-:W-:Y:S01]  /*1c40*/  IMAD.MOV.U32 R8, RZ, RZ, 0x0 ;  /* 0x00000000ff087424 */ /* 0x000fe200078e00ff */
[----:B------:R-:W-:Y:S02]  /*1c50*/  MOV R9, 0x7ff00000 ;  /* 0x7ff0000000097802 */ /* 0x000fe40000000f00 */
[----:B------:R-:W-:-:S04]  /*1c60*/  LOP3.LUT P0, RZ, R7, 0x7fffffff, RZ, 0xc0, !PT ;  /* 0x7fffffff07ff7812 */ /* 0x000fc8000780c0ff */
[----:B------:R-:W-:-:S10]  /*1c70*/  DFMA R8, R6, R8, +INF ;  /* 0x7ff000000608742b */ /* 0x000fd40000000008 */
[----:B------:R-:W-:Y:S02]  /*1c80*/  FSEL R46, R8, RZ, P0 ;  /* 0x000000ff082e7208 */ /* 0x000fe40000000000 */
[----:B------:R-:W-:-:S07]  /*1c90*/  FSEL R47, R9, -QNAN , P0 ;  /* 0xfff00000092f7808 */ /* 0x000fce0000000000 */
.L_x_56:
[----:B------:R-:W-:Y:S05]  /*1ca0*/  BSYNC.RECONVERGENT B1 ;  /* 0x0000000000017941 */ /* 0x000fea0003800200 */
.L_x_54:
[----:B------:R-:W0:Y:S01]  /*1cb0*/  MUFU.RCP64H R7, R31 ;  /* 0x0000001f00077308 */ /* 0x000e220000001800 */
[----:B------:R-:W-:Y:S01]  /*1cc0*/  IMAD.MOV.U32 R6, RZ, RZ, 0x1 ;  /* 0x00000001ff067424 */ /* 0x000fe200078e00ff */
[----:B------:R-:W-:Y:S01]  /*1cd0*/  FSETP.GEU.AND P1, PT, |R47|, 6.5827683646048100446e-37, PT ;  /* 0x036000002f00780b */ /* 0x000fe20003f2e200 */
[----:B------:R-:W-:Y:S04]  /*1ce0*/  BSSY.RECONVERGENT B1, `(.L_x_57) ;  /* 0x0000010000017945 */ /* 0x000fe80003800200 */
[----:B0-----:R-:W-:-:S08]  /*1cf0*/  DFMA R8, -R30, R6, 1 ;  /* 0x3ff000001e08742b */ /* 0x001fd00000000106 */
[----:B------:R-:W-:-:S08]  /*1d00*/  DFMA R8, R8, R8, R8 ;  /* 0x000000080808722b */ /* 0x000fd00000000008 */
[----:B------:R-:W-:-:S08]  /*1d10*/  DFMA R8, R6, R8, R6 ;  /* 0x000000080608722b */ /* 0x000fd00000000006 */
[----:B------:R-:W-:-:S08]  /*1d20*/  DFMA R6, -R30, R8, 1 ;  /* 0x3ff000001e06742b */ /* 0x000fd00000000108 */
[----:B------:R-:W-:-:S08]  /*1d30*/  DFMA R6, R8, R6, R8 ;  /* 0x000000060806722b */ /* 0x000fd00000000008 */
[----:B------:R-:W-:-:S08]  /*1d40*/  DMUL R56, R6, R46 ;  /* 0x0000002e06387228 */ /* 0x000fd00000000000 */
[----:B------:R-:W-:-:S08]  /*1d50*/  DFMA R8, -R30, R56, R46 ;  /* 0x000000381e08722b */ /* 0x000fd0000000012e */
[----:B------:R-:W-:-:S10]  /*1d60*/  DFMA R56, R6, R8, R56 ;  /* 0x000000080638722b */ /* 0x000fd40000000038 */
[----:B------:R-:W-:-:S05]  /*1d70*/  FFMA R6, RZ, R31, R57 ;  /* 0x0000001fff067223 */ /* 0x000fca0000000039 */
[----:B------:R-:W-:-:S13]  /*1d80*/  FSETP.GT.AND P0, PT, |R6|, 1.469367938527859385e-39, PT ;  /* 0x001000000600780b */ /* 0x000fda0003f04200 */
[----:B------:R-:W-:Y:S05]  /*1d90*/  @P0 BRA P1, `(.L_x_58) ;  /* 0x0000000000100947 */ /* 0x000fea0000800000 */
[----:B------:R-:W-:Y:S01]  /*1da0*/  IMAD.MOV.U32 R50, RZ, RZ, R30 ;  /* 0x000000ffff327224 */ /* 0x000fe200078e001e */
[----:B------:R-:W-:Y:S02]  /*1db0*/  MOV R49, R31 ;  /* 0x0000001f00317202 */ /* 0x000fe40000000f00 */
[----:B------:R-:W-:-:S07]  /*1dc0*/  MOV R72, 0x1de0 ;  /* 0x00001de000487802 */ /* 0x000fce0000000f00 */
[----:B------:R-:W-:Y:S05]  /*1dd0*/  CALL.REL.NOINC `($__internal_2_$__cuda_sm20_div_rn_f64_full) ;  /* 0x0000004000847944 */ /* 0x000fea0003c00000 */
.L_x_58:
[----:B------:R-:W-:Y:S05]  /*1de0*/  BSYNC.RECONVERGENT B1 ;  /* 0x0000000000017941 */ /* 0x000fea0003800200 */
.L_x_57:
[----:B------:R-:W-:Y:S01]  /*1df0*/  ISETP.GT.AND P0, PT, R5, 0xfffff, PT ;  /* 0x000fffff0500780c */ /* 0x000fe20003f04270 */
[----:B------:R-:W-:Y:S01]  /*1e00*/  IMAD.MOV.U32 R10, RZ, RZ, R5 ;  /* 0x000000ffff0a7224 */ /* 0x000fe200078e0005 */
[----:B------:R-:W-:Y:S01]  /*1e10*/  BSSY.RECONVERGENT B1, `(.L_x_59) ;  /* 0x0000052000017945 */ /* 0x000fe20003800200 */
[----:B------:R-:W-:Y:S01]  /*1e20*/  IMAD.MOV.U32 R6, RZ, RZ, R4 ;  /* 0x000000ffff067224 */ /* 0x000fe200078e0004 */
[----:B------:R-:W-:Y:S01]  /*1e30*/  DADD R42, R2, R56 ;  /* 0x00000000022a7229 */ /* 0x000fe20000000038 */
[----:B------:R-:W-:-:S08]  /*1e40*/  IMAD.MOV.U32 R11, RZ, RZ, -0x3ff ;  /* 0xfffffc01ff0b7424 */ /* 0x000fd000078e00ff */
[----:B------:R-:W-:Y:S01]  /*1e50*/  @!P0 DMUL R4, R4, 1.80143985094819840000e+16 ;  /* 0x4350000004048828 */ /* 0x000fe20000000000 */
[----:B------:R-:W-:-:S09]  /*1e60*/  @!P0 MOV R11, 0xfffffbcb ;  /* 0xfffffbcb000b8802 */ /* 0x000fd20000000f00 */
[----:B------:R-:W-:Y:S01]  /*1e70*/  @!P0 MOV R10, R5 ;  /* 0x00000005000a8202 */ /* 0x000fe20000000f00 */
[----:B------:R-:W-:-:S04]  /*1e80*/  @!P0 IMAD.MOV.U32 R6, RZ, RZ, R4 ;  /* 0x000000ffff068224 */ /* 0x000fc800078e0004 */
[----:B------:R-:W-:-:S05]  /*1e90*/  VIADD R7, R10, 0xffffffff ;  /* 0xffffffff0a077836 */ /* 0x000fca0000000000 */
[----:B------:R-:W-:-:S13]  /*1ea0*/  ISETP.GT.U32.AND P1, PT, R7, 0x7feffffe, PT ;  /* 0x7feffffe0700780c */ /* 0x000fda0003f24070 */
[----:B------:R-:W-:Y:S05]  /*1eb0*/  @P1 BRA `(.L_x_60) ;  /* 0x0000000400041947 */ /* 0x000fea0003800000 */
[----:B------:R-:W-:Y:S01]  /*1ec0*/  LOP3.LUT R2, R10, 0xfffff, RZ, 0xc0, !PT ;  /* 0x000fffff0a027812 */ /* 0x000fe200078ec0ff */
[----:B------:R-:W-:Y:S01]  /*1ed0*/  IMAD.MOV.U32 R4, RZ, RZ, RZ ;  /* 0x000000ffff047224 */ /* 0x000fe200078e00ff */
[----:B------:R-:W-:Y:S01]  /*1ee0*/  MOV R14, 0x8b7a8b04 ;  /* 0x8b7a8b04000e7802 */ /* 0x000fe20000000f00 */
[----:B------:R-:W-:Y:S01]  /*1ef0*/  IMAD.MOV.U32 R15, RZ, RZ, 0x3ed0ee25 ;  /* 0x3ed0ee25ff0f7424 */ /* 0x000fe200078e00ff */
[----:B------:R-:W-:Y:S01]  /*1f00*/  LOP3.LUT R3, R2, 0x3ff00000, RZ, 0xfc, !PT ;  /* 0x3ff0000002037812 */ /* 0x000fe200078efcff */
[----:B------:R-:W-:Y:S01]  /*1f10*/  IMAD.MOV.U32 R2, RZ, RZ, R6 ;  /* 0x000000ffff027224 */ /* 0x000fe200078e0006 */
[----:B------:R-:W-:Y:S01]  /*1f20*/  UMOV UR14, 0x3ae80f1e ;  /* 0x3ae80f1e000e7882 */ /* 0x000fe20000000000 */
[----:B------:R-:W-:Y:S01]  /*1f30*/  UMOV UR15, 0x3eb1380b ;  /* 0x3eb1380b000f7882 */ /* 0x000fe20000000000 */
[----:B------:R-:W-:Y:S01]  /*1f40*/  ISETP.GE.U32.AND P0, PT, R3, 0x3ff6a09f, PT ;  /* 0x3ff6a09f0300780c */ /* 0x000fe20003f06070 */
[----:B------:R-:W-:Y:S01]  /*1f50*/  UMOV UR58, 0x80000000 ;  /* 0x80000000003a7882 */ /* 0x000fe20000000000 */
[----:B------:R-:W-:Y:S01]  /*1f60*/  LEA.HI R16, R10, R11, RZ, 0xc ;  /* 0x0000000b0a107211 */ /* 0x000fe200078f60ff */
[----:B------:R-:W-:Y:S01]  /*1f70*/  UMOV UR59, 0x43300000 ;  /* 0x43300000003b7882 */ /* 0x000fe20000000000 */
[----:B------:R-:W-:-:S09]  /*1f80*/  MOV R17, 0x43300000 ;  /* 0x4330000000117802 */ /* 0x000fd20000000f00 */
[----:B------:R-:W-:Y:S01]  /*1f90*/  @P0 IADD3 R5, PT, PT, R3, -0x100000, RZ ;  /* 0xfff0000003050810 */ /* 0x000fe20007ffe0ff */
[----:B------:R-:W-:-:S04]  /*1fa0*/  @P0 VIADD R16, R16, 0x1 ;  /* 0x0000000110100836 */ /* 0x000fc80000000000 */
[----:B------:R-:W-:Y:S01]  /*1fb0*/  @P0 IMAD.MOV.U32 R3, RZ, RZ, R5 ;  /* 0x000000ffff030224 */ /* 0x000fe200078e0005 */
[----:B------:R-:W-:-:S05]  /*1fc0*/  LOP3.LUT R16, R16, 0x80000000, RZ, 0x3c, !PT ;  /* 0x8000000010107812 */ /* 0x000fca00078e3cff */
[C---:B------:R-:W-:Y:S02]  /*1fd0*/  DADD R12, R2.reuse, 1 ;  /* 0x3ff00000020c7429 */ /* 0x040fe40000000000 */
[----:B------:R-:W-:-:S04]  /*1fe0*/  DADD R2, R2, -1 ;  /* 0xbff0000002027429 */ /* 0x000fc80000000000 */
[----:B------:R-:W0:Y:S02]  /*1ff0*/  MUFU.RCP64H R5, R13 ;  /* 0x0000000d00057308 */ /* 0x000e240000001800 */
[----:B0-----:R-:W-:-:S08]  /*2000*/  DFMA R6, -R12, R4, 1 ;  /* 0x3ff000000c06742b */ /* 0x001fd00000000104 */
[----:B------:R-:W-:-:S08]  /*2010*/  DFMA R6, R6, R6, R6 ;  /* 0x000000060606722b */ /* 0x000fd00000000006 */
[----:B------:R-:W-:-:S08]  /*2020*/  DFMA R4, R4, R6, R4 ;  /* 0x000000060404722b */ /* 0x000fd00000000004 */
[----:B------:R-:W-:-:S08]  /*2030*/  DMUL R6, R2, R4 ;  /* 0x0000000402067228 */ /* 0x000fd00000000000 */
[----:B------:R-:W-:-:S08]  /*2040*/  DFMA R6, R2, R4, R6 ;  /* 0x000000040206722b */ /* 0x000fd00000000006 */
[----:B------:R-:W-:Y:S02]  /*2050*/  DMUL R8, R6, R6 ;  /* 0x0000000606087228 */ /* 0x000fe40000000000 */
[----:B------:R-:W-:-:S06]  /*2060*/  DADD R10, R2, -R6 ;  /* 0x00000000020a7229 */ /* 0x000fcc0000000806 */
[----:B------:R-:W-:Y:S01]  /*2070*/  DFMA R12, R8, UR14, R14 ;  /* 0x0000000e080c7c2b */ /* 0x000fe2000800000e */
[----:B------:R-:W-:Y:S01]  /*2080*/  UMOV UR14, 0x9f02676f ;  /* 0x9f02676f000e7882 */ /* 0x000fe20000000000 */
[----:B------:R-:W-:Y:S01]  /*2090*/  UMOV UR15, 0x3ef3b266 ;  /* 0x3ef3b266000f7882 */ /* 0x000fe20000000000 */
[----:B------:R-:W-:Y:S02]  /*20a0*/  DADD R14, R10, R10 ;  /* 0x000000000a0e7229 */ /* 0x000fe4000000000a */
[----:B------:R-:W-:Y:S01]  /*20b0*/  DADD R10, R16, -UR58 ;  /* 0x8000003a100a7e29 */ /* 0x000fe20008000000 */
[----:B------:R-:W-:Y:S01]  /*20c0*/  UMOV UR58, 0xfefa39ef ;  /* 0xfefa39ef003a7882 */ /* 0x000fe20000000000 */
[----:B------:R-:W-:Y:S01]  /*20d0*/  UMOV UR59, 0x3fe62e42 ;  /* 0x3fe62e42003b7882 */ /* 0x000fe20000000000 */
[----:B------:R-:W-:Y:S01]  /*20e0*/  DFMA R12, R8, R12, UR14 ;  /* 0x0000000e080c7e2b */ /* 0x000fe2000800000c */
[----:B------:R-:W-:Y:S01]  /*20f0*/  UMOV UR14, 0xa9ab0956 ;  /* 0xa9ab0956000e7882 */ /* 0x000fe20000000000 */
[----:B------:R-:W-:Y:S01]  /*2100*/  UMOV UR15, 0x3f1745cb ;  /* 0x3f1745cb000f7882 */ /* 0x000fe20000000000 */
[----:B------:R-:W-:-:S02]  /*2110*/  DFMA R14, R2, -R6, R14 ;  /* 0x80000006020e722b */ /* 0x000fc4000000000e */
        /* <DEDUP_REMOVED lines=27> */
.L_x_60:
[----:B------:R-:W-:Y:S01]  /*22d0*/  IMAD.MOV.U32 R2, RZ, RZ, 0x0 ;  /* 0x00000000ff027424 */ /* 0x000fe200078e00ff */
[----:B------:R-:W-:Y:S01]  /*22e0*/  LOP3.LUT P0, RZ, R5, 0x7fffffff, RZ, 0xc0, !PT ;  /* 0x7fffffff05ff7812 */ /* 0x000fe2000780c0ff */
[----:B------:R-:W-:-:S06]  /*22f0*/  IMAD.MOV.U32 R3, RZ, RZ, 0x7ff00000 ;  /* 0x7ff00000ff037424 */ /* 0x000fcc00078e00ff */
[----:B------:R-:W-:-:S10]  /*2300*/  DFMA R2, R4, R2, +INF ;  /* 0x7ff000000402742b */ /* 0x000fd40000000002 */
[----:B------:R-:W-:Y:S02]  /*2310*/  FSEL R46, R2, RZ, P0 ;  /* 0x000000ff022e7208 */ /* 0x000fe40000000000 */
[----:B------:R-:W-:-:S07]  /*2320*/  FSEL R47, R3, -QNAN , P0 ;  /* 0xfff00000032f7808 */ /* 0x000fce0000000000 */
.L_x_61:
[----:B------:R-:W-:Y:S05]  /*2330*/  BSYNC.RECONVERGENT B1 ;  /* 0x0000000000017941 */ /* 0x000fea0003800200 */
.L_x_59:
[----:B------:R-:W0:Y:S01]  /*2340*/  LDC.64 R44, c[0x0][0x380] ;  /* 0x0000e000ff2c7b82 */ /* 0x000e220000000a00 */
[C---:B------:R-:W-:Y:S01]  /*2350*/  IADD3 R75, PT, PT, R65.reuse, 0x1, RZ ;  /* 0x00000001414b7810 */ /* 0x040fe20007ffe0ff */
[----:B------:R-:W-:Y:S01]  /*2360*/  IMAD R15, R66, UR49, R65 ;  /* 0x00000031420f7c24 */ /* 0x000fe2000f8e0241 */
[----:B------:R-:W-:Y:S02]  /*2370*/  ISETP.GT.AND P0, PT, R65, RZ, PT ;  /* 0x000000ff4100720c */ /* 0x000fe40003f04270 */
[----:B------:R-:W-:Y:S02]  /*2380*/  ISETP.GE.AND P2, PT, R75, UR49, PT ;  /* 0x000000314b007c0c */ /* 0x000fe4000bf46270 */
[----:B------:R-:W-:Y:S02]  /*2390*/  SEL R57, R65, UR49, P0 ;  /* 0x0000003141397c07 */ /* 0x000fe40008000000 */
[----:B------:R-:W-:Y:S02]  /*23a0*/  ISETP.GT.AND P0, PT, R0, RZ, PT ;  /* 0x000000ff0000720c */ /* 0x000fe40003f04270 */
[----:B------:R-:W-:Y:S01]  /*23b0*/  ISETP.GE.AND P1, PT, R19, UR48, PT ;  /* 0x0000003013007c0c */ /* 0x000fe2000bf26270 */
[----:B------:R-:W-:Y:S01]  /*23c0*/  VIADD R57, R57, 0xffffffff ;  /* 0xffffffff39397836 */ /* 0x000fe20000000000 */
[----:B------:R-:W-:-:S02]  /*23d0*/  SEL R75, R75, RZ, !P2 ;  /* 0x000000ff4b4b7207 */ /* 0x000fc40005000000 */
[----:B------:R-:W-:Y:S01]  /*23e0*/  SEL R56, R0, UR48, P0 ;  /* 0x0000003000387c07 */ /* 0x000fe20008000000 */
[C---:B------:R-:W-:Y:S01]  /*23f0*/  IMAD R13, R66.reuse, UR49, R57 ;  /* 0x00000031420d7c24 */ /* 0x040fe2000f8e0239 */
[----:B------:R-:W-:Y:S01]  /*2400*/  SEL R0, R19, RZ, !P1 ;  /* 0x000000ff13007207 */ /* 0x000fe20004800000 */
[----:B------:R-:W-:Y:S02]  /*2410*/  IMAD R3, R66, UR49, R75 ;  /* 0x0000003142037c24 */ /* 0x000fe4000f8e024b */
[----:B------:R-:W-:Y:S02]  /*2420*/  VIADD R56, R56, 0xffffffff ;  /* 0xffffffff38387836 */ /* 0x000fe40000000000 */
[--C-:B------:R-:W-:Y:S02]  /*2430*/  IMAD R18, R3, UR48, R0.reuse ;  /* 0x0000003003127c24 */ /* 0x100fe4000f8e0200 */
[----:B------:R-:W-:Y:S02]  /*2440*/  IMAD R17, R13, UR48, R0 ;  /* 0x000000300d117c24 */ /* 0x000fe4000f8e0200 */
[----:B0-----:R-:W-:-:S04]  /*2450*/  IMAD.WIDE R52, R18, 0x8, R44 ;  /* 0x0000000812347825 */ /* 0x001fc800078e022c */
[----:B------:R-:W-:Y:S01]  /*2460*/  IMAD.WIDE R50, R17, 0x8, R44 ;  /* 0x0000000811327825 */ /* 0x000fe200078e022c */
[----:B------:R-:W2:Y:S03]  /*2470*/  LDG.E.64 R8, desc[UR28][R52.64] ;  /* 0x0000001c34087981 */ /* 0x000ea6000c1e1b00 */
[----:B------:R-:W-:Y:S02]  /*2480*/  IMAD R14, R3, UR48, R56 ;  /* 0x00000030030e7c24 */ /* 0x000fe4000f8e0238 */
[C---:B------:R-:W-:Y:S01]  /*2490*/  IMAD R16, R15.reuse, UR48, R0 ;  /* 0x000000300f107c24 */ /* 0x040fe2000f8e0200 */
[----:B------:R-:W2:Y:S01]  /*24a0*/  LDG.E.64 R2, desc[UR28][R50.64] ;  /* 0x0000001c32027981 */ /* 0x000ea2000c1e1b00 */
[----:B------:R-:W-:Y:S02]  /*24b0*/  IMAD R15, R15, UR48, R56 ;  /* 0x000000300f0f7c24 */ /* 0x000fe4000f8e0238 */
[----:B------:R-:W-:-:S04]  /*24c0*/  IMAD.WIDE R4, R16, 0x8, R44 ;  /* 0x0000000810047825 */ /* 0x000fc800078e022c */
[--C-:B------:R-:W-:Y:S02]  /*24d0*/  IMAD.WIDE R48, R15, 0x8, R44.reuse ;  /* 0x000000080f307825 */ /* 0x100fe400078e022c */
[----:B------:R-:W3:Y:S04]  /*24e0*/  LDG.E.64 R4, desc[UR28][R4.64] ;  /* 0x0000001c04047981 */ /* 0x000ee8000c1e1b00 */
[----:B------:R-:W3:Y:S01]  /*24f0*/  LDG.E.64 R54, desc[UR28][R48.64] ;  /* 0x0000001c30367981 */ /* 0x000ee2000c1e1b00 */
[----:B------:R-:W-:-:S05]  /*2500*/  IMAD.WIDE R10, R14, 0x8, R44 ;  /* 0x000000080e0a7825 */ /* 0x000fca00078e022c */
[----:B------:R0:W4:Y:S01]  /*2510*/  LDG.E.64 R6, desc[UR28][R10.64] ;  /* 0x0000001c0a067981 */ /* 0x000122000c1e1b00 */
[----:B------:R-:W-:-:S04]  /*2520*/  IADD3 R12, PT, PT, R66, 0x1, RZ ;  /* 0x00000001420c7810 */ /* 0x000fc80007ffe0ff */
[----:B------:R-:W-:Y:S01]  /*2530*/  ISETP.GE.AND P0, PT, R12, UR53, PT ;  /* 0x000000350c007c0c */ /* 0x000fe2000bf06270 */
[----:B------:R-:W-:-:S04]  /*2540*/  IMAD R13, R13, UR48, R56 ;  /* 0x000000300d0d7c24 */ /* 0x000fc8000f8e0238 */
[----:B------:R-:W-:-:S04]  /*2550*/  IMAD.WIDE R76, R13, 0x8, R44 ;  /* 0x000000080d4c7825 */ /* 0x000fc800078e022c */
[----:B------:R-:W-:-:S05]  /*2560*/  IMAD.WIDE R78, R61, 0x8, R44 ;  /* 0x000000083d4e7825 */ /* 0x000fca00078e022c */
[----:B------:R-:W5:Y:S01]  /*2570*/  LDG.E.64 R52, desc[UR28][R78.64] ;  /* 0x0000001c4e347981 */ /* 0x000f62000c1e1b00 */
[----:B0-----:R-:W-:-:S06]  /*2580*/  IMAD.WIDE R10, R60, 0x8, R44 ;  /* 0x000000083c0a7825 */ /* 0x001fcc00078e022c */
[----:B------:R-:W5:Y:S01]  /*2590*/  LDG.E.64 R10, desc[UR28][R10.64] ;  /* 0x0000001c0a0a7981 */ /* 0x000f62000c1e1b00 */
[----:B------:R-:W-:-:S06]  /*25a0*/  IMAD.WIDE R50, R64, 0x8, R44 ;  /* 0x0000000840327825 */ /* 0x000fcc00078e022c */
[----:B------:R-:W5:Y:S01]  /*25b0*/  LDG.E.64 R50, desc[UR28][R50.64] ;  /* 0x0000001c32327981 */ /* 0x000f62000c1e1b00 */
[----:B------:R-:W-:-:S06]  /*25c0*/  IMAD.WIDE R48, R20, 0x8, R44 ;  /* 0x0000000814307825 */ /* 0x000fcc00078e022c */
[----:B------:R-:W5:Y:S01]  /*25d0*/  LDG.E.64 R48, desc[UR28][R48.64] ;  /* 0x0000001c30307981 */ /* 0x000f62000c1e1b00 */
[----:B--2---:R-:W-:Y:S01]  /*25e0*/  DADD R2, R8, R2 ;  /* 0x0000000008027229 */ /* 0x004fe20000000002 */
[----:B------:R-:W-:-:S05]  /*25f0*/  SEL R8, R12, RZ, !P0 ;  /* 0x000000ff0c087207 */ /* 0x000fca0004000000 */
[----:B------:R-:W-:-:S04]  /*2600*/  IMAD R9, R8, UR49, R65 ;  /* 0x0000003108097c24 */ /* 0x000fc8000f8e0241 */
[----:B------:R-:W-:Y:S01]  /*2610*/  IMAD R12, R9, UR48, R0 ;  /* 0x00000030090c7c24 */ /* 0x000fe2000f8e0200 */
[----:B---3--:R-:W-:Y:S01]  /*2620*/  DADD R54, R4, R54 ;  /* 0x0000000004367229 */ /* 0x008fe20000000036 */
[----:B------:R-:W2:Y:S02]  /*2630*/  LDG.E.64 R4, desc[UR28][R76.64] ;  /* 0x0000001c4c047981 */ /* 0x000ea4000c1e1b00 */
[----:B------:R-:W-:Y:S01]  /*2640*/  IMAD.WIDE R72, R12, 0x8, R44 ;  /* 0x000000080c487825 */ /* 0x000fe200078e022c */
[----:B----4-:R-:W-:-:S04]  /*2650*/  DADD R6, R2, R6 ;  /* 0x0000000002067229 */ /* 0x010fc80000000006 */
[----:B------:R-:W3:Y:S01]  /*2660*/  LDG.E.64 R2, desc[UR28][R72.64] ;  /* 0x0000001c48027981 */ /* 0x000ee2000c1e1b00 */
[----:B-----5:R-:W-:-:S03]  /*2670*/  DADD R52, R54, R52 ;  /* 0x0000000036347229 */ /* 0x020fc60000000034 */
[----:B--2---:R-:W-:-:S05]  /*2680*/  DADD R4, R6, R4 ;  /* 0x0000000006047229 */ /* 0x004fca0000000004 */
[----:B------:R-:W-:-:S03]  /*2690*/  DADD R6, R52, R10 ;  /* 0x0000000034067229 */ /* 0x000fc6000000000a */
[----:B---3--:R-:W-:Y:S01]  /*26a0*/  DADD R2, R4, R2 ;  /* 0x0000000004027229 */ /* 0x008fe20000000002 */
[----:B------:R-:W-:-:S04]  /*26b0*/  IMAD.WIDE R4, R21, 0x8, R44 ;  /* 0x0000000815047825 */ /* 0x000fc800078e022c */
[----:B------:R-:W-:Y:S02]  /*26c0*/  IMAD R11, R9, UR48, R56 ;  /* 0x00000030090b7c24 */ /* 0x000fe4000f8e0238 */
[----:B------:R-:W-:Y:S01]  /*26d0*/  IMAD R9, R8, UR49, R75 ;  /* 0x0000003108097c24 */ /* 0x000fe2000f8e024b */
[----:B------:R-:W2:Y:S03]  /*26e0*/  LDG.E.64 R4, desc[UR28][R4.64] ;  /* 0x0000001c04047981 */ /* 0x000ea6000c1e1b00 */
[C---:B------:R-:W-:Y:S02]  /*26f0*/  IMAD R10, R9.reuse, UR48, R0 ;  /* 0x00000030090a7c24 */ /* 0x040fe4000f8e0200 */
[----:B------:R-:W-:Y:S01]  /*2700*/  IMAD R9, R9, UR48, R56 ;  /* 0x0000003009097c24 */ /* 0x000fe2000f8e0238 */
[----:B------:R-:W-:Y:S01]  /*2710*/  DADD R50, R6, R50 ;  /* 0x0000000006327229 */ /* 0x000fe20000000032 */
[----:B------:R-:W-:-:S04]  /*2720*/  IMAD.WIDE R6, R10, 0x8, R44 ;  /* 0x000000080a067825 */ /* 0x000fc800078e022c */
[--C-:B------:R-:W-:Y:S02]  /*2730*/  IMAD.WIDE R76, R9, 0x8, R44.reuse ;  /* 0x00000008094c7825 */ /* 0x100fe400078e022c */
[----:B------:R-:W3:Y:S04]  /*2740*/  LDG.E.64 R6, desc[UR28][R6.64] ;  /* 0x0000001c06067981 */ /* 0x000ee8000c1e1b00 */
[----:B------:R-:W3:Y:S01]  /*2750*/  LDG.E.64 R54, desc[UR28][R76.64] ;  /* 0x0000001c4c367981 */ /* 0x000ee2000c1e1b00 */
[----:B------:R-:W-:Y:S01]  /*2760*/  IMAD.WIDE R72, R11, 0x8, R44 ;  /* 0x000000080b487825 */ /* 0x000fe200078e022c */
[----:B------:R-:W-:-:S03]  /*2770*/  DADD R48, R2, R48 ;  /* 0x0000000002307229 */ /* 0x000fc60000000030 */
[----:B------:R-:W-:Y:S01]  /*2780*/  IMAD.WIDE R52, R63, 0x8, R44 ;  /* 0x000000083f347825 */ /* 0x000fe200078e022c */
[----:B------:R0:W4:Y:S05]  /*2790*/  LDG.E.64 R2, desc[UR28][R72.64] ;  /* 0x0000001c48027981 */ /* 0x00012a000c1e1b00 */
[----:B------:R-:W5:Y:S01]  /*27a0*/  LDG.E.64 R52, desc[UR28][R52.64] ;  /* 0x0000001c34347981 */ /* 0x000f62000c1e1b00 */
[----:B------:R-:W-:Y:S01]  /*27b0*/  ISETP.GT.AND P0, PT, R66, RZ, PT ;  /* 0x000000ff4200720c */ /* 0x000fe20003f04270 */
[----:B--2---:R-:W-:-:S03]  /*27c0*/  DADD R48, R48, R4 ;  /* 0x0000000030307229 */ /* 0x004fc60000000004 */
[----:B------:R-:W-:-:S05]  /*27d0*/  SEL R4, R66, UR53, P0 ;  /* 0x0000003542047c07 */ /* 0x000fca0008000000 */
[----:B------:R-:W-:-:S04]  /*27e0*/  VIADD R4, R4, 0xffffffff ;  /* 0xffffffff04047836 */ /* 0x000fc80000000000 */
[----:B0-----:R-:W-:Y:S02]  /*27f0*/  IMAD R73, R4, UR49, R65 ;  /* 0x0000003104497c24 */ /* 0x001fe4000f8e0241 */
[----:B------:R-:W-:Y:S01]  /*2800*/  IMAD R5, R8, UR49, R57 ;  /* 0x0000003108057c24 */ /* 0x000fe2000f8e0239 */
[----:B---3--:R-:W-:Y:S01]  /*2810*/  DADD R54, R6, R54 ;  /* 0x0000000006367229 */ /* 0x008fe20000000036 */
[----:B------:R-:W-:Y:S02]  /*2820*/  IMAD R7, R73, UR48, R0 ;  /* 0x0000003049077c24 */ /* 0x000fe4000f8e0200 */
[----:B------:R-:W-:Y:S02]  /*2830*/  IMAD R8, R5, UR48, R56 ;  /* 0x0000003005087c24 */ /* 0x000fe4000f8e0238 */
[----:B------:R-:W-:Y:S01]  /*2840*/  IMAD.WIDE R76, R7, 0x8, R44 ;  /* 0x00000008074c7825 */ /* 0x000fe200078e022c */
[----:B----4-:R-:W-:-:S03]  /*2850*/  DADD R2, R48, R2 ;  /* 0x0000000030027229 */ /* 0x010fc60000000002 */
[----:B------:R-:W-:Y:S01]  /*2860*/  IMAD.WIDE R78, R8, 0x8, R44 ;  /* 0x00000008084e7825 */ /* 0x000fe200078e022c */
[----:B------:R-:W2:Y:S01]  /*2870*/  LDG.E.64 R48, desc[UR28][R76.64] ;  /* 0x0000001c4c307981 */ /* 0x000ea2000c1e1b00 */
[----:B-----5:R-:W-:-:S03]  /*2880*/  DADD R52, R50, R52 ;  /* 0x0000000032347229 */ /* 0x020fc60000000034 */
[----:B------:R-:W3:Y:S01]  /*2890*/  LDG.E.64 R50, desc[UR28][R78.64] ;  /* 0x0000001c4e327981 */ /* 0x000ee2000c1e1b00 */
[----:B------:R-:W-:Y:S02]  /*28a0*/  IMAD R6, R5, UR48, R0 ;  /* 0x0000003005067c24 */ /* 0x000fe4000f8e0200 */
[----:B------:R-:W-:-:S04]  /*28b0*/  IMAD.WIDE R80, R58, 0x8, R44 ;  /* 0x000000083a507825 */ /* 0x000fc800078e022c */
[----:B------:R-:W-:Y:S01]  /*28c0*/  IMAD.WIDE R82, R6, 0x8, R44 ;  /* 0x0000000806527825 */ /* 0x000fe200078e022c */
[----:B--2---:R-:W-:Y:S01]  /*28d0*/  DADD R48, R2, R48 ;  /* 0x0000000002307229 */ /* 0x004fe20000000030 */
[----:B------:R-:W2:Y:S01]  /*28e0*/  LDG.E.64 R2, desc[UR28][R80.64] ;  /* 0x0000001c50027981 */ /* 0x000ea2000c1e1b00 */
[----:B---3--:R-:W-:-:S03]  /*28f0*/  DADD R50, R54, R50 ;  /* 0x0000000036327229 */ /* 0x008fc60000000032 */
[----:B------:R-:W3:Y:S01]  /*2900*/  LDG.E.64 R54, desc[UR28][R82.64] ;  /* 0x0000001c52367981 */ /* 0x000ee2000c1e1b00 */
[----:B------:R-:W-:-:S04]  /*2910*/  IMAD R75, R4, UR49, R75 ;  /* 0x00000031044b7c24 */ /* 0x000fc8000f8e024b */
[----:B------:R-:W-:-:S04]  /*2920*/  IMAD R5, R75, UR48, R0 ;  /* 0x000000304b057c24 */ /* 0x000fc8000f8e0200 */
[----:B------:R-:W-:-:S04]  /*2930*/  IMAD.WIDE R78, R5, 0x8, R44 ;  /* 0x00000008054e7825 */ /* 0x000fc800078e022c */
[----:B------:R-:W-:Y:S01]  /*2940*/  IMAD.WIDE R76, R59, 0x8, R44 ;  /* 0x000000083b4c7825 */ /* 0x000fe200078e022c */
[----:B--2---:R-:W-:Y:S01]  /*2950*/  DADD R2, R48, R2 ;  /* 0x0000000030027229 */ /* 0x004fe20000000002 */
[----:B------:R-:W2:Y:S01]  /*2960*/  LDG.E.64 R48, desc[UR28][R78.64] ;  /* 0x0000001c4e307981 */ /* 0x000ea2000c1e1b00 */
[----:B---3--:R-:W-:-:S03]  /*2970*/  DADD R54, R50, R54 ;  /* 0x0000000032367229 */ /* 0x008fc60000000036 */
[----:B------:R-:W3:Y:S05]  /*2980*/  LDG.E.64 R50, desc[UR28][R76.64] ;  /* 0x0000001c4c327981 */ /* 0x000eea000c1e1b00 */
[----:B--2---:R-:W-:Y:S01]  /*2990*/  DADD R48, R54, R48 ;  /* 0x0000000036307229 */ /* 0x004fe20000000030 */
[----:B------:R-:W-:Y:S02]  /*29a0*/  IMAD R55, R4, UR49, R57 ;  /* 0x0000003104377c24 */ /* 0x000fe4000f8e0239 */
[--C-:B------:R-:W-:Y:S01]  /*29b0*/  IMAD R4, R75, UR48, R56.reuse ;  /* 0x000000304b047c24 */ /* 0x100fe2000f8e0238 */
[----:B---3--:R-:W-:Y:S01]  /*29c0*/  DADD R50, R2, R50 ;  /* 0x0000000002327229 */ /* 0x008fe20000000032 */
[----:B------:R-:W-:-:S02]  /*29d0*/  IMAD R3, R73, UR48, R56 ;  /* 0x0000003049037c24 */ /* 0x000fc4000f8e0238 */
[----:B------:R-:W-:Y:S02]  /*29e0*/  IMAD R2, R55, UR48, R56 ;  /* 0x0000003037027c24 */ /* 0x000fe4000f8e0238 */
[----:B------:R-:W-:-:S04]  /*29f0*/  IMAD.WIDE R56, R4, 0x8, R44 ;  /* 0x0000000804387825 */ /* 0x000fc800078e022c */
[----:B------:R-:W-:Y:S02]  /*2a00*/  IMAD R0, R55, UR48, R0 ;  /* 0x0000003037007c24 */ /* 0x000fe4000f8e0200 */
[----:B------:R-:W2:Y:S01]  /*2a10*/  LDG.E.64 R56, desc[UR28][R56.64] ;  /* 0x0000001c38387981 */ /* 0x000ea2000c1e1b00 */
[----:B------:R-:W-:-:S04]  /*2a20*/  IMAD.WIDE R54, R2, 0x8, R44 ;  /* 0x0000000802367825 */ /* 0x000fc800078e022c */
[--C-:B------:R-:W-:Y:S02]  /*2a30*/  IMAD.WIDE R72, R3, 0x8, R44.reuse ;  /* 0x0000000803487825 */ /* 0x100fe400078e022c */
[----:B------:R-:W3:Y:S02]  /*2a40*/  LDG.E.64 R54, desc[UR28][R54.64] ;  /* 0x0000001c36367981 */ /* 0x000ee4000c1e1b00 */
[----:B------:R-:W-:Y:S02]  /*2a50*/  IMAD.WIDE R44, R0, 0x8, R44 ;  /* 0x00000008002c7825 */ /* 0x000fe400078e022c */
[----:B------:R-:W4:Y:S04]  /*2a60*/  LDG.E.64 R72, desc[UR28][R72.64] ;  /* 0x0000001c48487981 */ /* 0x000f28000c1e1b00 */
[----:B------:R-:W5:Y:S01]  /*2a70*/  LDG.E.64 R44, desc[UR28][R44.64] ;  /* 0x0000001c2c2c7981 */ /* 0x000f62000c1e1b00 */
[----:B------:R-:W-:Y:S01]  /*2a80*/  UMOV UR14, 0x11111111 ;  /* 0x11111111000e7882 */ /* 0x000fe20000000000 */
[----:B------:R-:W-:-:S02]  /*2a90*/  UMOV UR15, 0x40111111 ;  /* 0x40111111000f7882 */ /* 0x000fc40000000000 */
[----:B------:R-:W-:Y:S01]  /*2aa0*/  DMUL R40, R40, -UR14 ;  /* 0x8000000e28287c28 */ /* 0x000fe20008000000 */
[----:B------:R-:W-:Y:S01]  /*2ab0*/  UMOV UR14, 0xddddddde ;  /* 0xddddddde000e7882 */ /* 0x000fe20000000000 */
[----:B------:R-:W-:-:S06]  /*2ac0*/  UMOV UR15, 0x3fdddddd ;  /* 0x3fdddddd000f7882 */ /* 0x000fcc0000000000 */
[----:B------:R-:W-:Y:S01]  /*2ad0*/  DFMA R40, R52, UR14, R40 ;  /* 0x0000000e34287c2b */ /* 0x000fe20008000028 */
[----:B------:R-:W-:Y:S01]  /*2ae0*/  UMOV UR14, 0x9999999a ;  /* 0x9999999a000e7882 */ /* 0x000fe20000000000 */
[----:B------:R-:W-:Y:S01]  /*2af0*/  UMOV UR15, 0x3fb99999 ;  /* 0x3fb99999000f7882 */ /* 0x000fe20000000000 */
[----:B------:R-:W-:Y:S02]  /*2b00*/  DADD R42, R42, -R46 ;  /* 0x000000002a2a7229 */ /* 0x000fe4000000082e */
[----:B--2---:R-:W-:-:S08]  /*2b10*/  DADD R48, R48, R56 ;  /* 0x0000000030307229 */ /* 0x004fd00000000038 */
[----:B---3--:R-:W-:Y:S02]  /*2b20*/  DADD R48, R48, R54 ;  /* 0x0000000030307229 */ /* 0x008fe40000000036 */
[----:B----4-:R-:W-:-:S06]  /*2b30*/  DADD R50, R50, R72 ;  /* 0x0000000032327229 */ /* 0x010fcc0000000048 */
[----:B-----5:R-:W-:Y:S02]  /*2b40*/  DADD R48, R48, R44 ;  /* 0x0000000030307229 */ /* 0x020fe4000000002c */
[----:B------:R-:W-:Y:S01]  /*2b50*/  DFMA R50, R50, UR14, R40 ;  /* 0x0000000e32327c2b */ /* 0x000fe20008000028 */
[----:B------:R-:W0:Y:S01]  /*2b60*/  LDC.64 R40, c[0x0][0x3a8] ;  /* 0x0000ea00ff287b82 */ /* 0x000e220000000a00 */
[----:B------:R-:W-:Y:S01]  /*2b70*/  UMOV UR14, 0x11111111 ;  /* 0x11111111000e7882 */ /* 0x000fe20000000000 */
[----:B------:R-:W-:-:S05]  /*2b80*/  UMOV UR15, 0x3fa11111 ;  /* 0x3fa11111000f7882 */ /* 0x000fca0000000000 */
[----:B------:R-:W-:-:S08]  /*2b90*/  DFMA R48, R48, UR14, R50 ;  /* 0x0000000e30307c2b */ /* 0x000fd00008000032 */
[----:B------:R-:W-:-:S08]  /*2ba0*/  DMUL R48, R48, UR8 ;  /* 0x0000000830307c28 */ /* 0x000fd00008000000 */
[----:B------:R-:W-:Y:S01]  /*2bb0*/  DFMA R52, -R48, UR38, R42 ;  /* 0x0000002630347c2b */ /* 0x000fe2000800012a */
[----:B0-----:R-:W-:-:S06]  /*2bc0*/  IMAD.WIDE R54, R62, 0x8, R40 ;  /* 0x000000083e367825 */ /* 0x001fcc00078e0228 */
[----:B------:R0:W-:Y:S04]  /*2bd0*/  STG.E.64 desc[UR28][R54.64], R52 ;  /* 0x0000003436007986 */ /* 0x0001e8000c101b1c */
[----:B------:R-:W2:Y:S04]  /*2be0*/  LDG.E.64 R40, desc[UR28][R34.64] ;  /* 0x0000001c22287981 */ /* 0x000ea8000c1e1b00 */
[----:B------:R-:W3:Y:S04]  /*2bf0*/  LDG.E.64 R50, desc[UR28][R32.64] ;  /* 0x0000001c20327981 */ /* 0x000ee8000c1e1b00 */
[----:B------:R-:W4:Y:S04]  /*2c00*/  LDG.E.64 R48, desc[UR28][R36.64] ;  /* 0x0000001c24307981 */ /* 0x000f28000c1e1b00 */
[----:B------:R-:W5:Y:S01]  /*2c10*/  LDG.E.64 R42, desc[UR28][R38.64] ;  /* 0x0000001c262a7981 */ /* 0x000f62000c1e1b00 */
[----:B------:R-:W-:Y:S01]  /*2c20*/  BSSY.RECONVERGENT B1, `(.L_x_62) ;  /* 0x0000058000017945 */ /* 0x000fe20003800200 */
[----:B------:R-:W-:Y:S01]  /*2c30*/  IMAD.MOV.U32 R72, RZ, RZ, -0x3ff ;  /* 0xfffffc01ff487424 */ /* 0x000fe200078e00ff */
[----:B--2---:R-:W-:Y:S01]  /*2c40*/  ISETP.GT.AND P0, PT, R41, 0xfffff, PT ;  /* 0x000fffff2900780c */ /* 0x004fe20003f04270 */
[----:B---3--:R-:W-:Y:S01]  /*2c50*/  DFMA R44, R50, UR32, R26 ;  /* 0x00000020322c7c2b */ /* 0x008fe2000800001a */
[----:B------:R-:W-:Y:S01]  /*2c60*/  IMAD.MOV.U32 R46, RZ, RZ, R40 ;  /* 0x000000ffff2e7224 */ /* 0x000fe200078e0028 */
[----:B------:R-:W-:-:S06]  /*2c70*/  MOV R47, R41 ;  /* 0x00000029002f7202 */ /* 0x000fcc0000000f00 */
[----:B----4-:R-:W-:-:S04]  /*2c80*/  DFMA R44, R48, UR40, R44 ;  /* 0x00000028302c7c2b */ /* 0x010fc8000800002c */
[----:B------:R-:W-:Y:S01]  /*2c90*/  @!P0 DMUL R46, R40, 1.80143985094819840000e+16 ;  /* 0x43500000282e8828 */ /* 0x000fe20000000000 */
[----:B------:R-:W-:-:S03]  /*2ca0*/  IMAD.MOV.U32 R73, RZ, RZ, R41 ;  /* 0x000000ffff497224 */ /* 0x000fc600078e0029 */
[----:B-----5:R-:W-:-:S06]  /*2cb0*/  DFMA R44, R42, UR18, R44 ;  /* 0x000000122a2c7c2b */ /* 0x020fcc000800002c */
[----:B------:R-:W-:Y:S02]  /*2cc0*/  @!P0 IMAD.MOV.U32 R73, RZ, RZ, R47 ;  /* 0x000000ffff498224 */ /* 0x000fe400078e002f */
[----:B------:R-:W-:-:S03]  /*2cd0*/  DFMA R44, -R50, UR16, R44 ;  /* 0x00000010322c7c2b */ /* 0x000fc6000800012c */
[----:B------:R-:W-:-:S04]  /*2ce0*/  IADD3 R50, PT, PT, R73, -0x1, RZ ;  /* 0xffffffff49327810 */ /* 0x000fc80007ffe0ff */
[----:B------:R-:W-:Y:S01]  /*2cf0*/  ISETP.GT.U32.AND P1, PT, R50, 0x7feffffe, PT ;  /* 0x7feffffe3200780c */ /* 0x000fe20003f24070 */
[----:B------:R-:W-:Y:S01]  /*2d00*/  DFMA R44, -R40, UR18, R44 ;  /* 0x00000012282c7c2b */ /* 0x000fe2000800012c */
[----:B------:R-:W-:Y:S01]  /*2d10*/  IMAD.MOV.U32 R56, RZ, RZ, R40 ;  /* 0x000000ffff387224 */ /* 0x000fe200078e0028 */
[----:B------:R-:W-:Y:S01]  /*2d20*/  @!P0 MOV R72, 0xfffffbcb ;  /* 0xfffffbcb00488802 */ /* 0x000fe20000000f00 */
[----:B------:R-:W-:-:S05]  /*2d30*/  @!P0 IMAD.MOV.U32 R56, RZ, RZ, R46 ;  /* 0x000000ffff388224 */ /* 0x000fca00078e002e */
[----:B------:R-:W-:-:S04]  /*2d40*/  DFMA R44, -R48, UR30, R44 ;  /* 0x0000001e302c7c2b */ /* 0x000fc8000800012c */
[----:B0-----:R-:W-:Y:S07]  /*2d50*/  @P1 BRA `(.L_x_63) ;  /* 0x0000000000f81947 */ /* 0x001fee0003800000 */
[C---:B------:R-:W-:Y:S01]  /*2d60*/  LOP3.LUT R46, R73.reuse, 0xfffff, RZ, 0xc0, !PT ;  /* 0x000fffff492e7812 */ /* 0x040fe200078ec0ff */
[----:B------:R-:W-:Y:S01]  /*2d70*/  UMOV UR14, 0x3ae80f1e ;  /* 0x3ae80f1e000e7882 */ /* 0x000fe20000000000 */
[----:B------:R-:W-:Y:S01]  /*2d80*/  UMOV UR15, 0x3eb1380b ;  /* 0x3eb1380b000f7882 */ /* 0x000fe20000000000 */
[----:B------:R-:W-:Y:S02]  /*2d90*/  LEA.HI R72, R73, R72, RZ, 0xc ;  /* 0x0000004849487211 */ /* 0x000fe400078f60ff */
[----:B------:R-:W-:Y:S01]  /*2da0*/  LOP3.LUT R57, R46, 0x3ff00000, RZ, 0xfc, !PT ;  /* 0x3ff000002e397812 */ /* 0x000fe200078efcff */
[----:B------:R-:W-:-:S03]  /*2db0*/  IMAD.MOV.U32 R46, RZ, RZ, RZ ;  /* 0x000000ffff2e7224 */ /* 0x000fc600078e00ff */
[----:B------:R-:W-:-:S13]  /*2dc0*/  ISETP.GE.U32.AND P0, PT, R57, 0x3ff6a09f, PT ;  /* 0x3ff6a09f3900780c */ /* 0x000fda0003f06070 */
[----:B------:R-:W-:Y:S02]  /*2dd0*/  @P0 VIADD R47, R57, 0xfff00000 ;  /* 0xfff00000392f0836 */ /* 0x000fe40000000000 */
[----:B------:R-:W-:-:S03]  /*2de0*/  @P0 VIADD R72, R72, 0x1 ;  /* 0x0000000148480836 */ /* 0x000fc60000000000 */
[----:B------:R-:W-:-:S06]  /*2df0*/  @P0 MOV R57, R47 ;  /* 0x0000002f00390202 */ /* 0x000fcc0000000f00 */
[C---:B------:R-:W-:Y:S02]  /*2e00*/  DADD R48, R56.reuse, 1 ;  /* 0x3ff0000038307429 */ /* 0x040fe40000000000 */
[----:B------:R-:W-:-:S04]  /*2e10*/  DADD R56, R56, -1 ;  /* 0xbff0000038387429 */ /* 0x000fc80000000000 */
[----:B------:R-:W0:Y:S02]  /*2e20*/  MUFU.RCP64H R47, R49 ;  /* 0x00000031002f7308 */ /* 0x000e240000001800 */
[----:B0-----:R-:W-:-:S08]  /*2e30*/  DFMA R54, -R48, R46, 1 ;  /* 0x3ff000003036742b */ /* 0x001fd0000000012e */
[----:B------:R-:W-:-:S08]  /*2e40*/  DFMA R54, R54, R54, R54 ;  /* 0x000000363636722b */ /* 0x000fd00000000036 */
[----:B------:R-:W-:Y:S01]  /*2e50*/  DFMA R54, R46, R54, R46 ;  /* 0x000000362e36722b */ /* 0x000fe2000000002e */
[----:B------:R-:W-:Y:S01]  /*2e60*/  IMAD.MOV.U32 R46, RZ, RZ, -0x748574fc ;  /* 0x8b7a8b04ff2e7424 */ /* 0x000fe200078e00ff */
[----:B------:R-:W-:-:S06]  /*2e70*/  MOV R47, 0x3ed0ee25 ;  /* 0x3ed0ee25002f7802 */ /* 0x000fcc0000000f00 */
[----:B------:R-:W-:-:S08]  /*2e80*/  DMUL R52, R56, R54 ;  /* 0x0000003638347228 */ /* 0x000fd00000000000 */
[----:B------:R-:W-:-:S08]  /*2e90*/  DFMA R52, R56, R54, R52 ;  /* 0x000000363834722b */ /* 0x000fd00000000034 */
[----:B------:R-:W-:-:S08]  /*2ea0*/  DMUL R50, R52, R52 ;  /* 0x0000003434327228 */ /* 0x000fd00000000000 */
[----:B------:R-:W-:Y:S01]  /*2eb0*/  DFMA R46, R50, UR14, R46 ;  /* 0x0000000e322e7c2b */ /* 0x000fe2000800002e */
[----:B------:R-:W-:Y:S01]  /*2ec0*/  UMOV UR14, 0x9f02676f ;  /* 0x9f02676f000e7882 */ /* 0x000fe20000000000 */
[----:B------:R-:W-:-:S06]  /*2ed0*/  UMOV UR15, 0x3ef3b266 ;  /* 0x3ef3b266000f7882 */ /* 0x000fcc0000000000 */
[----:B------:R-:W-:Y:S01]  /*2ee0*/  DFMA R48, R50, R46, UR14 ;  /* 0x0000000e32307e2b */ /* 0x000fe2000800002e */
        /* <DEDUP_REMOVED lines=10> */
[----:B------:R-:W-:-:S05]  /*2f90*/  DFMA R46, R56, -R52, R46 ;  /* 0x80000034382e722b */ /* 0x000fca000000002e */
[----:B------:R-:W-:Y:S01]  /*2fa0*/  DFMA R48, R50, R48, UR14 ;  /* 0x0000000e32307e2b */ /* 0x000fe20008000030 */
[----:B------:R-:W-:Y:S01]  /*2fb0*/  UMOV UR14, 0x9999a3c4 ;  /* 0x9999a3c4000e7882 */ /* 0x000fe20000000000 */
[----:B------:R-:W-:Y:S01]  /*2fc0*/  UMOV UR15, 0x3f899999 ;  /* 0x3f899999000f7882 */ /* 0x000fe20000000000 */
[----:B------:R-:W-:-:S05]  /*2fd0*/  DMUL R46, R54, R46 ;  /* 0x0000002e362e7228 */ /* 0x000fca0000000000 */
[----:B------:R-:W-:Y:S01]  /*2fe0*/  DFMA R56, R50, R48, UR14 ;  /* 0x0000000e32387e2b */ /* 0x000fe20008000030 */
[----:B------:R-:W-:Y:S01]  /*2ff0*/  UMOV UR14, 0x55555554 ;  /* 0x55555554000e7882 */ /* 0x000fe20000000000 */
[----:B------:R-:W-:Y:S01]  /*3000*/  LOP3.LUT R48, R72, 0x80000000, RZ, 0x3c, !PT ;  /* 0x8000000048307812 */ /* 0x000fe200078e3cff */
[----:B------:R-:W-:Y:S01]  /*3010*/  IMAD.MOV.U32 R49, RZ, RZ, 0x43300000 ;  /* 0x43300000ff317424 */ /* 0x000fe200078e00ff */
[----:B------:R-:W-:-:S04]  /*3020*/  UMOV UR15, 0x3fb55555 ;  /* 0x3fb55555000f7882 */ /* 0x000fc80000000000 */
[----:B------:R-:W-:Y:S01]  /*3030*/  DFMA R56, R50, R56, UR14 ;  /* 0x0000000e32387e2b */ /* 0x000fe20008000038 */
[----:B------:R-:W-:Y:S01]  /*3040*/  UMOV UR14, 0x80000000 ;  /* 0x80000000000e7882 */ /* 0x000fe20000000000 */
[----:B------:R-:W-:Y:S02]  /*3050*/  UMOV UR15, 0x43300000 ;  /* 0x43300000000f7882 */ /* 0x000fe40000000000 */
[----:B------:R-:W-:Y:S01]  /*3060*/  DADD R48, R48, -UR14 ;  /* 0x8000000e30307e29 */ /* 0x000fe20008000000 */
[----:B------:R-:W-:Y:S01]  /*3070*/  UMOV UR14, 0xfefa39ef ;  /* 0xfefa39ef000e7882 */ /* 0x000fe20000000000 */
[----:B------:R-:W-:Y:S02]  /*3080*/  UMOV UR15, 0x3fe62e42 ;  /* 0x3fe62e42000f7882 */ /* 0x000fe40000000000 */
[----:B------:R-:W-:-:S04]  /*3090*/  DMUL R56, R50, R56 ;  /* 0x0000003832387228 */ /* 0x000fc80000000000 */
[----:B------:R-:W-:-:S04]  /*30a0*/  DFMA R54, R48, UR14, R52 ;  /* 0x0000000e30367c2b */ /* 0x000fc80008000034 */
[----:B------:R-:W-:-:S04]  /*30b0*/  DFMA R46, R52, R56, R46 ;  /* 0x00000038342e722b */ /* 0x000fc8000000002e */
[----:B------:R-:W-:Y:S01]  /*30c0*/  DFMA R50, R48, -UR14, R54 ;  /* 0x8000000e30327c2b */ /* 0x000fe20008000036 */
[----:B------:R-:W-:Y:S01]  /*30d0*/  UMOV UR14, 0x3b39803f ;  /* 0x3b39803f000e7882 */ /* 0x000fe20000000000 */
[----:B------:R-:W-:-:S06]  /*30e0*/  UMOV UR15, 0x3c7abc9e ;  /* 0x3c7abc9e000f7882 */ /* 0x000fcc0000000000 */
[----:B------:R-:W-:-:S08]  /*30f0*/  DADD R50, -R52, R50 ;  /* 0x0000000034327229 */ /* 0x000fd00000000132 */
[----:B------:R-:W-:-:S08]  /*3100*/  DADD R46, R46, -R50 ;  /* 0x000000002e2e7229 */ /* 0x000fd00000000832 */
[----:B------:R-:W-:-:S08]  /*3110*/  DFMA R46, R48, UR14, R46 ;  /* 0x0000000e302e7c2b */ /* 0x000fd0000800002e */
[----:B------:R-:W-:Y:S01]  /*3120*/  DADD R54, R54, R46 ;  /* 0x0000000036367229 */ /* 0x000fe2000000002e */
[----:B------:R-:W-:Y:S10]  /*3130*/  BRA `(.L_x_64) ;  /* 0x0000000000187947 */ /* 0x000ff40003800000 */
.L_x_63:
[----:B------:R-:W-:Y:S01]  /*3140*/  MOV R48, 0x0 ;  /* 0x0000000000307802 */ /* 0x000fe20000000f00 */
[----:B------:R-:W-:Y:S01]  /*3150*/  IMAD.MOV.U32 R49, RZ, RZ, 0x7ff00000 ;  /* 0x7ff00000ff317424 */ /* 0x000fe200078e00ff */
[----:B------:R-:W-:-:S05]  /*3160*/  LOP3.LUT P0, RZ, R47, 0x7fffffff, RZ, 0xc0, !PT ;  /* 0x7fffffff2fff7812 */ /* 0x000fca000780c0ff */
[----:B------:R-:W-:-:S10]  /*3170*/  DFMA R48, R46, R48, +INF ;  /* 0x7ff000002e30742b */ /* 0x000fd40000000030 */
[----:B------:R-:W-:Y:S02]  /*3180*/  FSEL R54, R48, RZ, P0 ;  /* 0x000000ff30367208 */ /* 0x000fe40000000000 */
[----:B------:R-:W-:-:S07]  /*3190*/  FSEL R55, R49, -QNAN , P0 ;  /* 0xfff0000031377808 */ /* 0x000fce0000000000 */
.L_x_64:
[----:B------:R-:W-:Y:S05]  /*31a0*/  BSYNC.RECONVERGENT B1 ;  /* 0x0000000000017941 */ /* 0x000fea0003800200 */
.L_x_62:
[----:B------:R-:W0:Y:S01]  /*31b0*/  I2F.F64 R48, UR54 ;  /* 0x0000003600307d12 */ /* 0x000e220008201c00 */
[----:B------:R-:W-:Y:S01]  /*31c0*/  IMAD.MOV.U32 R50, RZ, RZ, 0x1 ;  /* 0x00000001ff327424 */ /* 0x000fe200078e00ff */
[----:B------:R-:W-:Y:S01]  /*31d0*/  FSETP.GEU.AND P1, PT, |R55|, 6.5827683646048100446e-37, PT ;  /* 0x036000003700780b */ /* 0x000fe20003f2e200 */
[----:B------:R-:W-:Y:S05]  /*31e0*/  BSSY.RECONVERGENT B1, `(.L_x_65) ;  /* 0x0000014000017945 */ /* 0x000fea0003800200 */
[----:B0-----:R-:W0:Y:S02]  /*31f0*/  MUFU.RCP64H R51, R49 ;  /* 0x0000003100337308 */ /* 0x001e240000001800 */
        /* <DEDUP_REMOVED lines=11> */
[----:B------:R-:W-:Y:S01]  /*32b0*/  MOV R46, R54 ;  /* 0x00000036002e7202 */ /* 0x000fe20000000f00 */
[----:B------:R-:W-:Y:S01]  /*32c0*/  IMAD.MOV.U32 R47, RZ, RZ, R55 ;  /* 0x000000ffff2f7224 */ /* 0x000fe200078e0037 */
[----:B------:R-:W-:Y:S01]  /*32d0*/  MOV R72, 0x3300 ;  /* 0x0000330000487802 */ /* 0x000fe20000000f00 */
[----:B------:R-:W-:-:S07]  /*32e0*/  IMAD.MOV.U32 R50, RZ, RZ, R48 ;  /* 0x000000ffff327224 */ /* 0x000fce00078e0030 */
[----:B------:R-:W-:Y:S05]  /*32f0*/  CALL.REL.NOINC `($__internal_2_$__cuda_sm20_div_rn_f64_full) ;  /* 0x0000002c003c7944 */ /* 0x000fea0003c00000 */
[----:B------:R-:W-:Y:S01]  /*3300*/  MOV R46, R56 ;  /* 0x00000038002e7202 */ /* 0x000fe20000000f00 */
[----:B------:R-:W-:-:S07]  /*3310*/  IMAD.MOV.U32 R47, RZ, RZ, R57 ;  /* 0x000000ffff2f7224 */ /* 0x000fce00078e0039 */
.L_x_66:
[----:B------:R-:W-:Y:S05]  /*3320*/  BSYNC.RECONVERGENT B1 ;  /* 0x0000000000017941 */ /* 0x000fea0003800200 */
.L_x_65:
[----:B------:R-:W-:Y:S01]  /*3330*/  ISETP.GT.AND P0, PT, R43, 0xfffff, PT ;  /* 0x000fffff2b00780c */ /* 0x000fe20003f04270 */
[----:B------:R-:W-:Y:S01]  /*3340*/  IMAD.MOV.U32 R57, RZ, RZ, R43 ;  /* 0x000000ffff397224 */ /* 0x000fe200078e002b */
[----:B------:R-:W-:Y:S01]  /*3350*/  MOV R54, R42 ;  /* 0x0000002a00367202 */ /* 0x000fe20000000f00 */
[----:B------:R-:W-:Y:S01]  /*3360*/  BSSY.RECONVERGENT B1, `(.L_x_67) ;  /* 0x000004e000017945 */ /* 0x000fe20003800200 */
[----:B------:R-:W-:Y:S01]  /*3370*/  DADD R44, R44, R46 ;  /* 0x000000002c2c7229 */ /* 0x000fe2000000002e */
[----:B------:R-:W-:-:S08]  /*3380*/  MOV R56, 0xfffffc01 ;  /* 0xfffffc0100387802 */ /* 0x000fd00000000f00 */
[----:B------:R-:W-:Y:S01]  /*3390*/  @!P0 DMUL R42, R42, 1.80143985094819840000e+16 ;  /* 0x435000002a2a8828 */ /* 0x000fe20000000000 */
[----:B------:R-:W-:-:S09]  /*33a0*/  @!P0 IMAD.MOV.U32 R56, RZ, RZ, -0x435 ;  /* 0xfffffbcbff388424 */ /* 0x000fd200078e00ff */
[----:B------:R-:W-:Y:S02]  /*33b0*/  @!P0 IMAD.MOV.U32 R57, RZ, RZ, R43 ;  /* 0x000000ffff398224 */ /* 0x000fe400078e002b */
[----:B------:R-:W-:Y:S02]  /*33c0*/  @!P0 IMAD.MOV.U32 R54, RZ, RZ, R42 ;  /* 0x000000ffff368224 */ /* 0x000fe400078e002a */
[----:B------:R-:W-:-:S05]  /*33d0*/  VIADD R48, R57, 0xffffffff ;  /* 0xffffffff39307836 */ /* 0x000fca0000000000 */
[----:B------:R-:W-:-:S13]  /*33e0*/  ISETP.GT.U32.AND P1, PT, R48, 0x7feffffe, PT ;  /* 0x7feffffe3000780c */ /* 0x000fda0003f24070 */
[----:B------:R-:W-:Y:S05]  /*33f0*/  @P1 BRA `(.L_x_68) ;  /* 0x0000000000f81947 */ /* 0x000fea0003800000 */
[C---:B------:R-:W-:Y:S01]  /*3400*/  LOP3.LUT R42, R57.reuse, 0xfffff, RZ, 0xc0, !PT ;  /* 0x000fffff392a7812 */ /* 0x040fe200078ec0ff */
[----:B------:R-:W-:Y:S01]  /*3410*/  UMOV UR14, 0x3ae80f1e ;  /* 0x3ae80f1e000e7882 */ /* 0x000fe20000000000 */
[----:B------:R-:W-:Y:S01]  /*3420*/  UMOV UR15, 0x3eb1380b ;  /* 0x3eb1380b000f7882 */ /* 0x000fe20000000000 */
[----:B------:R-:W-:Y:S02]  /*3430*/  LEA.HI R56, R57, R56, RZ, 0xc ;  /* 0x0000003839387211 */ /* 0x000fe400078f60ff */
[----:B------:R-:W-:Y:S01]  /*3440*/  LOP3.LUT R55, R42, 0x3ff00000, RZ, 0xfc, !PT ;  /* 0x3ff000002a377812 */ /* 0x000fe200078efcff */
[----:B------:R-:W-:-:S03]  /*3450*/  IMAD.MOV.U32 R42, RZ, RZ, RZ ;  /* 0x000000ffff2a7224 */ /* 0x000fc600078e00ff */
[----:B------:R-:W-:-:S13]  /*3460*/  ISETP.GE.U32.AND P0, PT, R55, 0x3ff6a09f, PT ;  /* 0x3ff6a09f3700780c */ /* 0x000fda0003f06070 */
[----:B------:R-:W-:Y:S01]  /*3470*/  @P0 IADD3 R43, PT, PT, R55, -0x100000, RZ ;  /* 0xfff00000372b0810 */ /* 0x000fe20007ffe0ff */
[----:B------:R-:W-:-:S04]  /*3480*/  @P0 VIADD R56, R56, 0x1 ;  /* 0x0000000138380836 */ /* 0x000fc80000000000 */
[----:B------:R-:W-:-:S06]  /*3490*/  @P0 IMAD.MOV.U32 R55, RZ, RZ, R43 ;  /* 0x000000ffff370224 */ /* 0x000fcc00078e002b */
[C---:B------:R-:W-:Y:S02]  /*34a0*/  DADD R46, R54.reuse, 1 ;  /* 0x3ff00000362e7429 */ /* 0x040fe40000000000 */
[----:B------:R-:W-:-:S04]  /*34b0*/  DADD R54, R54, -1 ;  /* 0xbff0000036367429 */ /* 0x000fc80000000000 */
[----:B------:R-:W0:Y:S02]  /*34c0*/  MUFU.RCP64H R43, R47 ;  /* 0x0000002f002b7308 */ /* 0x000e240000001800 */
[----:B0-----:R-:W-:-:S08]  /*34d0*/  DFMA R52, -R46, R42, 1 ;  /* 0x3ff000002e34742b */ /* 0x001fd0000000012a */
[----:B------:R-:W-:-:S08]  /*34e0*/  DFMA R52, R52, R52, R52 ;  /* 0x000000343434722b */ /* 0x000fd00000000034 */
[----:B------:R-:W-:Y:S01]  /*34f0*/  DFMA R52, R42, R52, R42 ;  /* 0x000000342a34722b */ /* 0x000fe2000000002a */
[----:B------:R-:W-:Y:S01]  /*3500*/  MOV R42, 0x8b7a8b04 ;  /* 0x8b7a8b04002a7802 */ /* 0x000fe20000000f00 */
[----:B------:R-:W-:-:S06]  /*3510*/  IMAD.MOV.U32 R43, RZ, RZ, 0x3ed0ee25 ;  /* 0x3ed0ee25ff2b7424 */ /* 0x000fcc00078e00ff */
        /* <DEDUP_REMOVED lines=20> */
[----:B------:R-:W-:Y:S01]  /*3660*/  LOP3.LUT R46, R56, 0x80000000, RZ, 0x3c, !PT ;  /* 0x80000000382e7812 */ /* 0x000fe200078e3cff */
[----:B------:R-:W-:Y:S01]  /*3670*/  UMOV UR15, 0x3f899999 ;  /* 0x3f899999000f7882 */ /* 0x000fe20000000000 */
[----:B------:R-:W-:Y:S01]  /*3680*/  MOV R47, 0x43300000 ;  /* 0x43300000002f7802 */ /* 0x000fe20000000f00 */
[----:B------:R-:W-:-:S03]  /*3690*/  DMUL R42, R52, R42 ;  /* 0x0000002a342a7228 */ /* 0x000fc60000000000 */
[----:B------:R-:W-:Y:S01]  /*36a0*/  DFMA R54, R48, R54, UR14 ;  /* 0x0000000e30367e2b */ /* 0x000fe20008000036 */
[----:B------:R-:W-:Y:S01]  /*36b0*/  UMOV UR14, 0x80000000 ;  /* 0x80000000000e7882 */ /* 0x000fe20000000000 */
[----:B------:R-:W-:Y:S02]  /*36c0*/  UMOV UR15, 0x43300000 ;  /* 0x43300000000f7882 */ /* 0x000fe40000000000 */
[----:B------:R-:W-:Y:S01]  /*36d0*/  DADD R46, R46, -UR14 ;  /* 0x8000000e2e2e7e29 */ /* 0x000fe20008000000 */
[----:B------:R-:W-:Y:S01]  /*36e0*/  UMOV UR14, 0x55555554 ;  /* 0x55555554000e7882 */ /* 0x000fe20000000000 */
[----:B------:R-:W-:Y:S02]  /*36f0*/  UMOV UR15, 0x3fb55555 ;  /* 0x3fb55555000f7882 */ /* 0x000fe40000000000 */
[----:B------:R-:W-:Y:S01]  /*3700*/  DFMA R52, R48, R54, UR14 ;  /* 0x0000000e30347e2b */ /* 0x000fe20008000036 */
[----:B------:R-:W-:Y:S01]  /*3710*/  UMOV UR14, 0xfefa39ef ;  /* 0xfefa39ef000e7882 */ /* 0x000fe20000000000 */
[----:B------:R-:W-:-:S02]  /*3720*/  UMOV UR15, 0x3fe62e42 ;  /* 0x3fe62e42000f7882 */ /* 0x000fc40000000000 */
[----:B------:R-:W-:-:S04]  /*3730*/  DFMA R72, R46, UR14, R50 ;  /* 0x0000000e2e487c2b */ /* 0x000fc80008000032 */
[----:B------:R-:W-:-:S04]  /*3740*/  DMUL R52, R48, R52 ;  /* 0x0000003430347228 */ /* 0x000fc80000000000 */
[----:B------:R-:W-:Y:S01]  /*3750*/  DFMA R48, R46, -UR14, R72 ;  /* 0x8000000e2e307c2b */ /* 0x000fe20008000048 */
[----:B------:R-:W-:Y:S01]  /*3760*/  UMOV UR14, 0x3b39803f ;  /* 0x3b39803f000e7882 */ /* 0x000fe20000000000 */
[----:B------:R-:W-:Y:S02]  /*3770*/  UMOV UR15, 0x3c7abc9e ;  /* 0x3c7abc9e000f7882 */ /* 0x000fe40000000000 */
[----:B------:R-:W-:-:S04]  /*3780*/  DFMA R42, R50, R52, R42 ;  /* 0x00000034322a722b */ /* 0x000fc8000000002a */
[----:B------:R-:W-:-:S08]  /*3790*/  DADD R48, -R50, R48 ;  /* 0x0000000032307229 */ /* 0x000fd00000000130 */
[----:B------:R-:W-:-:S08]  /*37a0*/  DADD R42, R42, -R48 ;  /* 0x000000002a2a7229 */ /* 0x000fd00000000830 */
[----:B------:R-:W-:-:S08]  /*37b0*/  DFMA R42, R46, UR14, R42 ;  /* 0x0000000e2e2a7c2b */ /* 0x000fd0000800002a */
[----:B------:R-:W-:Y:S01]  /*37c0*/  DADD R72, R72, R42 ;  /* 0x0000000048487229 */ /* 0x000fe2000000002a */
[----:B------:R-:W-:Y:S10]  /*37d0*/  BRA `(.L_x_69) ;  /* 0x0000000000187947 */ /* 0x000ff40003800000 */
.L_x_68:
[----:B------:R-:W-:Y:S01]  /*37e0*/  IMAD.MOV.U32 R46, RZ, RZ, 0x0 ;  /* 0x00000000ff2e7424 */ /* 0x000fe200078e00ff */
[----:B------:R-:W-:Y:S01]  /*37f0*/  LOP3.LUT P0, RZ, R43, 0x7fffffff, RZ, 0xc0, !PT ;  /* 0x7fffffff2bff7812 */ /* 0x000fe2000780c0ff */
[----:B------:R-:W-:-:S06]  /*3800*/  IMAD.MOV.U32 R47, RZ, RZ, 0x7ff00000 ;  /* 0x7ff00000ff2f7424 */ /* 0x000fcc00078e00ff */
[----:B------:R-:W-:-:S10]  /*3810*/  DFMA R46, R42, R46, +INF ;  /* 0x7ff000002a2e742b */ /* 0x000fd4000000002e */
[----:B------:R-:W-:Y:S02]  /*3820*/  FSEL R72, R46, RZ, P0 ;  /* 0x000000ff2e487208 */ /* 0x000fe40000000000 */
[----:B------:R-:W-:-:S07]  /*3830*/  FSEL R73, R47, -QNAN , P0 ;  /* 0xfff000002f497808 */ /* 0x000fce0000000000 */
.L_x_69:
[----:B------:R-:W-:Y:S05]  /*3840*/  BSYNC.RECONVERGENT B1 ;  /* 0x0000000000017941 */ /* 0x000fea0003800200 */
.L_x_67:
[----:B------:R-:W0:Y:S02]  /*3850*/  LDC.64 R42, c[0x0][0x388] ;  /* 0x0000e200ff2a7b82 */ /* 0x000e240000000a00 */
[----:B0-----:R-:W-:-:S04]  /*3860*/  IMAD.WIDE R50, R18, 0x8, R42 ;  /* 0x0000000812327825 */ /* 0x001fc800078e022a */
[--C-:B------:R-:W-:Y:S02]  /*3870*/  IMAD.WIDE R74, R17, 0x8, R42.reuse ;  /* 0x00000008114a7825 */ /* 0x100fe400078e022a */
[----:B------:R-:W2:Y:S04]  /*3880*/  LDG.E.64 R50, desc[UR28][R50.64] ;  /* 0x0000001c32327981 */ /* 0x000ea8000c1e1b00 */
[----:B------:R0:W2:Y:S01]  /*3890*/  LDG.E.64 R48, desc[UR28][R74.64] ;  /* 0x0000001c4a307981 */ /* 0x0000a2000c1e1b00 */
[----:B------:R-:W-:-:S05]  /*38a0*/  IMAD.WIDE R54, R14, 0x8, R42 ;  /* 0x000000080e367825 */ /* 0x000fca00078e022a */
[----:B------:R-:W3:Y:S01]  /*38b0*/  LDG.E.64 R46, desc[UR28][R54.64] ;  /* 0x0000001c362e7981 */ /* 0x000ee2000c1e1b00 */
[----:B------:R-:W-:-:S05]  /*38c0*/  IMAD.WIDE R56, R13, 0x8, R42 ;  /* 0x000000080d387825 */ /* 0x000fca00078e022a */
[----:B------:R-:W4:Y:S01]  /*38d0*/  LDG.E.64 R52, desc[UR28][R56.64] ;  /* 0x0000001c38347981 */ /* 0x000f22000c1e1b00 */
[----:B------:R-:W-:-:S04]  /*38e0*/  IMAD.WIDE R82, R12, 0x8, R42 ;  /* 0x000000080c527825 */ /* 0x000fc800078e022a */
[----:B------:R-:W-:-:S04]  /*38f0*/  IMAD.WIDE R80, R20, 0x8, R42 ;  /* 0x0000000814507825 */ /* 0x000fc800078e022a */
[----:B------:R-:W-:-:S04]  /*3900*/  IMAD.WIDE R78, R16, 0x8, R42 ;  /* 0x00000008104e7825 */ /* 0x000fc800078e022a */
[--C-:B------:R-:W-:Y:S01]  /*3910*/  IMAD.WIDE R76, R15, 0x8, R42.reuse ;  /* 0x000000080f4c7825 */ /* 0x100fe200078e022a */
[----:B------:R1:W5:Y:S03]  /*3920*/  LDG.E.64 R54, desc[UR28][R78.64] ;  /* 0x0000001c4e367981 */ /* 0x000366000c1e1b00 */
[----:B0-----:R-:W-:Y:S01]  /*3930*/  IMAD.WIDE R74, R21, 0x8, R42 ;  /* 0x00000008154a7825 */ /* 0x001fe200078e022a */
[----:B------:R-:W5:Y:S01]  /*3940*/  LDG.E.64 R56, desc[UR28][R76.64] ;  /* 0x0000001c4c387981 */ /* 0x000f62000c1e1b00 */
[----:B--2---:R-:W-:-:S03]  /*3950*/  DADD R48, R50, R48 ;  /* 0x0000000032307229 */ /* 0x004fc60000000030 */
[----:B------:R-:W2:Y:S05]  /*3960*/  LDG.E.64 R50, desc[UR28][R74.64] ;  /* 0x0000001c4a327981 */ /* 0x000eaa000c1e1b00 */
[----:B---3--:R-:W-:Y:S02]  /*3970*/  DADD R46, R48, R46 ;  /* 0x00000000302e7229 */ /* 0x008fe4000000002e */
[----:B------:R-:W3:Y:S06]  /*3980*/  LDG.E.64 R48, desc[UR28][R82.64] ;  /* 0x0000001c52307981 */ /* 0x000eec000c1e1b00 */
[----:B----4-:R-:W-:-:S02]  /*3990*/  DADD R52, R46, R52 ;  /* 0x000000002e347229 */ /* 0x010fc40000000034 */
[----:B------:R0:W4:Y:S01]  /*39a0*/  LDG.E.64 R46, desc[UR28][R80.64] ;  /* 0x0000001c502e7981 */ /* 0x000122000c1e1b00 */
[----:B-1----:R-:W-:-:S04]  /*39b0*/  IMAD.WIDE R78, R11, 0x8, R42 ;  /* 0x000000080b4e7825 */ /* 0x002fc800078e022a */
[----:B------:R-:W-:-:S04]  /*39c0*/  IMAD.WIDE R84, R61, 0x8, R42 ;  /* 0x000000083d547825 */ /* 0x000fc800078e022a */
[----:B0-----:R-:W-:Y:S01]  /*39d0*/  IMAD.WIDE R80, R9, 0x8, R42 ;  /* 0x0000000809507825 */ /* 0x001fe200078e022a */
[----:B-----5:R-:W-:-:S03]  /*39e0*/  DADD R56, R54, R56 ;  /* 0x0000000036387229 */ /* 0x020fc60000000038 */
[----:B------:R-:W-:-:S06]  /*39f0*/  IMAD.WIDE R54, R10, 0x8, R42 ;  /* 0x000000080a367825 */ /* 0x000fcc00078e022a */
[----:B------:R-:W5:Y:S01]  /*3a00*/  LDG.E.64 R54, desc[UR28][R54.64] ;  /* 0x0000001c36367981 */ /* 0x000f62000c1e1b00 */
[----:B---3--:R-:W-:-:S03]  /*3a10*/  DADD R48, R52, R48 ;  /* 0x0000000034307229 */ /* 0x008fc60000000030 */
[----:B------:R-:W3:Y:S05]  /*3a20*/  LDG.E.64 R52, desc[UR28][R84.64] ;  /* 0x0000001c54347981 */ /* 0x000eea000c1e1b00 */
[----:B----4-:R-:W-:Y:S02]  /*3a30*/  DADD R46, R48, R46 ;  /* 0x00000000302e7229 */ /* 0x010fe4000000002e */
[----:B------:R-:W5:Y:S06]  /*3a40*/  LDG.E.64 R48, desc[UR28][R80.64] ;  /* 0x0000001c50307981 */ /* 0x000f6c000c1e1b00 */
[----:B--2---:R-:W-:-:S02]  /*3a50*/  DADD R50, R46, R50 ;  /* 0x000000002e327229 */ /* 0x004fc40000000032 */
[----:B------:R-:W2:Y:S01]  /*3a60*/  LDG.E.64 R46, desc[UR28][R78.64] ;  /* 0x0000001c4e2e7981 */ /* 0x000ea2000c1e1b00 */
[----:B------:R-:W-:-:S04]  /*3a70*/  IMAD.WIDE R74, R7, 0x8, R42 ;  /* 0x00000008074a7825 */ /* 0x000fc800078e022a */
[----:B------:R-:W-:-:S04]  /*3a80*/  IMAD.WIDE R82, R60, 0x8, R42 ;  /* 0x000000083c527825 */ /* 0x000fc800078e022a */
[----:B------:R-:W-:Y:S01]  /*3a90*/  IMAD.WIDE R76, R8, 0x8, R42 ;  /* 0x00000008084c7825 */ /* 0x000fe200078e022a */
[----:B---3--:R-:W-:Y:S01]  /*3aa0*/  DADD R52, R56, R52 ;  /* 0x0000000038347229 */ /* 0x008fe20000000034 */
[----:B------:R-:W3:Y:S01]  /*3ab0*/  LDG.E.64 R56, desc[UR28][R82.64] ;  /* 0x0000001c52387981 */ /* 0x000ee2000c1e1b00 */
[----:B-----5:R-:W-:-:S03]  /*3ac0*/  DADD R48, R54, R48 ;  /* 0x0000000036307229 */ /* 0x020fc60000000030 */
[----:B------:R-:W4:Y:S01]  /*3ad0*/  LDG.E.64 R54, desc[UR28][R76.64] ;  /* 0x0000001c4c367981 */ /* 0x000f22000c1e1b00 */
[----:B--2---:R-:W-:-:S03]  /*3ae0*/  DADD R46, R50, R46 ;  /* 0x00000000322e7229 */ /* 0x004fc6000000002e */
[----:B------:R-:W2:Y:S01]  /*3af0*/  LDG.E.64 R50, desc[UR28][R74.64] ;  /* 0x0000001c4a327981 */ /* 0x000ea2000c1e1b00 */
[----:B------:R-:W-:-:S04]  /*3b00*/  IMAD.WIDE R78, R58, 0x8, R42 ;  /* 0x000000083a4e7825 */ /* 0x000fc800078e022a */
[----:B------:R-:W-:-:S04]  /*3b10*/  IMAD.WIDE R84, R64, 0x8, R42 ;  /* 0x0000000840547825 */ /* 0x000fc800078e022a */
[----:B------:R-:W-:Y:S01]  /*3b20*/  IMAD.WIDE R80, R6, 0x8, R42 ;  /* 0x0000000806507825 */ /* 0x000fe200078e022a */
[----:B---3--:R-:W-:Y:S01]  /*3b30*/  DADD R56, R52, R56 ;  /* 0x0000000034387229 */ /* 0x008fe20000000038 */
[----:B------:R-:W3:Y:S01]  /*3b40*/  LDG.E.64 R52, desc[UR28][R84.64] ;  /* 0x0000001c54347981 */ /* 0x000ee2000c1e1b00 */
[----:B----4-:R-:W-:-:S03]  /*3b50*/  DADD R54, R48, R54 ;  /* 0x0000000030367229 */ /* 0x010fc60000000036 */
        /* <DEDUP_REMOVED lines=12> */
[----:B------:R-:W-:Y:S01]  /*3c20*/  IMAD.WIDE R78, R4, 0x8, R42 ;  /* 0x00000008044e7825 */ /* 0x000fe200078e022a */
[----:B---3--:R-:W-:-:S03]  /*3c30*/  DADD R56, R52, R56 ;  /* 0x0000000034387229 */ /* 0x008fc60000000038 */
[----:B------:R-:W-:Y:S01]  /*3c40*/  IMAD.WIDE R52, R3, 0x8, R42 ;  /* 0x0000000803347825 */ /* 0x000fe200078e022a */
[----:B----4-:R-:W-:-:S05]  /*3c50*/  DADD R54, R46, R54 ;  /* 0x000000002e367229 */ /* 0x010fca0000000036 */
[----:B------:R-:W3:Y:S01]  /*3c60*/  LDG.E.64 R52, desc[UR28][R52.64] ;  /* 0x0000001c34347981 */ /* 0x000ee2000c1e1b00 */
[----:B------:R-:W-:Y:S01]  /*3c70*/  IMAD.WIDE R46, R2, 0x8, R42 ;  /* 0x00000008022e7825 */ /* 0x000fe200078e022a */
[----:B--2---:R-:W-:-:S05]  /*3c80*/  DADD R50, R48, R50 ;  /* 0x0000000030327229 */ /* 0x004fca0000000032 */
[----:B------:R-:W2:Y:S04]  /*3c90*/  LDG.E.64 R46, desc[UR28][R46.64] ;  /* 0x0000001c2e2e7981 */ /* 0x000ea8000c1e1b00 */
[----:B------:R-:W4:Y:S01]  /*3ca0*/  LDG.E.64 R48, desc[UR28][R78.64] ;  /* 0x0000001c4e307981 */ /* 0x000f22000c1e1b00 */
[----:B------:R-:W-:-:S06]  /*3cb0*/  IMAD.WIDE R42, R0, 0x8, R42 ;  /* 0x00000008002a7825 */ /* 0x000fcc00078e022a */
[----:B------:R-:W5:Y:S01]  /*3cc0*/  LDG.E.64 R42, desc[UR28][R42.64] ;  /* 0x0000001c2a2a7981 */ /* 0x000f62000c1e1b00 */
        /* <DEDUP_REMOVED lines=8> */
[----:B------:R-:W-:Y:S01]  /*3d50*/  UMOV UR62, 0x11111111 ;  /* 0x11111111003e7882 */ /* 0x000fe20000000000 */
[----:B------:R-:W-:Y:S01]  /*3d60*/  UMOV UR63, 0x3fa11111 ;  /* 0x3fa11111003f7882 */ /* 0x000fe20000000000 */
[----:B------:R-:W-:Y:S02]  /*3d70*/  DADD R44, R44, -R72 ;  /* 0x000000002c2c7229 */ /* 0x000fe40000000848 */
[----:B---3--:R-:W-:Y:S02]  /*3d80*/  DADD R54, R54, R52 ;  /* 0x0000000036367229 */ /* 0x008fe40000000034 */
[----:B----4-:R-:W-:-:S08]  /*3d90*/  DADD R48, R50, R48 ;  /* 0x0000000032307229 */ /* 0x010fd00000000030 */
[----:B--2---:R-:W-:Y:S02]  /*3da0*/  DADD R48, R48, R46 ;  /* 0x0000000030307229 */ /* 0x004fe4000000002e */
[----:B------:R-:W-:Y:S01]  /*3db0*/  DFMA R54, R54, UR60, R40 ;  /* 0x0000003c36367c2b */ /* 0x000fe20008000028 */
[----:B------:R-:W0:Y:S05]  /*3dc0*/  LDC.64 R40, c[0x0][0x390] ;  /* 0x0000e400ff287b82 */ /* 0x000e2a0000000a00 */
[----:B-----5:R-:W-:-:S03]  /*3dd0*/  DADD R48, R48, R42 ;  /* 0x0000000030307229 */ /* 0x020fc6000000002a */
[----:B------:R-:W1:Y:S05]  /*3de0*/  LDC.64 R42, c[0x0][0x3b0] ;  /* 0x0000ec00ff2a7b82 */ /* 0x000e6a0000000a00 */
[----:B------:R-:W-:-:S08]  /*3df0*/  DFMA R48, R48, UR62, R54 ;  /* 0x0000003e30307c2b */ /* 0x000fd00008000036 */
[----:B------:R-:W-:Y:S01]  /*3e00*/  DMUL R48, R48, UR8 ;  /* 0x0000000830307c28 */ /* 0x000fe20008000000 */
[----:B0-----:R-:W-:-:S07]  /*3e10*/  IMAD.WIDE R46, R18, 0x8, R40 ;  /* 0x00000008122e7825 */ /* 0x001fce00078e0228 */
[----:B------:R-:W-:Y:S01]  /*3e20*/  DFMA R44, -R48, UR42, R44 ;  /* 0x0000002a302c7c2b */ /* 0x000fe2000800012c */
[----:B------:R-:W-:-:S04]  /*3e30*/  IMAD.WIDE R48, R17, 0x8, R40 ;  /* 0x0000000811307825 */ /* 0x000fc800078e0228 */
[----:B-1----:R-:W-:-:S05]  /*3e40*/  IMAD.WIDE R42, R62, 0x8, R42 ;  /* 0x000000083e2a7825 */ /* 0x002fca00078e022a */
[----:B------:R0:W-:Y:S01]  /*3e50*/  STG.E.64 desc[UR28][R42.64], R44 ;  /* 0x0000002c2a007986 */ /* 0x0001e2000c101b1c */
[----:B------:R-:W-:-:S03]  /*3e60*/  IMAD.WIDE R50, R14, 0x8, R40 ;  /* 0x000000080e327825 */ /* 0x000fc600078e0228 */
[----:B------:R-:W2:Y:S04]  /*3e70*/  LDG.E.64 R46, desc[UR28][R46.64] ;  /* 0x0000001c2e2e7981 */ /* 0x000ea8000c1e1b00 */
[----:B------:R-:W2:Y:S01]  /*3e80*/  LDG.E.64 R48, desc[UR28][R48.64] ;  /* 0x0000001c30307981 */ /* 0x000ea2000c1e1b00 */
[----:B------:R-:W-:-:S03]  /*3e90*/  IMAD.WIDE R52, R13, 0x8, R40 ;  /* 0x000000080d347825 */ /* 0x000fc600078e0228 */
[----:B------:R-:W3:Y:S01]  /*3ea0*/  LDG.E.64 R50, desc[UR28][R50.64] ;  /* 0x0000001c32327981 */ /* 0x000ee2000c1e1b00 */
[----:B------:R-:W-:-:S03]  /*3eb0*/  IMAD.WIDE R12, R12, 0x8, R40 ;  /* 0x000000080c0c7825 */ /* 0x000fc600078e0228 */
[----:B------:R-:W4:Y:S01]  /*3ec0*/  LDG.E.64 R52, desc[UR28][R52.64] ;  /* 0x0000001c34347981 */ /* 0x000f22000c1e1b00 */
[----:B------:R-:W-:-:S03]  /*3ed0*/  IMAD.WIDE R56, R20, 0x8, R40 ;  /* 0x0000000814387825 */ /* 0x000fc600078e0228 */
[----:B------:R-:W5:Y:S01]  /*3ee0*/  LDG.E.64 R12, desc[UR28][R12.64] ;  /* 0x0000001c0c0c7981 */ /* 0x000f62000c1e1b00 */
[----:B------:R-:W-:-:S03]  /*3ef0*/  IMAD.WIDE R54, R16, 0x8, R40 ;  /* 0x0000000810367825 */ /* 0x000fc600078e0228 */
[----:B------:R1:W5:Y:S01]  /*3f00*/  LDG.E.64 R16, desc[UR28][R56.64] ;  /* 0x0000001c38107981 */ /* 0x000362000c1e1b00 */
[----:B0-----:R-:W-:-:S03]  /*3f10*/  IMAD.WIDE R44, R15, 0x8, R40 ;  /* 0x000000080f2c7825 */ /* 0x001fc600078e0228 */
[----:B------:R-:W5:Y:S01]  /*3f20*/  LDG.E.64 R54, desc[UR28][R54.64] ;  /* 0x0000001c36367981 */ /* 0x000f62000c1e1b00 */
[----:B------:R-:W-:-:S03]  /*3f30*/  IMAD.WIDE R14, R21, 0x8, R40 ;  /* 0x00000008150e7825 */ /* 0x000fc600078e0228 */
[----:B------:R-:W5:Y:S01]  /*3f40*/  LDG.E.64 R44, desc[UR28][R44.64] ;  /* 0x0000001c2c2c7981 */ /* 0x000f62000c1e1b00 */
[----:B------:R-:W-:-:S03]  /*3f50*/  IMAD.WIDE R42, R61, 0x8, R40 ;  /* 0x000000083d2a7825 */ /* 0x000fc600078e0228 */
[----:B------:R-:W5:Y:S04]  /*3f60*/  LDG.E.64 R14, desc[UR28][R14.64] ;  /* 0x0000001c0e0e7981 */ /* 0x000f68000c1e1b00 */
[----:B------:R-:W5:Y:S04]  /*3f70*/  LDG.E.64 R42, desc[UR28][R42.64] ;  /* 0x0000001c2a2a7981 */ /* 0x000f68000c1e1b00 */
[----:B------:R-:W5:Y:S01]  /*3f80*/  LDG.E.64 R36, desc[UR28][R36.64] ;  /* 0x0000001c24247981 */ /* 0x000f62000c1e1b00 */
[----:B-1----:R-:W-:-:S03]  /*3f90*/  IMAD.WIDE R56, R59, 0x8, R40 ;  /* 0x000000083b387825 */ /* 0x002fc600078e0228 */
[----:B------:R-:W5:Y:S01]  /*3fa0*/  LDG.E.64 R32, desc[UR28][R32.64] ;  /* 0x0000001c20207981 */ /* 0x000f62000c1e1b00 */
[----:B------:R-:W-:-:S03]  /*3fb0*/  IMAD.WIDE R72, R3, 0x8, R40 ;  /* 0x0000000803487825 */ /* 0x000fc600078e0228 */
[----:B------:R-:W5:Y:S01]  /*3fc0*/  LDG.E.64 R56, desc[UR28][R56.64] ;  /* 0x0000001c38387981 */ /* 0x000f62000c1e1b00 */
[----:B------:R-:W-:-:S03]  /*3fd0*/  IMAD.WIDE R74, R2, 0x8, R40 ;  /* 0x00000008024a7825 */ /* 0x000fc600078e0228 */
[----:B------:R-:W5:Y:S04]  /*3fe0*/  LDG.E.64 R2, desc[UR28][R34.64] ;  /* 0x0000001c22027981 */ /* 0x000f68000c1e1b00 */
[----:B------:R-:W5:Y:S04]  /*3ff0*/  LDG.E.64 R72, desc[UR28][R72.64] ;  /* 0x0000001c48487981 */ /* 0x000f68000c1e1b00 */
[----:B------:R-:W5:Y:S04]  /*4000*/  LDG.E.64 R74, desc[UR28][R74.64] ;  /* 0x0000001c4a4a7981 */ /* 0x000f68000c1e1b00 */
[----:B------:R-:W5:Y:S01]  /*4010*/  LDG.E.64 R38, desc[UR28][R38.64] ;  /* 0x0000001c26267981 */ /* 0x000f62000c1e1b00 */
[----:B--2---:R-:W-:-:S08]  /*4020*/  DADD R46, R46, R48 ;  /* 0x000000002e2e7229 */ /* 0x004fd00000000030 */
[----:B---3--:R-:W-:Y:S01]  /*4030*/  DADD R46, R46, R50 ;  /* 0x000000002e2e7229 */ /* 0x008fe20000000032 */
[----:B------:R-:W-:-:S07]  /*4040*/  IMAD.WIDE R48, R9, 0x8, R40 ;  /* 0x0000000809307825 */ /* 0x000fce00078e0228 */
[----:B----4-:R-:W-:Y:S01]  /*4050*/  DADD R52, R46, R52 ;  /* 0x000000002e347229 */ /* 0x010fe20000000034 */
[--C-:B------:R-:W-:Y:S01]  /*4060*/  IMAD.WIDE R50, R60, 0x8, R40.reuse ;  /* 0x000000083c327825 */ /* 0x100fe200078e0228 */
[----:B------:R-:W2:Y:S03]  /*4070*/  LDG.E.64 R48, desc[UR28][R48.64] ;  /* 0x0000001c30307981 */ /* 0x000ea6000c1e1b00 */
[--C-:B------:R-:W-:Y:S02]  /*4080*/  IMAD.WIDE R46, R10, 0x8, R40.reuse ;  /* 0x000000080a2e7825 */ /* 0x100fe400078e0228 */
[----:B------:R-:W3:Y:S01]  /*4090*/  LDG.E.64 R50, desc[UR28][R50.64] ;  /* 0x0000001c32327981 */ /* 0x000ee2000c1e1b00 */
[----:B-----5:R-:W-:Y:S01]  /*40a0*/  DADD R12, R52, R12 ;  /* 0x00000000340c7229 */ /* 0x020fe2000000000c */
[--C-:B------:R-:W-:Y:S02]  /*40b0*/  IMAD.WIDE R10, R11, 0x8, R40.reuse ;  /* 0x000000080b0a7825 */ /* 0x100fe400078e0228 */
[----:B------:R-:W2:Y:S02]  /*40c0*/  LDG.E.64 R46, desc[UR28][R46.64] ;  /* 0x0000001c2e2e7981 */ /* 0x000ea4000c1e1b00 */
[--C-:B------:R-:W-:Y:S01]  /*40d0*/  IMAD.WIDE R8, R8, 0x8, R40.reuse ;  /* 0x0000000808087825 */ /* 0x100fe200078e0228 */
[----:B------:R-:W-:Y:S01]  /*40e0*/  DADD R44, R54, R44 ;  /* 0x00000000362c7229 */ /* 0x000fe2000000002c */
[----:B------:R-:W4:Y:S01]  /*40f0*/  LDG.E.64 R10, desc[UR28][R10.64] ;  /* 0x0000001c0a0a7981 */ /* 0x000f22000c1e1b00 */
[----:B------:R-:W-:Y:S01]  /*4100*/  DADD R12, R12, R16 ;  /* 0x000000000c0c7229 */ /* 0x000fe20000000010 */
[----:B------:R-:W-:-:S02]  /*4110*/  IMAD.WIDE R16, R64, 0x8, R40 ;  /* 0x0000000840107825 */ /* 0x000fc400078e0228 */
[----:B------:R-:W5:Y:S02]  /*4120*/  LDG.E.64 R8, desc[UR28][R8.64] ;  /* 0x0000001c08087981 */ /* 0x000f64000c1e1b00 */
[--C-:B------:R-:W-:Y:S02]  /*4130*/  IMAD.WIDE R52, R7, 0x8, R40.reuse ;  /* 0x0000000807347825 */ /* 0x100fe400078e0228 */
[----:B------:R-:W5:Y:S02]  /*4140*/  LDG.E.64 R16, desc[UR28][R16.64] ;  /* 0x0000001c10107981 */ /* 0x000f64000c1e1b00 */
[--C-:B------:R-:W-:Y:S01]  /*4150*/  IMAD.WIDE R6, R6, 0x8, R40.reuse ;  /* 0x0000000806067825 */ /* 0x100fe200078e0228 */
[----:B------:R-:W-:Y:S01]  /*4160*/  DADD R12, R12, R14 ;  /* 0x000000000c0c7229 */ /* 0x000fe2000000000e */
[----:B------:R-:W5:Y:S02]  /*4170*/  LDG.E.64 R52, desc[UR28][R52.64] ;  /* 0x0000001c34347981 */ /* 0x000f64000c1e1b00 */
[--C-:B------:R-:W-:Y:S01]  /*4180*/  IMAD.WIDE R14, R63, 0x8, R40.reuse ;  /* 0x000000083f0e7825 */ /* 0x100fe200078e0228 */
[----:B------:R-:W-:Y:S01]  /*4190*/  DADD R42, R44, R42 ;  /* 0x000000002c2a7229 */ /* 0x000fe2000000002a */
[----:B------:R-:W5:Y:S02]  /*41a0*/  LDG.E.64 R6, desc[UR28][R6.64] ;  /* 0x0000001c06067981 */ /* 0x000f64000c1e1b00 */
[----:B------:R-:W-:-:S02]  /*41b0*/  IMAD.WIDE R54, R58, 0x8, R40 ;  /* 0x000000083a367825 */ /* 0x000fc400078e0228 */
[----:B------:R-:W5:Y:S02]  /*41c0*/  LDG.E.64 R14, desc[UR28][R14.64] ;  /* 0x0000001c0e0e7981 */ /* 0x000f64000c1e1b00 */
[--C-:B------:R-:W-:Y:S02]  /*41d0*/  IMAD.WIDE R44, R5, 0x8, R40.reuse ;  /* 0x00000008052c7825 */ /* 0x100fe400078e0228 */
[----:B------:R-:W5:Y:S02]  /*41e0*/  LDG.E.64 R54, desc[UR28][R54.64] ;  /* 0x0000001c36367981 */ /* 0x000f64000c1e1b00 */
[--C-:B------:R-:W-:Y:S02]  /*41f0*/  IMAD.WIDE R4, R4, 0x8, R40.reuse ;  /* 0x0000000804047825 */ /* 0x100fe400078e0228 */
[----:B------:R-:W5:Y:S04]  /*4200*/  LDG.E.64 R44, desc[UR28][R44.64] ;  /* 0x0000001c2c2c7981 */ /* 0x000f68000c1e1b00 */
[----:B------:R-:W5:Y:S01]  /*4210*/  LDG.E.64 R4, desc[UR28][R4.64] ;  /* 0x0000001c04047981 */ /* 0x000f62000c1e1b00 */
[----:B------:R-:W-:-:S06]  /*4220*/  IMAD.WIDE R40, R0, 0x8, R40 ;  /* 0x0000000800287825 */ /* 0x000fcc00078e0228 */
[----:B------:R-:W5:Y:S01]  /*4230*/  LDG.E.64 R40, desc[UR28][R40.64] ;  /* 0x0000001c28287981 */ /* 0x000f62000c1e1b00 */
[----:B------:R-:W-:Y:S01]  /*4240*/  ISETP.GT.AND P0, PT, R37, 0xfffff, PT ;  /* 0x000fffff2500780c */ /* 0x000fe20003f04270 */
[----:B------:R-:W-:Y:S01]  /*4250*/  IMAD.MOV.U32 R0, RZ, RZ, R37 ;  /* 0x000000ffff007224 */ /* 0x000fe200078e0025 */
[----:B------:R-:W-:Y:S01]  /*4260*/  BSSY.RECONVERGENT B1, `(.L_x_70) ;  /* 0x000006b000017945 */ /* 0x000fe20003800200 */
[----:B--2---:R-:W-:Y:S02]  /*4270*/  DADD R46, R46, R48 ;  /* 0x000000002e2e7229 */ /* 0x004fe40000000030 */
[----:B---3--:R-:W-:Y:S02]  /*4280*/  DADD R42, R42, R50 ;  /* 0x000000002a2a7229 */ /* 0x008fe40000000032 */
[----:B----4-:R-:W-:-:S04]  /*4290*/  DADD R10, R12, R10 ;  /* 0x000000000c0a7229 */ /* 0x010fc8000000000a */
[----:B-----5:R-:W-:Y:S02]  /*42a0*/  DADD R8, R46, R8 ;  /* 0x000000002e087229 */ /* 0x020fe40000000008 */
[----:B------:R-:W-:Y:S02]  /*42b0*/  DADD R16, R42, R16 ;  /* 0x000000002a107229 */ /* 0x000fe40000000010 */
[----:B------:R-:W-:-:S04]  /*42c0*/  DADD R10, R10, R52 ;  /* 0x000000000a0a7229 */ /* 0x000fc80000000034 */
[----:B------:R-:W-:Y:S02]  /*42d0*/  DADD R6, R8, R6 ;  /* 0x0000000008067229 */ /* 0x000fe40000000006 */
[----:B------:R-:W-:Y:S02]  /*42e0*/  DMUL R8, R36, UR14 ;  /* 0x0000000e24087c28 */ /* 0x000fe40008000000 */
[----:B------:R-:W-:Y:S02]  /*42f0*/  DADD R14, R16, R14 ;  /* 0x00000000100e7229 */ /* 0x000fe4000000000e */
[----:B------:R-:W-:Y:S02]  /*4300*/  DADD R10, R10, R54 ;  /* 0x000000000a0a7229 */ /* 0x000fe40000000036 */
[----:B------:R-:W-:-:S04]  /*4310*/  DADD R44, R6, R44 ;  /* 0x00000000062c7229 */ /* 0x000fc8000000002c */
[----:B------:R-:W-:Y:S01]  /*4320*/  DFMA R14, R14, UR58, -R8 ;  /* 0x0000003a0e0e7c2b */ /* 0x000fe20008000808 */
[----:B------:R-:W-:Y:S01]  /*4330*/  MOV R8, R36 ;  /* 0x0000002400087202 */ /* 0x000fe20000000f00 */
[----:B------:R-:W-:Y:S01]  /*4340*/  IMAD.MOV.U32 R9, RZ, RZ, R37 ;  /* 0x000000ffff097224 */ /* 0x000fe200078e0025 */
[----:B------:R-:W-:Y:S02]  /*4350*/  @!P0 DMUL R8, R36, 1.80143985094819840000e+16 ;  /* 0x4350000024088828 */ /* 0x000fe40000000000 */
[----:B------:R-:W-:Y:S02]  /*4360*/  DFMA R6, R32, UR20, R24 ;  /* 0x0000001420067c2b */ /* 0x000fe40008000018 */
[----:B------:R-:W-:Y:S02]  /*4370*/  DADD R56, R10, R56 ;  /* 0x000000000a387229 */ /* 0x000fe40000000038 */
[----:B------:R-:W-:-:S04]  /*4380*/  DADD R4, R44, R4 ;  /* 0x000000002c047229 */ /* 0x000fc80000000004 */
[----:B------:R-:W-:Y:S01]  /*4390*/  DFMA R6, R2, UR22, R6 ;  /* 0x0000001602067c2b */ /* 0x000fe20008000006 */
[----:B------:R-:W-:Y:S01]  /*43a0*/  @!P0 MOV R0, R9 ;  /* 0x0000000900008202 */ /* 0x000fe20000000f00 */
[----:B------:R-:W-:Y:S02]  /*43b0*/  DADD R56, R56, R72 ;  /* 0x0000000038387229 */ /* 0x000fe40000000048 */
[----:B------:R-:W-:Y:S02]  /*43c0*/  DADD R4, R4, R74 ;  /* 0x0000000004047229 */ /* 0x000fe4000000004a */
[----:B------:R-:W-:Y:S02]  /*43d0*/  VIADD R10, R0, 0xffffffff ;  /* 0xffffffff000a7836 */ /* 0x000fe40000000000 */
[----:B------:R-:W-:Y:S02]  /*43e0*/  DFMA R6, R38, UR30, R6 ;  /* 0x0000001e26067c2b */ /* 0x000fe40008000006 */
[----:B------:R-:W-:-:S02]  /*43f0*/  DFMA R14, R56, UR60, R14 ;  /* 0x0000003c380e7c2b */ /* 0x000fc4000800000e */
[----:B------:R-:W-:Y:S01]  /*4400*/  DADD R4, R4, R40 ;  /* 0x0000000004047229 */ /* 0x000fe20000000028 */
[----:B------:R-:W-:-:S03]  /*4410*/  ISETP.GT.U32.AND P1, PT, R10, 0x7feffffe, PT ;  /* 0x7feffffe0a00780c */ /* 0x000fc60003f24070 */
[----:B------:R-:W-:-:S04]  /*4420*/  DFMA R6, -R32, UR16, R6 ;  /* 0x0000001020067c2b */ /* 0x000fc80008000106 */
[----:B------:R-:W-:Y:S01]  /*4430*/  DFMA R4, R4, UR62, R14 ;  /* 0x0000003e04047c2b */ /* 0x000fe2000800000e */
[----:B------:R-:W-:-:S03]  /*4440*/  IMAD.MOV.U32 R33, RZ, RZ, -0x3ff ;  /* 0xfffffc01ff217424 */ /* 0x000fc600078e00ff */
[----:B------:R-:W-:Y:S01]  /*4450*/  DFMA R2, -R2, UR18, R6 ;  /* 0x0000001202027c2b */ /* 0x000fe20008000106 */
[----:B------:R-:W-:Y:S01]  /*4460*/  @!P0 IMAD.MOV.U32 R33, RZ, RZ, -0x435 ;  /* 0xfffffbcbff218424 */ /* 0x000fe200078e00ff */
[----:B------:R-:W-:Y:S02]  /*4470*/  MOV R6, R36 ;  /* 0x0000002400067202 */ /* 0x000fe40000000f00 */
[----:B------:R-:W-:Y:S01]  /*4480*/  DMUL R4, R4, UR8 ;  /* 0x0000000804047c28 */ /* 0x000fe20008000000 */
[----:B------:R-:W-:Y:S01]  /*4490*/  @!P0 IMAD.MOV.U32 R6, RZ, RZ, R8 ;  /* 0x000000ffff068224 */ /* 0x000fe200078e0008 */
[----:B------:R-:W-:Y:S09]  /*44a0*/  @P1 BRA `(.L_x_71) ;  /* 0x0000000400001947 */ /* 0x000ff20003800000 */
[C---:B------:R-:W-:Y:S01]  /*44b0*/  LOP3.LUT R7, R0.reuse, 0xfffff, RZ, 0xc0, !PT ;  /* 0x000fffff00077812 */ /* 0x040fe200078ec0ff */
[----:B------:R-:W-:Y:S01]  /*44c0*/  IMAD.MOV.U32 R8, RZ, RZ, RZ ;  /* 0x000000ffff087224 */ /* 0x000fe200078e00ff */
[----:B------:R-:W-:Y:S01]  /*44d0*/  MOV R16, 0x8b7a8b04 ;  /* 0x8b7a8b0400107802 */ /* 0x000fe20000000f00 */
[----:B------:R-:W-:Y:S01]  /*44e0*/  IMAD.MOV.U32 R17, RZ, RZ, 0x3ed0ee25 ;  /* 0x3ed0ee25ff117424 */ /* 0x000fe200078e00ff */
[----:B------:R-:W-:Y:S01]  /*44f0*/  LOP3.LUT R7, R7, 0x3ff00000, RZ, 0xfc, !PT ;  /* 0x3ff0000007077812 */ /* 0x000fe200078efcff */
[----:B------:R-:W-:Y:S01]  /*4500*/  UMOV UR14, 0x3ae80f1e ;  /* 0x3ae80f1e000e7882 */ /* 0x000fe20000000000 */
[----:B------:R-:W-:Y:S01]  /*4510*/  UMOV UR15, 0x3eb1380b ;  /* 0x3eb1380b000f7882 */ /* 0x000fe20000000000 */
[----:B------:R-:W-:Y:S01]  /*4520*/  LEA.HI R34, R0, R33, RZ, 0xc ;  /* 0x0000002100227211 */ /* 0x000fe200078f60ff */
[----:B------:R-:W-:Y:S01]  /*4530*/  UMOV UR58, 0x80000000 ;  /* 0x80000000003a7882 */ /* 0x000fe20000000000 */
[----:B------:R-:W-:Y:S01]  /*4540*/  ISETP.GE.U32.AND P0, PT, R7, 0x3ff6a09f, PT ;  /* 0x3ff6a09f0700780c */ /* 0x000fe20003f06070 */
[----:B------:R-:W-:Y:S01]  /*4550*/  UMOV UR59, 0x43300000 ;  /* 0x43300000003b7882 */ /* 0x000fe20000000000 */
[----:B------:R-:W-:-:S11]  /*4560*/  MOV R35, 0x43300000 ;  /* 0x4330000000237802 */ /* 0x000fd60000000f00 */
        /* <DEDUP_REMOVED lines=31> */
[----:B------:R-:W-:Y:S01]  /*4760*/  UMOV UR15, 0x3f899999 ;  /* 0x3f899999000f7882 */ /* 0x000fe20000000000 */
[----:B------:R-:W-:Y:S01]  /*4770*/  DADD R14, R34, -UR58 ;  /* 0x8000003a220e7e29 */ /* 0x000fe20008000000 */
[----:B------:R-:W-:Y:S01]  /*4780*/  UMOV UR58, 0xfefa39ef ;  /* 0xfefa39ef003a7882 */ /* 0x000fe20000000000 */
[----:B------:R-:W-:-:S03]  /*4790*/  UMOV UR59, 0x3fe62e42 ;  /* 0x3fe62e42003b7882 */ /* 0x000fc60000000000 */
[----:B------:R-:W-:Y:S01]  /*47a0*/  DFMA R16, R12, R16, UR14 ;  /* 0x0000000e0c107e2b */ /* 0x000fe20008000010 */
[----:B------:R-:W-:Y:S01]  /*47b0*/  UMOV UR14, 0x55555554 ;  /* 0x55555554000e7882 */ /* 0x000fe20000000000 */
[----:B------:R-:W-:Y:S01]  /*47c0*/  UMOV UR15, 0x3fb55555 ;  /* 0x3fb55555000f7882 */ /* 0x000fe20000000000 */
[----:B------:R-:W-:-:S05]  /*47d0*/  DFMA R6, R14, UR58, R10 ;  /* 0x0000003a0e067c2b */ /* 0x000fca000800000a */
        /* <DEDUP_REMOVED lines=13> */
.L_x_71:
[----:B------:R-:W-:Y:S01]  /*48b0*/  IMAD.MOV.U32 R6, RZ, RZ, 0x0 ;  /* 0x00000000ff067424 */ /* 0x000fe200078e00ff */
[----:B------:R-:W-:Y:S01]  /*48c0*/  LOP3.LUT P0, RZ, R9, 0x7fffffff, RZ, 0xc0, !PT ;  /* 0x7fffffff09ff7812 */ /* 0x000fe2000780c0ff */
[----:B------:R-:W-:-:S06]  /*48d0*/  IMAD.MOV.U32 R7, RZ, RZ, 0x7ff00000 ;  /* 0x7ff00000ff077424 */ /* 0x000fcc00078e00ff */
[----:B------:R-:W-:-:S10]  /*48e0*/  DFMA R6, R8, R6, +INF ;  /* 0x7ff000000806742b */ /* 0x000fd40000000006 */
[----:B------:R-:W-:Y:S02]  /*48f0*/  FSEL R46, R6, RZ, P0 ;  /* 0x000000ff062e7208 */ /* 0x000fe40000000000 */
[----:B------:R-:W-:-:S07]  /*4900*/  FSEL R47, R7, -QNAN , P0 ;  /* 0xfff00000072f7808 */ /* 0x000fce0000000000 */
.L_x_72:
[----:B------:R-:W-:Y:S05]  /*4910*/  BSYNC.RECONVERGENT B1 ;  /* 0x0000000000017941 */ /* 0x000fea0003800200 */
.L_x_70:
[----:B------:R-:W0:Y:S01]  /*4920*/  MUFU.RCP64H R7, UR25 ;  /* 0x0000001900077d08 */ /* 0x000e220008001800 */
[----:B------:R-:W-:Y:S01]  /*4930*/  MOV R8, UR24 ;  /* 0x0000001800087c02 */ /* 0x000fe20008000f00 */
[----:B------:R-:W-:Y:S01]  /*4940*/  IMAD.U32 R9, RZ, RZ, UR25 ;  /* 0x00000019ff097e24 */ /* 0x000fe2000f8e00ff */
[----:B------:R-:W-:Y:S01]  /*4950*/  FSETP.GEU.AND P1, PT, |R47|, 6.5827683646048100446e-37, PT ;  /* 0x036000002f00780b */ /* 0x000fe20003f2e200 */
[----:B------:R-:W-:Y:S01]  /*4960*/  IMAD.MOV.U32 R6, RZ, RZ, 0x1 ;  /* 0x00000001ff067424 */ /* 0x000fe200078e00ff */
[----:B------:R-:W-:Y:S05]  /*4970*/  BSSY.RECONVERGENT B1, `(.L_x_73) ;  /* 0x0000014000017945 */ /* 0x000fea0003800200 */
[----:B0-----:R-:W-:-:S08]  /*4980*/  DFMA R8, R6, -R8, 1 ;  /* 0x3ff000000608742b */ /* 0x001fd00000000808 */
[----:B------:R-:W-:-:S08]  /*4990*/  DFMA R8, R8, R8, R8 ;  /* 0x000000080808722b */ /* 0x000fd00000000008 */
[----:B------:R-:W-:Y:S01]  /*49a0*/  DFMA R8, R6, R8, R6 ;  /* 0x000000080608722b */ /* 0x000fe20000000006 */
[----:B------:R-:W-:Y:S01]  /*49b0*/  MOV R6, UR24 ;  /* 0x0000001800067c02 */ /* 0x000fe20008000f00 */
[----:B------:R-:W-:-:S06]  /*49c0*/  IMAD.U32 R7, RZ, RZ, UR25 ;  /* 0x00000019ff077e24 */ /* 0x000fcc000f8e00ff */
[----:B------:R-:W-:-:S08]  /*49d0*/  DFMA R6, R8, -R6, 1 ;  /* 0x3ff000000806742b */ /* 0x000fd00000000806 */
[----:B------:R-:W-:-:S08]  /*49e0*/  DFMA R6, R8, R6, R8 ;  /* 0x000000060806722b */ /* 0x000fd00000000008 */
[----:B------:R-:W-:-:S08]  /*49f0*/  DMUL R56, R6, R46 ;  /* 0x0000002e06387228 */ /* 0x000fd00000000000 */
[----:B------:R-:W-:-:S08]  /*4a00*/  DFMA R8, R56, -UR24, R46 ;  /* 0x8000001838087c2b */ /* 0x000fd0000800002e */
[----:B------:R-:W-:-:S10]  /*4a10*/  DFMA R56, R6, R8, R56 ;  /* 0x000000080638722b */ /* 0x000fd40000000038 */
[----:B------:R-:W-:-:S05]  /*4a20*/  FFMA R0, RZ, UR25, R57 ;  /* 0x00000019ff007c23 */ /* 0x000fca0008000039 */
[----:B------:R-:W-:-:S13]  /*4a30*/  FSETP.GT.AND P0, PT, |R0|, 1.469367938527859385e-39, PT ;  /* 0x001000000000780b */ /* 0x000fda0003f04200 */
[----:B------:R-:W-:Y:S05]  /*4a40*/  @P0 BRA P1, `(.L_x_74) ;  /* 0x0000000000180947 */ /* 0x000fea0000800000 */
[----:B------:R-:W-:Y:S01]  /*4a50*/  IMAD.U32 R50, RZ, RZ, UR24 ;  /* 0x00000018ff327e24 */ /* 0x000fe2000f8e00ff */
[----:B------:R-:W-:Y:S01]  /*4a60*/  MOV R51, UR25 ;  /* 0x0000001900337c02 */ /* 0x000fe20008000f00 */
[----:B------:R-:W-:Y:S01]  /*4a70*/  IMAD.U32 R48, RZ, RZ, UR24 ;  /* 0x00000018ff307e24 */ /* 0x000fe2000f8e00ff */
[----:B------:R-:W-:Y:S01]  /*4a80*/  MOV R72, 0x4ab0 ;  /* 0x00004ab000487802 */ /* 0x000fe20000000f00 */
[----:B------:R-:W-:-:S07]  /*4a90*/  IMAD.U32 R49, RZ, RZ, UR25 ;  /* 0x00000019ff317e24 */ /* 0x000fce000f8e00ff */
[----:B------:R-:W-:Y:S05]  /*4aa0*/  CALL.REL.NOINC `($__internal_2_$__cuda_sm20_div_rn_f64_full) ;  /* 0x0000001400507944 */ /* 0x000fea0003c00000 */
.L_x_74:
[----:B------:R-:W-:Y:S05]  /*4ab0*/  BSYNC.RECONVERGENT B1 ;  /* 0x0000000000017941 */ /* 0x000fea0003800200 */
.L_x_73:
[----:B------:R-:W-:Y:S01]  /*4ac0*/  ISETP.GT.AND P0, PT, R39, 0xfffff, PT ;  /* 0x000fffff2700780c */ /* 0x000fe20003f04270 */
[----:B------:R-:W-:Y:S01]  /*4ad0*/  IMAD.MOV.U32 R8, RZ, RZ, R38 ;  /* 0x000000ffff087224 */ /* 0x000fe200078e0026 */
[----:B------:R-:W-:Y:S01]  /*4ae0*/  MOV R0, R39 ;  /* 0x0000002700007202 */ /* 0x000fe20000000f00 */
[----:B------:R-:W-:Y:S01]  /*4af0*/  DFMA R2, -R36, UR30, R2 ;  /* 0x0000001e24027c2b */ /* 0x000fe20008000102 */
[----:B------:R-:W-:Y:S01]  /*4b00*/  BSSY.RECONVERGENT B1, `(.L_x_75) ;  /* 0x0000050000017945 */ /* 0x000fe20003800200 */
[----:B------:R-:W-:-:S06]  /*4b10*/  IMAD.MOV.U32 R33, RZ, RZ, -0x3ff ;  /* 0xfffffc01ff217424 */ /* 0x000fcc00078e00ff */
[----:B------:R-:W-:Y:S02]  /*4b20*/  DADD R2, R2, R56 ;  /* 0x0000000002027229 */ /* 0x000fe40000000038 */
[----:B------:R-:W-:Y:S01]  /*4b30*/  @!P0 DMUL R38, R38, 1.80143985094819840000e+16 ;  /* 0x4350000026268828 */ /* 0x000fe20000000000 */
[----:B------:R-:W-:-:S09]  /*4b40*/  @!P0 IMAD.MOV.U32 R33, RZ, RZ, -0x435 ;  /* 0xfffffbcbff218424 */ /* 0x000fd200078e00ff */
[----:B------:R-:W-:Y:S01]  /*4b50*/  @!P0 IMAD.MOV.U32 R0, RZ, RZ, R39 ;  /* 0x000000ffff008224 */ /* 0x000fe200078e0027 */
[----:B------:R-:W-:-:S04]  /*4b60*/  @!P0 MOV R8, R38 ;  /* 0x0000002600088202 */ /* 0x000fc80000000f00 */
[----:B------:R-:W-:-:S04]  /*4b70*/  IADD3 R6, PT, PT, R0, -0x1, RZ ;  /* 0xffffffff00067810 */ /* 0x000fc80007ffe0ff */
[----:B------:R-:W-:-:S13]  /*4b80*/  ISETP.GT.U32.AND P1, PT, R6, 0x7feffffe, PT ;  /* 0x7feffffe0600780c */ /* 0x000fda0003f24070 */
[----:B------:R-:W-:Y:S05]  /*4b90*/  @P1 BRA `(.L_x_76) ;  /* 0x0000000400001947 */ /* 0x000fea0003800000 */
[----:B------:R-:W-:Y:S01]  /*4ba0*/  LOP3.LUT R6, R0, 0xfffff, RZ, 0xc0, !PT ;  /* 0x000fffff00067812 */ /* 0x000fe200078ec0ff */
[----:B------:R-:W-:Y:S01]  /*4bb0*/  IMAD.MOV.U32 R16, RZ, RZ, -0x748574fc ;  /* 0x8b7a8b04ff107424 */ /* 0x000fe200078e00ff */
[----:B------:R-:W-:Y:S01]  /*4bc0*/  UMOV UR14, 0x3ae80f1e ;  /* 0x3ae80f1e000e7882 */ /* 0x000fe20000000000 */
[----:B------:R-:W-:Y:S01]  /*4bd0*/  IMAD.MOV.U32 R17, RZ, RZ, 0x3ed0ee25 ;  /* 0x3ed0ee25ff117424 */ /* 0x000fe200078e00ff */
[----:B------:R-:W-:Y:S01]  /*4be0*/  LOP3.LUT R9, R6, 0x3ff00000, RZ, 0xfc, !PT ;  /* 0x3ff0000006097812 */ /* 0x000fe200078efcff */
[----:B------:R-:W-:Y:S01]  /*4bf0*/  UMOV UR15, 0x3eb1380b ;  /* 0x3eb1380b000f7882 */ /* 0x000fe20000000000 */
[----:B------:R-:W-:Y:S01]  /*4c00*/  MOV R6, RZ ;  /* 0x000000ff00067202 */ /* 0x000fe20000000f00 */
[----:B------:R-:W-:Y:S01]  /*4c10*/  IMAD.MOV.U32 R35, RZ, RZ, 0x43300000 ;  /* 0x43300000ff237424 */ /* 0x000fe200078e00ff */
[----:B------:R-:W-:Y:S01]  /*4c20*/  ISETP.GE.U32.AND P0, PT, R9, 0x3ff6a09f, PT ;  /* 0x3ff6a09f0900780c */ /* 0x000fe20003f06070 */
[----:B------:R-:W-:Y:S01]  /*4c30*/  UMOV UR58, 0x80000000 ;  /* 0x80000000003a7882 */ /* 0x000fe20000000000 */
[----:B------:R-:W-:Y:S01]  /*4c40*/  LEA.HI R0, R0, R33, RZ, 0xc ;  /* 0x0000002100007211 */ /* 0x000fe200078f60ff */
[----:B------:R-:W-:-:S10]  /*4c50*/  UMOV UR59, 0x43300000 ;  /* 0x43300000003b7882 */ /* 0x000fd40000000000 */
[----:B------:R-:W-:Y:S01]  /*4c60*/  @P0 VIADD R7, R9, 0xfff00000 ;  /* 0xfff0000009070836 */ /* 0x000fe20000000000 */
[----:B------:R-:W-:-:S03]  /*4c70*/  @P0 IADD3 R0, PT, PT, R0, 0x1, RZ ;  /* 0x0000000100000810 */ /* 0x000fc60007ffe0ff */
        /* <DEDUP_REMOVED lines=50> */
.L_x_76:
[----:B------:R-:W-:Y:S01]  /*4fa0*/  IMAD.MOV.U32 R6, RZ, RZ, 0x0 ;  /* 0x00000000ff067424 */ /* 0x000fe200078e00ff */
[----:B------:R-:W-:Y:S02]  /*4fb0*/  MOV R7, 0x7ff00000 ;  /* 0x7ff0000000077802 */ /* 0x000fe40000000f00 */
[----:B------:R-:W-:-:S04]  /*4fc0*/  LOP3.LUT P0, RZ, R39, 0x7fffffff, RZ, 0xc0, !PT ;  /* 0x7fffffff27ff7812 */ /* 0x000fc8000780c0ff */
[----:B------:R-:W-:-:S10]  /*4fd0*/  DFMA R6, R38, R6, +INF ;  /* 0x7ff000002606742b */ /* 0x000fd40000000006 */
[----:B------:R-:W-:Y:S02]  /*4fe0*/  FSEL R8, R6, RZ, P0 ;  /* 0x000000ff06087208 */ /* 0x000fe40000000000 */
[----:B------:R-:W-:-:S07]  /*4ff0*/  FSEL R9, R7, -QNAN , P0 ;  /* 0xfff0000007097808 */ /* 0x000fce0000000000 */
.L_x_77:
[----:B------:R-:W-:Y:S05]  /*5000*/  BSYNC.RECONVERGENT B1 ;  /* 0x0000000000017941 */ /* 0x000fea0003800200 */
.L_x_75:
[----:B------:R-:W0:Y:S08]  /*5010*/  LDC.64 R6, c[0x0][0x3a0] ;  /* 0x0000e800ff067b82 */ /* 0x000e300000000a00 */
[----:B------:R-:W1:Y:S01]  /*5020*/  LDC.64 R48, c[0x0][0x4b8] ;  /* 0x00012e00ff307b82 */ /* 0x000e620000000a00 */
[----:B0-----:R-:W-:-:S06]  /*5030*/  IMAD.WIDE R6, R62, 0x8, R6 ;  /* 0x000000083e067825 */ /* 0x001fcc00078e0206 */
[----:B------:R-:W2:Y:S01]  /*5040*/  LDG.E.64 R6, desc[UR28][R6.64] ;  /* 0x0000001c06067981 */ /* 0x000ea2000c1e1b00 */
[----:B------:R-:W-:Y:S01]  /*5050*/  IMAD.MOV.U32 R12, RZ, RZ, 0x1 ;  /* 0x00000001ff0c7424 */ /* 0x000fe200078e00ff */
[----:B-1----:R-:W-:Y:S01]  /*5060*/  DADD R48, -R48, 1 ;  /* 0x3ff0000030307429 */ /* 0x002fe20000000100 */
[----:B------:R-:W-:Y:S01]  /*5070*/  BSSY.RECONVERGENT B1, `(.L_x_78) ;  /* 0x0000017000017945 */ /* 0x000fe20003800200 */
[----:B------:R-:W-:-:S04]  /*5080*/  DADD R2, R2, -R8 ;  /* 0x0000000002027229 */ /* 0x000fc80000000808 */
[----:B------:R-:W0:Y:S02]  /*5090*/  MUFU.RCP64H R13, R49 ;  /* 0x00000031000d7308 */ /* 0x000e240000001800 */
[----:B0-----:R-:W-:-:S08]  /*50a0*/  DFMA R10, -R48, R12, 1 ;  /* 0x3ff00000300a742b */ /* 0x001fd0000000010c */
[----:B------:R-:W-:-:S08]  /*50b0*/  DFMA R14, R10, R10, R10 ;  /* 0x0000000a0a0e722b */ /* 0x000fd0000000000a */
[----:B------:R-:W-:-:S08]  /*50c0*/  DFMA R14, R12, R14, R12 ;  /* 0x0000000e0c0e722b */ /* 0x000fd0000000000c */
[----:B------:R-:W-:-:S08]  /*50d0*/  DFMA R12, -R48, R14, 1 ;  /* 0x3ff00000300c742b */ /* 0x000fd0000000010e */
[----:B------:R-:W-:Y:S02]  /*50e0*/  DFMA R12, R14, R12, R14 ;  /* 0x0000000c0e0c722b */ /* 0x000fe4000000000e */
[----:B--2---:R-:W-:-:S08]  /*50f0*/  DMUL R10, R6, UR44 ;  /* 0x0000002c060a7c28 */ /* 0x004fd00008000000 */
[----:B------:R-:W-:-:S08]  /*5100*/  DMUL R10, R6, R10 ;  /* 0x0000000a060a7228 */ /* 0x000fd00000000000 */
[----:B------:R-:W-:Y:S02]  /*5110*/  DMUL R46, R10, -0.5 ;  /* 0xbfe000000a2e7828 */ /* 0x000fe40000000000 */
[----:B------:R-:W0:Y:S06]  /*5120*/  LDC R10, c[0x0][0x4b4] ;  /* 0x00012d00ff0a7b82 */ /* 0x000e2c0000000800 */
[----:B------:R-:W-:Y:S02]  /*5130*/  DMUL R56, R46, R12 ;  /* 0x0000000c2e387228 */ /* 0x000fe40000000000 */
[----:B------:R-:W-:-:S06]  /*5140*/  FSETP.GEU.AND P2, PT, |R47|, 6.5827683646048100446e-37, PT ;  /* 0x036000002f00780b */ /* 0x000fcc0003f4e200 */
[----:B------:R-:W-:-:S08]  /*5150*/  DFMA R6, -R48, R56, R46 ;  /* 0x000000383006722b */ /* 0x000fd0000000012e */
[----:B------:R-:W-:Y:S01]  /*5160*/  DFMA R56, R12, R6, R56 ;  /* 0x000000060c38722b */ /* 0x000fe20000000038 */
[----:B0-----:R-:W-:-:S09]  /*5170*/  ISETP.GE.AND P1, PT, R10, 0x100000, PT ;  /* 0x001000000a00780c */ /* 0x001fd20003f26270 */
[----:B------:R-:W-:-:S05]  /*5180*/  FFMA R0, RZ, R49, R57 ;  /* 0x00000031ff007223 */ /* 0x000fca0000000039 */
[----:B------:R-:W-:-:S13]  /*5190*/  FSETP.GT.AND P0, PT, |R0|, 1.469367938527859385e-39, PT ;  /* 0x001000000000780b */ /* 0x000fda0003f04200 */
[----:B------:R-:W-:Y:S05]  /*51a0*/  @P0 BRA P2, `(.L_x_79) ;  /* 0x00000000000c0947 */ /* 0x000fea0001000000 */
[----:B------:R-:W-:Y:S01]  /*51b0*/  IMAD.MOV.U32 R50, RZ, RZ, R48 ;  /* 0x000000ffff327224 */ /* 0x000fe200078e0030 */
[----:B------:R-:W-:-:S07]  /*51c0*/  MOV R72, 0x51e0 ;  /* 0x000051e000487802 */ /* 0x000fce0000000f00 */
[----:B------:R-:W-:Y:S05]  /*51d0*/  CALL.REL.NOINC `($__internal_2_$__cuda_sm20_div_rn_f64_full) ;  /* 0x0000000c00847944 */ /* 0x000fea0003c00000 */
.L_x_79:
[----:B------:R-:W-:Y:S05]  /*51e0*/  BSYNC.RECONVERGENT B1 ;  /* 0x0000000000017941 */ /* 0x000fea0003800200 */
.L_x_78:
[----:B------:R-:W0:Y:S01]  /*51f0*/  LDC R11, c[0x0][0x4b4] ;  /* 0x00012d00ff0b7b82 */ /* 0x000e220000000800 */
[----:B------:R-:W-:Y:S01]  /*5200*/  DADD R2, R2, R56 ;  /* 0x0000000002027229 */ /* 0x000fe20000000038 */
[----:B------:R-:W-:Y:S07]  /*5210*/  BSSY.RECONVERGENT B1, `(.L_x_80) ;  /* 0x0000055000017945 */ /* 0x000fee0003800200 */
[----:B------:R-:W-:Y:S01]  /*5220*/  DFMA R2, -R4, UR46, R2 ;  /* 0x0000002e04027c2b */ /* 0x000fe20008000102 */
[----:B0-----:R-:W-:-:S04]  /*5230*/  SEL R0, R23, R11, !P1 ;  /* 0x0000000b17007207 */ /* 0x001fc80004800000 */
[----:B------:R-:W-:-:S04]  /*5240*/  IADD3 R6, PT, PT, R0, -0x1, RZ ;  /* 0xffffffff00067810 */ /* 0x000fc80007ffe0ff */
[----:B------:R-:W-:-:S13]  /*5250*/  ISETP.GT.U32.AND P0, PT, R6, 0x7feffffe, PT ;  /* 0x7feffffe0600780c */ /* 0x000fda0003f04070 */
[----:B------:R-:W-:Y:S05]  /*5260*/  @P0 BRA `(.L_x_81) ;  /* 0x0000000400100947 */ /* 0x000fea0003800000 */
[----:B------:R-:W-:Y:S01]  /*5270*/  LOP3.LUT R6, R0, 0xfffff, RZ, 0xc0, !PT ;  /* 0x000fffff00067812 */ /* 0x000fe200078ec0ff */
[----:B------:R-:W-:Y:S01]  /*5280*/  IMAD.MOV.U32 R16, RZ, RZ, -0x748574fc ;  /* 0x8b7a8b04ff107424 */ /* 0x000fe200078e00ff */
[----:B------:R-:W-:Y:S01]  /*5290*/  ISETP.GE.AND P1, PT, R11, 0x100000, PT ;  /* 0x001000000b00780c */ /* 0x000fe20003f26270 */
[----:B------:R-:W-:Y:S01]  /*52a0*/  IMAD.MOV.U32 R17, RZ, RZ, 0x3ed0ee25 ;  /* 0x3ed0ee25ff117424 */ /* 0x000fe200078e00ff */
[----:B------:R-:W-:Y:S01]  /*52b0*/  LOP3.LUT R9, R6, 0x3ff00000, RZ, 0xfc, !PT ;  /* 0x3ff0000006097812 */ /* 0x000fe200078efcff */
[----:B------:R-:W-:Y:S01]  /*52c0*/  UMOV UR14, 0x3ae80f1e ;  /* 0x3ae80f1e000e7882 */ /* 0x000fe20000000000 */
[----:B------:R-:W-:Y:S01]  /*52d0*/  SEL R8, R22, UR55, !P1 ;  /* 0x0000003716087c07 */ /* 0x000fe2000c800000 */
[----:B------:R-:W-:Y:S01]  /*52e0*/  UMOV UR15, 0x3eb1380b ;  /* 0x3eb1380b000f7882 */ /* 0x000fe20000000000 */
[----:B------:R-:W-:Y:S01]  /*52f0*/  ISETP.GE.U32.AND P0, PT, R9, 0x3ff6a09f, PT ;  /* 0x3ff6a09f0900780c */ /* 0x000fe20003f06070 */
[----:B------:R-:W-:Y:S01]  /*5300*/  IMAD.MOV.U32 R35, RZ, RZ, 0x43300000 ;  /* 0x43300000ff237424 */ /* 0x000fe200078e00ff */
[----:B------:R-:W-:Y:S01]  /*5310*/  MOV R6, RZ ;  /* 0x000000ff00067202 */ /* 0x000fe20000000f00 */
[----:B------:R-:W-:Y:S01]  /*5320*/  UMOV UR58, 0x80000000 ;  /* 0x80000000003a7882 */ /* 0x000fe20000000000 */
[----:B------:R-:W-:-:S09]  /*5330*/  UMOV UR59, 0x43300000 ;  /* 0x43300000003b7882 */ /* 0x000fd20000000000 */
[----:B------:R-:W-:-:S04]  /*5340*/  @P0 VIADD R7, R9, 0xfff00000 ;  /* 0xfff0000009070836 */ /* 0x000fc80000000000 */
[----:B------:R-:W-:-:S06]  /*5350*/  @P0 IMAD.MOV.U32 R9, RZ, RZ, R7 ;  /* 0x000000ffff090224 */ /* 0x000fcc00078e0007 */
        /* <DEDUP_REMOVED lines=13> */
[----:B------:R-:W-:Y:S01]  /*5430*/  SHF.R.U32.HI R16, RZ, 0x14, R0 ;  /* 0x00000014ff107819 */ /* 0x000fe20000011600 */
[----:B------:R-:W-:Y:S01]  /*5440*/  DADD R32, R32, R32 ;  /* 0x0000000020207229 */ /* 0x000fe20000000020 */
[----:B------:R-:W-:Y:S02]  /*5450*/  LEA.HI R0, R0, 0xfffffbcb, RZ, 0xc ;  /* 0xfffffbcb00007811 */ /* 0x000fe400078f60ff */
[----:B------:R-:W-:Y:S01]  /*5460*/  @P1 IADD3 R0, PT, PT, R16, -0x3ff, RZ ;  /* 0xfffffc0110001810 */ /* 0x000fe20007ffe0ff */
[----:B------:R-:W-:Y:S01]  /*5470*/  DFMA R14, R12, R14, UR14 ;  /* 0x0000000e0c0e7e2b */ /* 0x000fe2000800000e */
[----:B------:R-:W-:Y:S01]  /*5480*/  UMOV UR14, 0xa9ab0956 ;  /* 0xa9ab0956000e7882 */ /* 0x000fe20000000000 */
[----:B------:R-:W-:-:S02]  /*5490*/  UMOV UR15, 0x3f1745cb ;  /* 0x3f1745cb000f7882 */ /* 0x000fc40000000000 */
[----:B------:R-:W-:Y:S01]  /*54a0*/  @P0 VIADD R0, R0, 0x1 ;  /* 0x0000000100000836 */ /* 0x000fe20000000000 */
[----:B------:R-:W-:-:S03]  /*54b0*/  DFMA R32, R8, -R10, R32 ;  /* 0x8000000a0820722b */ /* 0x000fc60000000020 */
[----:B------:R-:W-:Y:S01]  /*54c0*/  DFMA R14, R12, R14, UR14 ;  /* 0x0000000e0c0e7e2b */ /* 0x000fe2000800000e */
[----:B------:R-:W-:Y:S01]  /*54d0*/  UMOV UR14, 0x2d1b5154 ;  /* 0x2d1b5154000e7882 */ /* 0x000fe20000000000 */
[----:B------:R-:W-:Y:S01]  /*54e0*/  UMOV UR15, 0x3f3c71c7 ;  /* 0x3f3c71c7000f7882 */ /* 0x000fe20000000000 */
[----:B------:R-:W-:Y:S02]  /*54f0*/  LOP3.LUT R34, R0, 0x80000000, RZ, 0x3c, !PT ;  /* 0x8000000000227812 */ /* 0x000fe400078e3cff */
[----:B------:R-:W-:-:S03]  /*5500*/  DMUL R32, R6, R32 ;  /* 0x0000002006207228 */ /* 0x000fc60000000000 */
        /* <DEDUP_REMOVED lines=26> */
.L_x_81:
[----:B------:R-:W0:Y:S01]  /*56b0*/  LDC.64 R22, c[0x0][0x4b0] ;  /* 0x00012c00ff167b82 */ /* 0x000e220000000a00 */
[----:B------:R-:W-:Y:S01]  /*56c0*/  ISETP.GE.AND P0, PT, R11, 0x100000, PT ;  /* 0x001000000b00780c */ /* 0x000fe20003f06270 */
[----:B------:R-:W-:Y:S01]  /*56d0*/  IMAD.MOV.U32 R7, RZ, RZ, 0x7ff00000 ;  /* 0x7ff00000ff077424 */ /* 0x000fe200078e00ff */
[----:B------:R-:W-:Y:S01]  /*56e0*/  MOV R6, 0x0 ;  /* 0x0000000000067802 */ /* 0x000fe20000000f00 */
[----:B0-----:R-:W-:-:S10]  /*56f0*/  DMUL R22, R22, 1.80143985094819840000e+16 ;  /* 0x4350000016167828 */ /* 0x001fd40000000000 */
[----:B------:R-:W-:Y:S02]  /*5700*/  FSEL R9, R23, R11, !P0 ;  /* 0x0000000b17097208 */ /* 0x000fe40004000000 */
[----:B------:R-:W-:Y:S02]  /*5710*/  FSEL R8, R22, UR55, !P0 ;  /* 0x0000003716087c08 */ /* 0x000fe4000c000000 */
[----:B------:R-:W-:-:S04]  /*5720*/  LOP3.LUT P0, RZ, R9, 0x7fffffff, RZ, 0xc0, !PT ;  /* 0x7fffffff09ff7812 */ /* 0x000fc8000780c0ff */
[----:B------:R-:W-:-:S10]  /*5730*/  DFMA R6, R8, R6, +INF ;  /* 0x7ff000000806742b */ /* 0x000fd40000000006 */
[----:B------:R-:W-:Y:S02]  /*5740*/  FSEL R46, R6, RZ, P0 ;  /* 0x000000ff062e7208 */ /* 0x000fe40000000000 */
[----:B------:R-:W-:-:S07]  /*5750*/  FSEL R47, R7, -QNAN , P0 ;  /* 0xfff00000072f7808 */ /* 0x000fce0000000000 */
.L_x_82:
[----:B------:R-:W-:Y:S05]  /*5760*/  BSYNC.RECONVERGENT B1 ;  /* 0x0000000000017941 */ /* 0x000fea0003800200 */
.L_x_80:
[----:B------:R-:W0:Y:S01]  /*5770*/  MUFU.RCP64H R7, UR25 ;  /* 0x0000001900077d08 */ /* 0x000e220008001800 */
[----:B------:R-:W-:Y:S01]  /*5780*/  IMAD.U32 R8, RZ, RZ, UR24 ;  /* 0x00000018ff087e24 */ /* 0x000fe2000f8e00ff */
[----:B------:R-:W-:Y:S01]  /*5790*/  MOV R9, UR25 ;  /* 0x0000001900097c02 */ /* 0x000fe20008000f00 */
[----:B------:R-:W-:Y:S01]  /*57a0*/  IMAD.MOV.U32 R6, RZ, RZ, 0x1 ;  /* 0x00000001ff067424 */ /* 0x000fe200078e00ff */
[----:B------:R-:W-:Y:S01]  /*57b0*/  FSETP.GEU.AND P1, PT, |R47|, 6.5827683646048100446e-37, PT ;  /* 0x036000002f00780b */ /* 0x000fe20003f2e200 */
[----:B------:R-:W-:Y:S04]  /*57c0*/  BSSY.RECONVERGENT B1, `(.L_x_83) ;  /* 0x0000014000017945 */ /* 0x000fe80003800200 */
[----:B0-----:R-:W-:-:S08]  /*57d0*/  DFMA R8, R6, -R8, 1 ;  /* 0x3ff000000608742b */ /* 0x001fd00000000808 */
[----:B------:R-:W-:-:S08]  /*57e0*/  DFMA R8, R8, R8, R8 ;  /* 0x000000080808722b */ /* 0x000fd00000000008 */
[----:B------:R-:W-:Y:S01]  /*57f0*/  DFMA R8, R6, R8, R6 ;  /* 0x000000080608722b */ /* 0x000fe20000000006 */
[----:B------:R-:W-:Y:S01]  /*5800*/  IMAD.U32 R6, RZ, RZ, UR24 ;  /* 0x00000018ff067e24 */ /* 0x000fe2000f8e00ff */
[----:B------:R-:W-:-:S06]  /*5810*/  MOV R7, UR25 ;  /* 0x0000001900077c02 */ /* 0x000fcc0008000f00 */
        /* <DEDUP_REMOVED lines=11> */
[----:B------:R-:W-:Y:S02]  /*58d0*/  MOV R49, UR25 ;  /* 0x0000001900317c02 */ /* 0x000fe40008000f00 */
[----:B------:R-:W-:-:S07]  /*58e0*/  MOV R72, 0x5900 ;  /* 0x0000590000487802 */ /* 0x000fce0000000f00 */
[----:B------:R-:W-:Y:S05]  /*58f0*/  CALL.REL.NOINC `($__internal_2_$__cuda_sm20_div_rn_f64_full) ;  /* 0x0000000400bc7944 */ /* 0x000fea0003c00000 */
.L_x_84:
[----:B------:R-:W-:Y:S05]  /*5900*/  BSYNC.RECONVERGENT B1 ;  /* 0x0000000000017941 */ /* 0x000fea0003800200 */
.L_x_83:
[----:B------:R-:W0:Y:S01]  /*5910*/  LDC.64 R6, c[0x0][0x3b8] ;  /* 0x0000ee00ff067b82 */ /* 0x000e220000000a00 */
[----:B------:R-:W-:Y:S02]  /*5920*/  DADD R2, R2, -R56 ;  /* 0x0000000002027229 */ /* 0x000fe40000000838 */
[----:B------:R-:W-:-:S05]  /*5930*/  DADD R10, -RZ, |R4| ;  /* 0x00000000ff0a7229 */ /* 0x000fca0000000504 */
[----:B------:R-:W1:Y:S01]  /*5940*/  LDC.64 R8, c[0x0][0x3c0] ;  /* 0x0000f000ff087b82 */ /* 0x000e620000000a00 */
[----:B0-----:R-:W-:-:S05]  /*5950*/  IMAD.WIDE R4, R62, 0x8, R6 ;  /* 0x000000083e047825 */ /* 0x001fca00078e0206 */
[----:B------:R0:W-:Y:S01]  /*5960*/  STG.E.64 desc[UR28][R4.64], R2 ;  /* 0x0000000204007986 */ /* 0x0001e2000c101b1c */
[----:B-1----:R-:W-:-:S05]  /*5970*/  IMAD.WIDE R6, R62, 0x8, R8 ;  /* 0x000000083e067825 */ /* 0x002fca00078e0208 */
[----:B------:R0:W-:Y:S02]  /*5980*/  STG.E.64 desc[UR28][R6.64], R10 ;  /* 0x0000000a06007986 */ /* 0x0001e4000c101b1c */
.L_x_53:
[----:B------:R-:W-:Y:S05]  /*5990*/  BSYNC.RECONVERGENT B0 ;  /* 0x0000000000007941 */ /* 0x000fea0003800200 */
.L_x_52:
[----:B------:R-:W-:Y:S01]  /*59a0*/  UISETP.GE.AND UP0, UPT, UR6, UR10, UPT ;  /* 0x0000000a0600728c */ /* 0x000fe2000bf06270 */
[----:B------:R-:W-:Y:S01]  /*59b0*/  VIADD R59, R59, UR7 ;  /* 0x000000073b3b7c36 */ /* 0x000fe20008000000 */
[----:B------:R-:W-:Y:S01]  /*59c0*/  UIADD3 UR13, UPT, UPT, UR6, 0x1, URZ ;  /* 0x00000001060d7890 */ /* 0x000fe2000fffe0ff */
        /* <DEDUP_REMOVED lines=8> */
[----:B------:R-:W-:Y:S01]  /*5a50*/  IADD3 R19, PT, PT, R19, UR7, RZ ;  /* 0x0000000713137c10 */ /* 0x000fe2000fffe0ff */
[----:B------:R-:W-:-:S02]  /*5a60*/  UIADD3 UR12, UPT, UPT, UR27, UR12, URZ ;  /* 0x0000000c1b0c7290 */ /* 0x000fc4000fffe0ff */
[----:B------:R-:W-:Y:S01]  /*5a70*/  UIADD3 UR52, UPT, UPT, UR27, UR52, URZ ;  /* 0x000000341b347290 */ /* 0x000fe2000fffe0ff */
[----:B------:R-:W-:Y:S01]  /*5a80*/  UMOV UR6, UR13 ;  /* 0x0000000d00067c82 */ /* 0x000fe20008000000 */
[----:B------:R-:W-:Y:S10]  /*5a90*/  BRA.U !UP0, `(.L_x_85) ;  /* 0xffffffb908447547 */ /* 0x000ff4000b83ffff */
.L_x_49:
[----:B------:R-:W2:Y:S01]  /*5aa0*/  LDCU UR6, c[0x0][0x364] ;  /* 0x00006c80ff0677ac */ /* 0x000ea20008000800 */
[----:B------:R-:W2:Y:S08]  /*5ab0*/  LDC R0, c[0x0][0x374] ;  /* 0x0000dd00ff007b82 */ /* 0x000eb00000000800 */
[----:B0-----:R-:W0:Y:S01]  /*5ac0*/  LDC R6, c[0x0][0x3d4] ;  /* 0x0000f500ff067b82 */ /* 0x001e220000000800 */
[----:B--2---:R-:W-:-:S05]  /*5ad0*/  IMAD R0, R0, UR6, RZ ;  /* 0x0000000600007c24 */ /* 0x004fca000f8e02ff */
[-C--:B------:R-:W-:Y:S02]  /*5ae0*/  IABS R5, R0.reuse ;  /* 0x0000000000057213 */ /* 0x080fe40000000000 */
[----:B------:R-:W-:Y:S01]  /*5af0*/  IABS R10, R0 ;  /* 0x00000000000a7213 */ /* 0x000fe20000000000 */
[----:B0-----:R-:W-:Y:S01]  /*5b00*/  VIADD R9, R6, 0xffffffff ;  /* 0xffffffff06097836 */ /* 0x001fe20000000000 */
[----:B------:R-:W0:Y:S04]  /*5b10*/  I2F.RP R4, R5 ;  /* 0x0000000500047306 */ /* 0x000e280000209400 */
[----:B------:R-:W-:-:S04]  /*5b20*/  IABS R8, R9 ;  /* 0x0000000900087213 */ /* 0x000fc80000000000 */
[----:B0-----:R-:W1:Y:S02]  /*5b30*/  MUFU.RCP R4, R4 ;  /* 0x0000000400047308 */ /* 0x001e640000001000 */
[----:B-1----:R-:W-:-:S06]  /*5b40*/  VIADD R2, R4, 0xffffffe ;  /* 0x0ffffffe04027836 */ /* 0x002fcc0000000000 */
[----:B------:R0:W1:Y:S02]  /*5b50*/  F2I.FTZ.U32.TRUNC.NTZ R3, R2 ;  /* 0x0000000200037305 */ /* 0x000064000021f000 */
[----:B0-----:R-:W-:Y:S01]  /*5b60*/  HFMA2 R2, -RZ, RZ, 0, 0 ;  /* 0x00000000ff027431 */ /* 0x001fe200000001ff */
[----:B-1----:R-:W-:-:S04]  /*5b70*/  IADD3 R7, PT, PT, RZ, -R3, RZ ;  /* 0x80000003ff077210 */ /* 0x002fc80007ffe0ff */
[----:B------:R-:W-:-:S05]  /*5b80*/  MOV R6, R7 ;  /* 0x0000000700067202 */ /* 0x000fca0000000f00 */
        /* <DEDUP_REMOVED lines=10> */
[----:B------:R-:W-:Y:S02]  /*5c30*/  ISETP.GE.U32.AND P0, PT, R2, R5, PT ;  /* 0x000000050200720c */ /* 0x000fe40003f06070 */
[----:B------:R-:W-:-:S04]  /*5c40*/  LOP3.LUT R2, R9, R0, RZ, 0x3c, !PT ;  /* 0x0000000009027212 */ /* 0x000fc800078e3cff */
[----:B------:R-:W-:-:S07]  /*5c50*/  ISETP.GE.AND P2, PT, R2, RZ, PT ;  /* 0x000000ff0200720c */ /* 0x000fce0003f46270 */
[----:B------:R-:W-:-:S06]  /*5c60*/  @P0 IADD3 R3, PT, PT, R3, 0x1, RZ ;  /* 0x0000000103030810 */ /* 0x000fcc0007ffe0ff */
[----:B------:R-:W-:Y:S01]  /*5c70*/  @!P2 IMAD.MOV R3, RZ, RZ, -R3 ;  /* 0x000000ffff03a224 */ /* 0x000fe200078e0a03 */
[----:B------:R-:W-:-:S04]  /*5c80*/  @!P1 LOP3.LUT R3, RZ, R0, RZ, 0x33, !PT ;  /* 0x00000000ff039212 */ /* 0x000fc800078e33ff */
[----:B------:R-:W-:Y:S01]  /*5c90*/  ISETP.LE.AND P0, PT, R3, UR5, PT ;  /* 0x0000000503007c0c */ /* 0x000fe2000bf03270 */
[----:B------:R-:W-:-:S12]  /*5ca0*/  UIADD3 UR5, UPT, UPT, UR5, 0x1, URZ ;  /* 0x0000000105057890 */ /* 0x000fd8000fffe0ff */
[----:B------:R-:W-:Y:S05]  /*5cb0*/  @!P0 BRA `(.L_x_86) ;  /* 0xffffffb000a08947 */ /* 0x000fea000383ffff */
.L_x_48:
[----:B------:R-:W-:Y:S01]  /*5cc0*/  ISETP.LE.AND P0, PT, R71, UR4, PT ;  /* 0x0000000447007c0c */ /* 0x000fe2000bf03270 */
[----:B------:R-:W-:-:S12]  /*5cd0*/  UIADD3 UR4, UPT, UPT, UR4, 0x1, URZ ;  /* 0x0000000104047890 */ /* 0x000fd8000fffe0ff */
[----:B------:R-:W-:Y:S05]  /*5ce0*/  @!P0 BRA `(.L_x_87) ;  /* 0xffffffac00dc8947 */ /* 0x000fea000383ffff */
[----:B------:R-:W-:Y:S05]  /*5cf0*/  EXIT ;  /* 0x000000000000794d */ /* 0x000fea0003800000 */
        .weak           $__internal_1_$__cuda_sm20_dblrcp_rn_slowpath_v3
        .type           $__internal_1_$__cuda_sm20_dblrcp_rn_slowpath_v3,@function
        .size           $__internal_1_$__cuda_sm20_dblrcp_rn_slowpath_v3,($__internal_2_$__cuda_sm20_div_rn_f64_full - $__internal_1_$__cuda_sm20_dblrcp_rn_slowpath_v3)
$__internal_1_$__cuda_sm20_dblrcp_rn_slowpath_v3:
[----:B------:R-:W-:Y:S01]  /*5d00*/  MOV R8, R2 ;  /* 0x0000000200087202 */ /* 0x000fe20000000f00 */
[----:B------:R-:W-:-:S06]  /*5d10*/  IMAD.MOV.U32 R9, RZ, RZ, R3 ;  /* 0x000000ffff097224 */ /* 0x000fcc00078e0003 */
[----:B------:R-:W-:-:S14]  /*5d20*/  DSETP.GTU.AND P0, PT, |R8|, +INF , PT ;  /* 0x7ff000000800742a */ /* 0x000fdc0003f0c200 */
[----:B------:R-:W-:Y:S05]  /*5d30*/  @P0 BRA `(.L_x_88) ;  /* 0x0000000000900947 */ /* 0x000fea0003800000 */
[----:B------:R-:W-:-:S04]  /*5d40*/  LOP3.LUT R5, R3, 0x7fffffff, RZ, 0xc0, !PT ;  /* 0x7fffffff03057812 */ /* 0x000fc800078ec0ff */
[----:B------:R-:W-:-:S04]  /*5d50*/  IADD3 R2, PT, PT, R5, -0x1, RZ ;  /* 0xffffffff05027810 */ /* 0x000fc80007ffe0ff */
[----:B------:R-:W-:-:S13]  /*5d60*/  ISETP.GE.U32.AND P0, PT, R2, 0x7fefffff, PT ;  /* 0x7fefffff0200780c */ /* 0x000fda0003f06070 */
[----:B------:R-:W-:Y:S01]  /*5d70*/  @P0 IMAD.MOV.U32 R2, RZ, RZ, RZ ;  /* 0x000000ffff020224 */ /* 0x000fe200078e00ff */
[----:B------:R-:W-:-:S04]  /*5d80*/  @P0 LOP3.LUT R3, R9, 0x7ff00000, RZ, 0x3c, !PT ;  /* 0x7ff0000009030812 */ /* 0x000fc800078e3cff */
[----:B------:R-:W-:Y:S02]  /*5d90*/  @P0 R2UR UR4, R2 ;  /* 0x00000000020402ca */ /* 0x000fe400000e0000 */
[----:B------:R-:W-:Y:S01]  /*5da0*/  @P0 R2UR UR5, R3 ;  /* 0x00000000030502ca */ /* 0x000fe200000e0000 */
[----:B------:R-:W-:-:S14]  /*5db0*/  @P0 BRA `(.L_x_89) ;  /* 0x0000000000800947 */ /* 0x000fdc0003800000 */
[----:B------:R-:W-:-:S13]  /*5dc0*/  ISETP.GE.U32.AND P0, PT, R5, 0x1000001, PT ;  /* 0x010000010500780c */ /* 0x000fda0003f06070 */
[----:B------:R-:W-:Y:S05]  /*5dd0*/  @!P0 BRA `(.L_x_90) ;  /* 0x00000000003c8947 */ /* 0x000fea0003800000 */
[----:B------:R-:W-:Y:S01]  /*5de0*/  IADD3 R3, PT, PT, R9, -0x3fe00000, RZ ;  /* 0xc020000009037810 */ /* 0x000fe20007ffe0ff */
[----:B------:R-:W-:-:S03]  /*5df0*/  IMAD.MOV.U32 R2, RZ, RZ, R8 ;  /* 0x000000ffff027224 */ /* 0x000fc600078e0008 */
        /* <DEDUP_REMOVED lines=9> */
[----:B------:R-:W-:-:S10]  /*5e90*/  DFMA R6, R4, R6, R4 ;  /* 0x000000060406722b */ /* 0x000fd40000000004 */
[----:B------:R-:W-:Y:S02]  /*5ea0*/  R2UR UR4, R6 ;  /* 0x00000000060472ca */ /* 0x000fe400000e0000 */
[----:B------:R-:W-:Y:S01]  /*5eb0*/  R2UR UR5, R7 ;  /* 0x00000000070572ca */ /* 0x000fe200000e0000 */
[----:B------:R-:W-:-:S14]  /*5ec0*/  BRA `(.L_x_89) ;  /* 0x00000000003c7947 */ /* 0x000fdc0003800000 */
.L_x_90:
[----:B------:R-:W-:-:S06]  /*5ed0*/  DMUL R2, R8, 8.11296384146066816958e+31 ;  /* 0x4690000008027828 */ /* 0x000fcc0000000000 */
[----:B------:R-:W0:Y:S02]  /*5ee0*/  MUFU.RCP64H R5, R3 ;  /* 0x0000000300057308 */ /* 0x000e240000001800 */
[----:B0-----:R-:W-:-:S08]  /*5ef0*/  DFMA R6, -R2, R4, 1 ;  /* 0x3ff000000206742b */ /* 0x001fd00000000104 */
[----:B------:R-:W-:-:S08]  /*5f00*/  DFMA R6, R6, R6, R6 ;  /* 0x000000060606722b */ /* 0x000fd00000000006 */
[----:B------:R-:W-:-:S08]  /*5f10*/  DFMA R6, R4, R6, R4 ;  /* 0x000000060406722b */ /* 0x000fd00000000004 */
[----:B------:R-:W-:-:S08]  /*5f20*/  DFMA R4, -R2, R6, 1 ;  /* 0x3ff000000204742b */ /* 0x000fd00000000106 */
[----:B------:R-:W-:-:S08]  /*5f30*/  DFMA R4, R6, R4, R6 ;  /* 0x000000040604722b */ /* 0x000fd00000000006 */
[----:B------:R-:W-:-:S10]  /*5f40*/  DMUL R4, R4, 8.11296384146066816958e+31 ;  /* 0x4690000004047828 */ /* 0x000fd40000000000 */
[----:B------:R-:W-:Y:S02]  /*5f50*/  R2UR UR4, R4 ;  /* 0x00000000040472ca */ /* 0x000fe400000e0000 */
[----:B------:R-:W-:Y:S01]  /*5f60*/  R2UR UR5, R5 ;  /* 0x00000000050572ca */ /* 0x000fe200000e0000 */
[----:B------:R-:W-:-:S14]  /*5f70*/  BRA `(.L_x_89) ;  /* 0x0000000000107947 */ /* 0x000fdc0003800000 */
.L_x_88:
[----:B------:R-:W-:Y:S02]  /*5f80*/  LOP3.LUT R3, R9, 0x80000, RZ, 0xfc, !PT ;  /* 0x0008000009037812 */ /* 0x000fe400078efcff */
[----:B------:R-:W-:Y:S02]  /*5f90*/  MOV R2, R8 ;  /* 0x0000000800027202 */ /* 0x000fe40000000f00 */
[----:B------:R-:W-:Y:S02]  /*5fa0*/  R2UR UR5, R3 ;  /* 0x00000000030572ca */ /* 0x000fe400000e0000 */
[----:B------:R-:W-:-:S15]  /*5fb0*/  R2UR UR4, R2 ;  /* 0x00000000020472ca */ /* 0x000fde00000e0000 */
.L_x_89:
[----:B------:R-:W-:Y:S01]  /*5fc0*/  IMAD.MOV.U32 R2, RZ, RZ, R0 ;  /* 0x000000ffff027224 */ /* 0x000fe200078e0000 */
[----:B------:R-:W-:-:S04]  /*5fd0*/  MOV R3, 0x0 ;  /* 0x0000000000037802 */ /* 0x000fc80000000f00 */
[----:B------:R-:W-:Y:S05]  /*5fe0*/  RET.REL.NODEC R2 `(_Z14Calc_mu_wakeupPdS_S_S_S_S_S_S_S_Pi9InputPara) ;  /* 0xffffffa002047950 */ /* 0x000fea0003c3ffff */
        .weak           $__internal_2_$__cuda_sm20_div_rn_f64_full
        .type           $__internal_2_$__cuda_sm20_div_rn_f64_full,@function
        .size           $__internal_2_$__cuda_sm20_div_rn_f64_full,(.L_x_196 - $__internal_2_$__cuda_sm20_div_rn_f64_full)
$__internal_2_$__cuda_sm20_div_rn_f64_full:
[----:B------:R-:W-:Y:S01]  /*5ff0*/  FSETP.GEU.AND P3, PT, |R47|, 1.469367938527859385e-39, PT ;  /* 0x001000002f00780b */ /* 0x000fe20003f6e200 */
[----:B------:R-:W-:Y:S01]  /*6000*/  IMAD.MOV.U32 R48, RZ, RZ, R50 ;  /* 0x000000ffff307224 */ /* 0x000fe200078e0032 */
[C---:B------:R-:W-:Y:S01]  /*6010*/  FSETP.GEU.AND P0, PT, |R49|.reuse, 1.469367938527859385e-39, PT ;  /* 0x001000003100780b */ /* 0x040fe20003f0e200 */
[----:B------:R-:W-:Y:S01]  /*6020*/  IMAD.MOV.U32 R54, RZ, RZ, 0x1 ;  /* 0x00000001ff367424 */ /* 0x000fe200078e00ff */
[----:B------:R-:W-:Y:S01]  /*6030*/  LOP3.LUT R51, R49, 0x800fffff, RZ, 0xc0, !PT ;  /* 0x800fffff31337812 */ /* 0x000fe200078ec0ff */
[----:B------:R-:W-:Y:S01]  /*6040*/  BSSY.RECONVERGENT B2, `(.L_x_91) ;  /* 0x0000052000027945 */ /* 0x000fe20003800200 */
[----:B------:R-:W-:Y:S02]  /*6050*/  LOP3.LUT R56, R47, 0x7ff00000, RZ, 0xc0, !PT ;  /* 0x7ff000002f387812 */ /* 0x000fe400078ec0ff */
[----:B------:R-:W-:Y:S02]  /*6060*/  LOP3.LUT R51, R51, 0x3ff00000, RZ, 0xfc, !PT ;  /* 0x3ff0000033337812 */ /* 0x000fe400078efcff */
[----:B------:R-:W-:-:S02]  /*6070*/  MOV R57, 0x1ca00000 ;  /* 0x1ca0000000397802 */ /* 0x000fc40000000f00 */
[C---:B------:R-:W-:Y:S02]  /*6080*/  LOP3.LUT R74, R49.reuse, 0x7ff00000, RZ, 0xc0, !PT ;  /* 0x7ff00000314a7812 */ /* 0x040fe400078ec0ff */
[----:B------:R-:W-:Y:S01]  /*6090*/  @!P3 LOP3.LUT R53, R49, 0x7ff00000, RZ, 0xc0, !PT ;  /* 0x7ff000003135b812 */ /* 0x000fe200078ec0ff */
[----:B------:R-:W-:Y:S01]  /*60a0*/  @!P0 DMUL R50, R48, 8.98846567431157953865e+307 ;  /* 0x7fe0000030328828 */ /* 0x000fe20000000000 */
[C---:B------:R-:W-:Y:S02]  /*60b0*/  ISETP.GE.U32.AND P2, PT, R56.reuse, R74, PT ;  /* 0x0000004a3800720c */ /* 0x040fe40003f46070 */
[----:B------:R-:W-:Y:S02]  /*60c0*/  @!P3 ISETP.GE.U32.AND P4, PT, R56, R53, PT ;  /* 0x000000353800b20c */ /* 0x000fe40003f86070 */
[----:B------:R-:W-:Y:S01]  /*60d0*/  @!P3 MOV R76, RZ ;  /* 0x000000ff004cb202 */ /* 0x000fe20000000f00 */
[----:B------:R-:W0:Y:S01]  /*60e0*/  MUFU.RCP64H R55, R51 ;  /* 0x0000003300377308 */ /* 0x000e220000001800 */
[----:B------:R-:W-:-:S02]  /*60f0*/  @!P3 SEL R53, R57, 0x63400000, !P4 ;  /* 0x634000003935b807 */ /* 0x000fc40006000000 */
[----:B------:R-:W-:Y:S02]  /*6100*/  MOV R73, R56 ;  /* 0x0000003800497202 */ /* 0x000fe40000000f00 */
[--C-:B------:R-:W-:Y:S02]  /*6110*/  @!P3 LOP3.LUT R52, R53, 0x80000000, R47.reuse, 0xf8, !PT ;  /* 0x800000003534b812 */ /* 0x100fe400078ef82f */
[----:B------:R-:W-:Y:S02]  /*6120*/  SEL R53, R57, 0x63400000, !P2 ;  /* 0x6340000039357807 */ /* 0x000fe40005000000 */
[----:B------:R-:W-:Y:S01]  /*6130*/  @!P3 LOP3.LUT R77, R52, 0x100000, RZ, 0xfc, !PT ;  /* 0x00100000344db812 */ /* 0x000fe200078efcff */
[----:B------:R-:W-:Y:S01]  /*6140*/  IMAD.MOV.U32 R52, RZ, RZ, R46 ;  /* 0x000000ffff347224 */ /* 0x000fe200078e002e */
[----:B------:R-:W-:Y:S02]  /*6150*/  LOP3.LUT R53, R53, 0x800fffff, R47, 0xf8, !PT ;  /* 0x800fffff35357812 */ /* 0x000fe400078ef82f */
[----:B------:R-:W-:-:S04]  /*6160*/  @!P0 LOP3.LUT R74, R51, 0x7ff00000, RZ, 0xc0, !PT ;  /* 0x7ff00000334a8812 */ /* 0x000fc800078ec0ff */
[----:B------:R-:W-:Y:S02]  /*6170*/  @!P3 DFMA R52, R52, 2, -R76 ;  /* 0x400000003434b82b */ /* 0x000fe4000000084c */
[----:B0-----:R-:W-:-:S08]  /*6180*/  DFMA R76, R54, -R50, 1 ;  /* 0x3ff00000364c742b */ /* 0x001fd00000000832 */
[----:B------:R-:W-:Y:S01]  /*6190*/  DFMA R76, R76, R76, R76 ;  /* 0x0000004c4c4c722b */ /* 0x000fe2000000004c */
[----:B------:R-:W-:-:S05]  /*61a0*/  @!P3 LOP3.LUT R73, R53, 0x7ff00000, RZ, 0xc0, !PT ;  /* 0x7ff000003549b812 */ /* 0x000fca00078ec0ff */
[----:B------:R-:W-:Y:S02]  /*61b0*/  VIADD R75, R73, 0xffffffff ;  /* 0xffffffff494b7836 */ /* 0x000fe40000000000 */
[----:B------:R-:W-:-:S03]  /*61c0*/  DFMA R54, R54, R76, R54 ;  /* 0x0000004c3636722b */ /* 0x000fc60000000036 */
[----:B------:R-:W-:Y:S02]  /*61d0*/  ISETP.GT.U32.AND P0, PT, R75, 0x7feffffe, PT ;  /* 0x7feffffe4b00780c */ /* 0x000fe40003f04070 */
[----:B------:R-:W-:-:S03]  /*61e0*/  IADD3 R75, PT, PT, R74, -0x1, RZ ;  /* 0xffffffff4a4b7810 */ /* 0x000fc60007ffe0ff */
[----:B------:R-:W-:Y:S01]  /*61f0*/  DFMA R78, R54, -R50, 1 ;  /* 0x3ff00000364e742b */ /* 0x000fe20000000832 */
[----:B------:R-:W-:-:S07]  /*6200*/  ISETP.GT.U32.OR P0, PT, R75, 0x7feffffe, P0 ;  /* 0x7feffffe4b00780c */ /* 0x000fce0000704470 */
[----:B------:R-:W-:-:S08]  /*6210*/  DFMA R78, R54, R78, R54 ;  /* 0x0000004e364e722b */ /* 0x000fd00000000036 */
[----:B------:R-:W-:-:S08]  /*6220*/  DMUL R76, R78, R52 ;  /* 0x000000344e4c7228 */ /* 0x000fd00000000000 */
[----:B------:R-:W-:-:S08]  /*6230*/  DFMA R54, R76, -R50, R52 ;  /* 0x800000324c36722b */ /* 0x000fd00000000034 */
[----:B------:R-:W-:Y:S01]  /*6240*/  DFMA R54, R78, R54, R76 ;  /* 0x000000364e36722b */ /* 0x000fe2000000004c */
[----:B------:R-:W-:Y:S10]  /*6250*/  @P0 BRA `(.L_x_92) ;  /* 0x00000000006c0947 */ /* 0x000ff40003800000 */
[----:B------:R-:W-:Y:S01]  /*6260*/  LOP3.LUT R47, R49, 0x7ff00000, RZ, 0xc0, !PT ;  /* 0x7ff00000312f7812 */ /* 0x000fe200078ec0ff */
[----:B------:R-:W-:-:S03]  /*6270*/  IMAD.MOV.U32 R74, RZ, RZ, RZ ;  /* 0x000000ffff4a7224 */ /* 0x000fc600078e00ff */
[CC--:B------:R-:W-:Y:S02]  /*6280*/  ISETP.GE.U32.AND P0, PT, R56.reuse, R47.reuse, PT ;  /* 0x0000002f3800720c */ /* 0x0c0fe40003f06070 */
[----:B------:R-:W-:Y:S02]  /*6290*/  VIADDMNMX R47, R56, -R47, 0xb9600000, !PT ;  /* 0xb9600000382f7446 */ /* 0x000fe4000780092f */
[----:B------:R-:W-:Y:S02]  /*62a0*/  SEL R57, R57, 0x63400000, !P0 ;  /* 0x6340000039397807 */ /* 0x000fe40004000000 */
[----:B------:R-:W-:-:S05]  /*62b0*/  VIMNMX R46, PT, PT, R47, 0x46a00000, PT ;  /* 0x46a000002f2e7848 */ /* 0x000fca0003fe0100 */
[----:B------:R-:W-:-:S05]  /*62c0*/  IMAD.IADD R46, R46, 0x1, -R57 ;  /* 0x000000012e2e7824 */ /* 0x000fca00078e0a39 */
[----:B------:R-:W-:-:S06]  /*62d0*/  IADD3 R75, PT, PT, R46, 0x7fe00000, RZ ;  /* 0x7fe000002e4b7810 */ /* 0x000fcc0007ffe0ff */
[----:B------:R-:W-:-:S10]  /*62e0*/  DMUL R56, R54, R74 ;  /* 0x0000004a36387228 */ /* 0x000fd40000000000 */
[----:B------:R-:W-:-:S13]  /*62f0*/  FSETP.GTU.AND P0, PT, |R57|, 1.469367938527859385e-39, PT ;  /* 0x001000003900780b */ /* 0x000fda0003f0c200 */
[----:B------:R-:W-:Y:S05]  /*6300*/  @P0 BRA `(.L_x_93) ;  /* 0x0000000000940947 */ /* 0x000fea0003800000 */
[----:B------:R-:W-:Y:S01]  /*6310*/  DFMA R50, R54, -R50, R52 ;  /* 0x800000323632722b */ /* 0x000fe20000000034 */
[----:B------:R-:W-:-:S09]  /*6320*/  MOV R74, RZ ;  /* 0x000000ff004a7202 */ /* 0x000fd20000000f00 */
[C---:B------:R-:W-:Y:S02]  /*6330*/  FSETP.NEU.AND P0, PT, R51.reuse, RZ, PT ;  /* 0x000000ff3300720b */ /* 0x040fe40003f0d000 */
[----:B------:R-:W-:-:S04]  /*6340*/  LOP3.LUT R48, R51, 0x80000000, R49, 0x48, !PT ;  /* 0x8000000033307812 */ /* 0x000fc800078e4831 */
[----:B------:R-:W-:-:S07]  /*6350*/  LOP3.LUT R75, R48, R75, RZ, 0xfc, !PT ;  /* 0x0000004b304b7212 */ /* 0x000fce00078efcff */
[----:B------:R-:W-:Y:S05]  /*6360*/  @!P0 BRA `(.L_x_93) ;  /* 0x00000000007c8947 */ /* 0x000fea0003800000 */
[----:B------:R-:W-:Y:S01]  /*6370*/  IMAD.MOV R51, RZ, RZ, -R46 ;  /* 0x000000ffff337224 */ /* 0x000fe200078e0a2e */
[----:B------:R-:W-:Y:S02]  /*6380*/  MOV R50, RZ ;  /* 0x000000ff00327202 */ /* 0x000fe40000000f00 */
[----:B------:R-:W-:-:S04]  /*6390*/  IADD3 R46, PT, PT, -R46, -0x43300000, RZ ;  /* 0xbcd000002e2e7810 */ /* 0x000fc80007ffe1ff */
[----:B------:R-:W-:Y:S02]  /*63a0*/  DFMA R50, R56, -R50, R54 ;  /* 0x800000323832722b */ /* 0x000fe40000000036 */
[----:B------:R-:W-:-:S08]  /*63b0*/  DMUL.RP R54, R54, R74 ;  /* 0x0000004a36367228 */ /* 0x000fd00000008000 */
[----:B------:R-:W-:Y:S02]  /*63c0*/  FSETP.NEU.AND P0, PT, |R51|, R46, PT ;  /* 0x0000002e3300720b */ /* 0x000fe40003f0d200 */
[----:B------:R-:W-:Y:S02]  /*63d0*/  LOP3.LUT R47, R55, R48, RZ, 0x3c, !PT ;  /* 0x00000030372f7212 */ /* 0x000fe400078e3cff */
[----:B------:R-:W-:Y:S02]  /*63e0*/  FSEL R56, R54, R56, !P0 ;  /* 0x0000003836387208 */ /* 0x000fe40004000000 */
[----:B------:R-:W-:Y:S01]  /*63f0*/  FSEL R57, R47, R57, !P0 ;  /* 0x000000392f397208 */ /* 0x000fe20004000000 */
[----:B------:R-:W-:Y:S06]  /*6400*/  BRA `(.L_x_93) ;  /* 0x0000000000547947 */ /* 0x000fec0003800000 */
.L_x_92:
[----:B------:R-:W-:-:S14]  /*6410*/  DSETP.NAN.AND P0, PT, R46, R46, PT ;  /* 0x0000002e2e00722a */ /* 0x000fdc0003f08000 */
[----:B------:R-:W-:Y:S05]  /*6420*/  @P0 BRA `(.L_x_94) ;  /* 0x0000000000440947 */ /* 0x000fea0003800000 */
[----:B------:R-:W-:-:S14]  /*6430*/  DSETP.NAN.AND P0, PT, R48, R48, PT ;  /* 0x000000303000722a */ /* 0x000fdc0003f08000 */
[----:B------:R-:W-:Y:S05]  /*6440*/  @P0 BRA `(.L_x_95) ;  /* 0x0000000000300947 */ /* 0x000fea0003800000 */
[----:B------:R-:W-:Y:S01]  /*6450*/  ISETP.NE.AND P0, PT, R73, R74, PT ;  /* 0x0000004a4900720c */ /* 0x000fe20003f05270 */
[----:B------:R-:W-:Y:S01]  /*6460*/  IMAD.MOV.U32 R56, RZ, RZ, 0x0 ;  /* 0x00000000ff387424 */ /* 0x000fe200078e00ff */
[----:B------:R-:W-:-:S11]  /*6470*/  MOV R57, 0xfff80000 ;  /* 0xfff8000000397802 */ /* 0x000fd60000000f00 */
[----:B------:R-:W-:Y:S05]  /*6480*/  @!P0 BRA `(.L_x_93) ;  /* 0x0000000000348947 */ /* 0x000fea0003800000 */
[----:B------:R-:W-:Y:S02]  /*6490*/  ISETP.NE.AND P0, PT, R73, 0x7ff00000, PT ;  /* 0x7ff000004900780c */ /* 0x000fe40003f05270 */
[----:B------:R-:W-:Y:S02]  /*64a0*/  LOP3.LUT R57, R47, 0x80000000, R49, 0x48, !PT ;  /* 0x800000002f397812 */ /* 0x000fe400078e4831 */
[----:B------:R-:W-:-:S13]  /*64b0*/  ISETP.EQ.OR P0, PT, R74, RZ, !P0 ;  /* 0x000000ff4a00720c */ /* 0x000fda0004702670 */
[----:B------:R-:W-:Y:S01]  /*64c0*/  @P0 LOP3.LUT R46, R57, 0x7ff00000, RZ, 0xfc, !PT ;  /* 0x7ff00000392e0812 */ /* 0x000fe200078efcff */
[----:B------:R-:W-:Y:S01]  /*64d0*/  @!P0 IMAD.MOV.U32 R56, RZ, RZ, RZ ;  /* 0x000000ffff388224 */ /* 0x000fe200078e00ff */
[----:B------:R-:W-:-:S03]  /*64e0*/  @P0 MOV R56, RZ ;  /* 0x000000ff00380202 */ /* 0x000fc60000000f00 */
[----:B------:R-:W-:Y:S01]  /*64f0*/  @P0 IMAD.MOV.U32 R57, RZ, RZ, R46 ;  /* 0x000000ffff390224 */ /* 0x000fe200078e002e */
[----:B------:R-:W-:Y:S06]  /*6500*/  BRA `(.L_x_93) ;  /* 0x0000000000147947 */ /* 0x000fec0003800000 */
.L_x_95:
[----:B------:R-:W-:Y:S02]  /*6510*/  LOP3.LUT R57, R49, 0x80000, RZ, 0xfc, !PT ;  /* 0x0008000031397812 */ /* 0x000fe400078efcff */
[----:B------:R-:W-:Y:S01]  /*6520*/  MOV R56, R48 ;  /* 0x0000003000387202 */ /* 0x000fe20000000f00 */
[----:B------:R-:W-:Y:S06]  /*6530*/  BRA `(.L_x_93) ;  /* 0x0000000000087947 */ /* 0x000fec0003800000 */
.L_x_94:
[----:B------:R-:W-:Y:S01]  /*6540*/  LOP3.LUT R57, R47, 0x80000, RZ, 0xfc, !PT ;  /* 0x000800002f397812 */ /* 0x000fe200078efcff */
[----:B------:R-:W-:-:S07]  /*6550*/  IMAD.MOV.U32 R56, RZ, RZ, R46 ;  /* 0x000000ffff387224 */ /* 0x000fce00078e002e */
.L_x_93:
[----:B------:R-:W-:Y:S05]  /*6560*/  BSYNC.RECONVERGENT B2 ;  /* 0x0000000000027941 */ /* 0x000fea0003800200 */
.L_x_91:
[----:B------:R-:W-:-:S04]  /*6570*/  HFMA2 R73, -RZ, RZ, 0, 0 ;  /* 0x00000000ff497431 */ /* 0x000fc800000001ff */
[----:B------:R-:W-:Y:S05]  /*6580*/  RET.REL.NODEC R72 `(_Z14Calc_mu_wakeupPdS_S_S_S_S_S_S_S_Pi9InputPara) ;  /* 0xffffff98489c7950 */ /* 0x000fea0003c3ffff */
.L_x_96:
        /* <DEDUP_REMOVED lines=15> */
.L_x_196:


//--------------------- .text._Z11Swap_wakeupPdS_S_S_S_S_Pi9InputPara --------------------------
	.section	.text._Z11Swap_wakeupPdS_S_S_S_S_Pi9InputPara,"ax",@progbits
	.align	128
        .global         _Z11Swap_wakeupPdS_S_S_S_S_Pi9InputPara
        .type           _Z11Swap_wakeupPdS_S_S_S_S_Pi9InputPara,@function
        .size           _Z11Swap_wakeupPdS_S_S_S_S_Pi9InputPara,(.L_x_204 - _Z11Swap_wakeupPdS_S_S_S_S_Pi9InputPara)
        .other          _Z11Swap_wakeupPdS_S_S_S_S_Pi9InputPara,@"STO_CUDA_ENTRY STV_DEFAULT"
_Z11Swap_wakeupPdS_S_S_S_S_Pi9InputPara:
.text._Z11Swap_wakeupPdS_S_S_S_S_Pi9InputPara:
        /* <DEDUP_REMOVED lines=33> */
[----:B------:R-:W-:-:S04]  /*0210*/  IMAD.MOV.U32 R3, RZ, RZ, R5 ;  /* 0x000000ffff037224 */ /* 0x000fc800078e0005 */
        /* <DEDUP_REMOVED lines=10> */
[----:B------:R-:W-:Y:S01]  /*02c0*/  UMOV UR4, URZ ;  /* 0x000000ff00047c82 */ /* 0x000fe20008000000 */
[----:B------:R-:W2:Y:S01]  /*02d0*/  I2F.RP R12, R7 ;  /* 0x00000007000c7306 */ /* 0x000ea20000209400 */
[----:B------:R-:W3:Y:S07]  /*02e0*/  LDC R16, c[0x0][0x3b8] ;  /* 0x0000ee00ff107b82 */ /* 0x000eee0000000800 */
[----:B------:R-:W4:Y:S01]  /*02f0*/  I2F.RP R13, R5 ;  /* 0x00000005000d7306 */ /* 0x000f220000209400 */
[----:B------:R-:W0:Y:S07]  /*0300*/  S2UR UR10, SR_CTAID.X ;  /* 0x00000000000a79c3 */ /* 0x000e2e0000002500 */
[----:B--2---:R-:W2:Y:S08]  /*0310*/  MUFU.RCP R12, R12 ;  /* 0x0000000c000c7308 */ /* 0x004eb00000001000 */
[----:B----4-:R-:W4:Y:S01]  /*0320*/  MUFU.RCP R13, R13 ;  /* 0x0000000d000d7308 */ /* 0x010f220000001000 */
[----:B--2---:R-:W-:-:S07]  /*0330*/  IADD3 R10, PT, PT, R12, 0xffffffe, RZ ;  /* 0x0ffffffe0c0a7810 */ /* 0x004fce0007ffe0ff */
[----:B------:R2:W5:Y:S01]  /*0340*/  F2I.FTZ.U32.TRUNC.NTZ R11, R10 ;  /* 0x0000000a000b7305 */ /* 0x000562000021f000 */
[----:B----4-:R-:W-:Y:S02]  /*0350*/  VIADD R8, R13, 0xffffffe ;  /* 0x0ffffffe0d087836 */ /* 0x010fe40000000000 */
[----:B0-----:R-:W-:-:S05]  /*0360*/  VIADD R13, R14, 0xffffffff ;  /* 0xffffffff0e0d7836 */ /* 0x001fca0000000000 */
[----:B------:R-:W0:Y:S01]  /*0370*/  F2I.FTZ.U32.TRUNC.NTZ R9, R8 ;  /* 0x0000000800097305 */ /* 0x000e22000021f000 */
[----:B--2---:R-:W-:Y:S02]  /*0380*/  HFMA2 R10, -RZ, RZ, 0, 0 ;  /* 0x00000000ff0a7431 */ /* 0x004fe400000001ff */
[----:B-----5:R-:W-:-:S04]  /*0390*/  IMAD.MOV R18, RZ, RZ, -R11 ;  /* 0x000000ffff127224 */ /* 0x020fc800078e0a0b */
[----:B------:R-:W-:Y:S01]  /*03a0*/  IMAD R15, R18, R7, RZ ;  /* 0x00000007120f7224 */ /* 0x000fe200078e02ff */
[----:B------:R-:W-:Y:S01]  /*03b0*/  IABS R18, R4 ;  /* 0x0000000400127213 */ /* 0x000fe20000000000 */
[----:B0-----:R-:W-:-:S03]  /*03c0*/  IMAD.MOV R8, RZ, RZ, -R9 ;  /* 0x000000ffff087224 */ /* 0x001fc600078e0a09 */
[----:B------:R-:W-:Y:S01]  /*03d0*/  IADD3 R18, PT, PT, RZ, -R18, RZ ;  /* 0x80000012ff127210 */ /* 0x000fe20007ffe0ff */
[----:B------:R-:W-:Y:S01]  /*03e0*/  IMAD.HI.U32 R12, R11, R15, R10 ;  /* 0x0000000f0b0c7227 */ /* 0x000fe200078e000a */
[----:B---3--:R-:W-:Y:S02]  /*03f0*/  IADD3 R11, PT, PT, R16, -0x1, RZ ;  /* 0xffffffff100b7810 */ /* 0x008fe40007ffe0ff */
[-C--:B------:R-:W-:Y:S01]  /*0400*/  IABS R10, R6.reuse ;  /* 0x00000006000a7213 */ /* 0x080fe20000000000 */
[----:B------:R-:W-:Y:S01]  /*0410*/  IMAD R17, R8, R5, RZ ;  /* 0x0000000508117224 */ /* 0x000fe200078e02ff */
[----:B------:R-:W-:Y:S01]  /*0420*/  IABS R15, R13 ;  /* 0x0000000d000f7213 */ /* 0x000fe20000000000 */
[----:B------:R-:W-:Y:S01]  /*0430*/  IMAD.MOV.U32 R8, RZ, RZ, RZ ;  /* 0x000000ffff087224 */ /* 0x000fe200078e00ff */
[----:B------:R-:W-:Y:S01]  /*0440*/  IABS R16, R11 ;  /* 0x0000000b00107213 */ /* 0x000fe20000000000 */
[----:B------:R-:W-:Y:S01]  /*0450*/  IMAD.MOV R14, RZ, RZ, -R10 ;  /* 0x000000ffff0e7224 */ /* 0x000fe200078e0a0a */
[----:B------:R-:W-:Y:S01]  /*0460*/  LOP3.LUT R13, R13, R6, RZ, 0x3c, !PT ;  /* 0x000000060d0d7212 */ /* 0x000fe200078e3cff */
[----:B------:R-:W-:Y:S01]  /*0470*/  IMAD.HI.U32 R9, R9, R17, R8 ;  /* 0x0000001109097227 */ /* 0x000fe200078e0008 */
[----:B------:R-:W-:-:S02]  /*0480*/  LOP3.LUT R11, R11, R4, RZ, 0x3c, !PT ;  /* 0x000000040b0b7212 */ /* 0x000fc400078e3cff */
[----:B------:R-:W-:Y:S01]  /*0490*/  ISETP.GE.AND P4, PT, R13, RZ, PT ;  /* 0x000000ff0d00720c */ /* 0x000fe20003f86270 */
[----:B------:R-:W-:-:S04]  /*04a0*/  IMAD.HI.U32 R10, R12, R15, RZ ;  /* 0x0000000f0c0a7227 */ /* 0x000fc800078e00ff */
[----:B------:R-:W-:Y:S02]  /*04b0*/  IMAD.MOV.U32 R12, RZ, RZ, R16 ;  /* 0x000000ffff0c7224 */ /* 0x000fe400078e0010 */
[----:B------:R-:W-:Y:S01]  /*04c0*/  IMAD R8, R10, R14, R15 ;  /* 0x0000000e0a087224 */ /* 0x000fe200078e020f */
[----:B------:R-:W0:Y:S01]  /*04d0*/  S2R R16, SR_TID.Z ;  /* 0x0000000000107919 */ /* 0x000e220000002300 */
[----:B------:R-:W-:Y:S02]  /*04e0*/  IMAD.MOV.U32 R14, RZ, RZ, R18 ;  /* 0x000000ffff0e7224 */ /* 0x000fe400078e0012 */
[----:B------:R-:W-:Y:S01]  /*04f0*/  IMAD.HI.U32 R9, R9, R12, RZ ;  /* 0x0000000c09097227 */ /* 0x000fe200078e00ff */
[----:B------:R-:W-:Y:S01]  /*0500*/  ISETP.GT.U32.AND P1, PT, R7, R8, PT ;  /* 0x000000080700720c */ /* 0x000fe20003f24070 */
[----:B------:R-:W0:Y:S02]  /*0510*/  S2R R15, SR_TID.Y ;  /* 0x00000000000f7919 */ /* 0x000e240000002200 */
[----:B------:R-:W-:-:S02]  /*0520*/  IMAD R12, R9, R14, R12 ;  /* 0x0000000e090c7224 */ /* 0x000fc400078e020c */
[----:B------:R-:W0:Y:S03]  /*0530*/  S2R R14, SR_TID.X ;  /* 0x00000000000e7919 */ /* 0x000e260000002100 */
[----:B------:R-:W-:-:S05]  /*0540*/  ISETP.GT.U32.AND P3, PT, R5, R12, PT ;  /* 0x0000000c0500720c */ /* 0x000fca0003f64070 */
[-C--:B------:R-:W-:Y:S01]  /*0550*/  @!P1 IADD3 R8, PT, PT, R8, -R7.reuse, RZ ;  /* 0x8000000708089210 */ /* 0x080fe20007ffe0ff */
[----:B------:R-:W-:Y:S01]  /*0560*/  @!P1 VIADD R10, R10, 0x1 ;  /* 0x000000010a0a9836 */ /* 0x000fe20000000000 */
[----:B------:R-:W-:Y:S02]  /*0570*/  ISETP.NE.AND P1, PT, R6, RZ, PT ;  /* 0x000000ff0600720c */ /* 0x000fe40003f25270 */
[----:B------:R-:W-:-:S04]  /*0580*/  ISETP.GE.U32.AND P0, PT, R8, R7, PT ;  /* 0x000000070800720c */ /* 0x000fc80003f06070 */
[----:B------:R-:W-:Y:S02]  /*0590*/  @!P3 IMAD.IADD R12, R12, 0x1, -R5 ;  /* 0x000000010c0cb824 */ /* 0x000fe400078e0a05 */
[----:B------:R-:W-:Y:S01]  /*05a0*/  @!P3 VIADD R9, R9, 0x1 ;  /* 0x000000010909b836 */ /* 0x000fe20000000000 */
[----:B------:R-:W-:Y:S02]  /*05b0*/  ISETP.NE.AND P3, PT, R4, RZ, PT ;  /* 0x000000ff0400720c */ /* 0x000fe40003f65270 */
[----:B------:R-:W-:Y:S02]  /*05c0*/  ISETP.GE.U32.AND P2, PT, R12, R5, PT ;  /* 0x000000050c00720c */ /* 0x000fe40003f46070 */
[----:B------:R-:W2:Y:S02]  /*05d0*/  S2R R5, SR_CTAID.Y ;  /* 0x0000000000057919 */ /* 0x000ea40000002600 */
[----:B------:R-:W-:Y:S02]  /*05e0*/  @P0 IADD3 R10, PT, PT, R10, 0x1, RZ ;  /* 0x000000010a0a0810 */ /* 0x000fe40007ffe0ff */
[----:B------:R-:W-:-:S03]  /*05f0*/  ISETP.GE.AND P0, PT, R11, RZ, PT ;  /* 0x000000ff0b00720c */ /* 0x000fc60003f06270 */
[----:B------:R-:W-:Y:S01]  /*0600*/  @!P4 IMAD.MOV R10, RZ, RZ, -R10 ;  /* 0x000000ffff0ac224 */ /* 0x000fe200078e0a0a */
[----:B------:R-:W-:Y:S02]  /*0610*/  @!P1 LOP3.LUT R10, RZ, R6, RZ, 0x33, !PT ;  /* 0x00000006ff0a9212 */ /* 0x000fe400078e33ff */
[----:B0-----:R-:W-:Y:S02]  /*0620*/  LOP3.LUT P1, RZ, R16, R14, R15, 0xfe, !PT ;  /* 0x0000000e10ff7212 */ /* 0x001fe4000782fe0f */
[----:B------:R-:W-:Y:S02]  /*0630*/  @P2 IADD3 R9, PT, PT, R9, 0x1, RZ ;  /* 0x0000000109092810 */ /* 0x000fe40007ffe0ff */
[----:B------:R-:W-:-:S03]  /*0640*/  ISETP.GE.AND P2, PT, R10, RZ, PT ;  /* 0x000000ff0a00720c */ /* 0x000fc60003f46270 */
[----:B------:R-:W-:-:S04]  /*0650*/  IMAD.MOV.U32 R6, RZ, RZ, R9 ;  /* 0x000000ffff067224 */ /* 0x000fc800078e0009 */
[----:B------:R-:W-:Y:S01]  /*0660*/  @!P0 IMAD.MOV R6, RZ, RZ, -R6 ;  /* 0x000000ffff068224 */ /* 0x000fe200078e0a06 */
[----:B-1----:R-:W-:-:S07]  /*0670*/  @!P3 LOP3.LUT R6, RZ, R4, RZ, 0x33, !PT ;  /* 0x00000004ff06b212 */ /* 0x002fce00078e33ff */
.L_x_101:
[----:B------:R-:W-:Y:S05]  /*0680*/  @!P2 BRA `(.L_x_97) ;  /* 0x000000080020a947 */ /* 0x000fea0003800000 */
[-C--:B------:R-:W-:Y:S01]  /*0690*/  IABS R10, R4.reuse ;  /* 0x00000004000a7213 */ /* 0x080fe20000000000 */
[----:B------:R-:W0:Y:S01]  /*06a0*/  LDC R7, c[0x0][0x3b8] ;  /* 0x0000ee00ff077b82 */ /* 0x000e220000000800 */
[----:B------:R-:W-:Y:S01]  /*06b0*/  IABS R14, R4 ;  /* 0x00000004000e7213 */ /* 0x000fe20000000000 */
[----:B------:R-:W1:Y:S01]  /*06c0*/  LDCU UR5, c[0x0][0x378] ;  /* 0x00006f00ff0577ac */ /* 0x000e620008000800 */
[----:B------:R-:W3:Y:S02]  /*06d0*/  I2F.RP R11, R10 ;  /* 0x0000000a000b7306 */ /* 0x000ee40000209400 */
[----:B------:R-:W-:-:S03]  /*06e0*/  IADD3 R14, PT, PT, RZ, -R14, RZ ;  /* 0x8000000eff0e7210 */ /* 0x000fc60007ffe0ff */
[----:B------:R-:W1:Y:S03]  /*06f0*/  S2UR UR6, SR_CTAID.Z ;  /* 0x00000000000679c3 */ /* 0x000e660000002700 */
[----:B---3--:R-:W3:Y:S01]  /*0700*/  MUFU.RCP R11, R11 ;  /* 0x0000000b000b7308 */ /* 0x008ee20000001000 */
[----:B0-----:R-:W-:-:S05]  /*0710*/  VIADD R7, R7, 0xffffffff ;  /* 0xffffffff07077836 */ /* 0x001fca0000000000 */
[----:B------:R-:W-:Y:S02]  /*0720*/  IABS R12, R7 ;  /* 0x00000007000c7213 */ /* 0x000fe40000000000 */
[----:B------:R-:W-:Y:S01]  /*0730*/  LOP3.LUT R7, R7, R4, RZ, 0x3c, !PT ;  /* 0x0000000407077212 */ /* 0x000fe200078e3cff */
[----:B-1----:R-:W-:Y:S01]  /*0740*/  UIMAD UR11, UR5, UR4, UR6 ;  /* 0x00000004050b72a4 */ /* 0x002fe2000f8e0206 */
[----:B---3--:R-:W-:Y:S02]  /*0750*/  IADD3 R8, PT, PT, R11, 0xffffffe, RZ ;  /* 0x0ffffffe0b087810 */ /* 0x008fe40007ffe0ff */
[----:B------:R-:W-:Y:S02]  /*0760*/  ISETP.GE.AND P4, PT, R7, RZ, PT ;  /* 0x000000ff0700720c */ /* 0x000fe40003f86270 */
[----:B------:R0:W1:Y:S02]  /*0770*/  F2I.FTZ.U32.TRUNC.NTZ R9, R8 ;  /* 0x0000000800097305 */ /* 0x000064000021f000 */
[----:B0-----:R-:W-:-:S02]  /*0780*/  IMAD.MOV.U32 R8, RZ, RZ, RZ ;  /* 0x000000ffff087224 */ /* 0x001fc400078e00ff */
[----:B-1----:R-:W-:-:S04]  /*0790*/  IMAD.MOV R13, RZ, RZ, -R9 ;  /* 0x000000ffff0d7224 */ /* 0x002fc800078e0a09 */
[----:B------:R-:W-:-:S04]  /*07a0*/  IMAD R13, R13, R10, RZ ;  /* 0x0000000a0d0d7224 */ /* 0x000fc800078e02ff */
[----:B------:R-:W-:-:S04]  /*07b0*/  IMAD.HI.U32 R13, R9, R13, R8 ;  /* 0x0000000d090d7227 */ /* 0x000fc800078e0008 */
[----:B------:R-:W-:Y:S02]  /*07c0*/  IMAD.MOV.U32 R8, RZ, RZ, R14 ;  /* 0x000000ffff087224 */ /* 0x000fe400078e000e */
[----:B------:R-:W-:-:S04]  /*07d0*/  IMAD.HI.U32 R13, R13, R12, RZ ;  /* 0x0000000c0d0d7227 */ /* 0x000fc800078e00ff */
[----:B------:R-:W-:Y:S02]  /*07e0*/  IMAD R9, R13, R8, R12 ;  /* 0x000000080d097224 */ /* 0x000fe400078e020c */
[----:B------:R-:W0:Y:S03]  /*07f0*/  S2R R8, SR_TID.Z ;  /* 0x0000000000087919 */ /* 0x000e260000002300 */
[----:B------:R-:W-:-:S13]  /*0800*/  ISETP.GT.U32.AND P0, PT, R10, R9, PT ;  /* 0x000000090a00720c */ /* 0x000fda0003f04070 */
[-C--:B------:R-:W-:Y:S01]  /*0810*/  @!P0 IADD3 R9, PT, PT, R9, -R10.reuse, RZ ;  /* 0x8000000a09098210 */ /* 0x080fe20007ffe0ff */
[----:B------:R-:W-:Y:S01]  /*0820*/  @!P0 VIADD R13, R13, 0x1 ;  /* 0x000000010d0d8836 */ /* 0x000fe20000000000 */
[----:B------:R-:W-:Y:S02]  /*0830*/  ISETP.NE.AND P0, PT, R4, RZ, PT ;  /* 0x000000ff0400720c */ /* 0x000fe40003f05270 */
[----:B------:R-:W-:Y:S02]  /*0840*/  ISETP.GE.U32.AND P3, PT, R9, R10, PT ;  /* 0x0000000a0900720c */ /* 0x000fe40003f66070 */
[----:B------:R-:W0:Y:S11]  /*0850*/  LDC R9, c[0x0][0x368] ;  /* 0x0000da00ff097b82 */ /* 0x000e360000000800 */
[----:B------:R-:W-:-:S05]  /*0860*/  @P3 VIADD R13, R13, 0x1 ;  /* 0x000000010d0d3836 */ /* 0x000fca0000000000 */
[----:B------:R-:W-:-:S05]  /*0870*/  MOV R7, R13 ;  /* 0x0000000d00077202 */ /* 0x000fca0000000f00 */
[----:B------:R-:W-:Y:S01]  /*0880*/  @!P4 IMAD.MOV R7, RZ, RZ, -R7 ;  /* 0x000000ffff07c224 */ /* 0x000fe200078e0a07 */
[----:B------:R-:W-:Y:S01]  /*0890*/  @!P0 LOP3.LUT R7, RZ, R4, RZ, 0x33, !PT ;  /* 0x00000004ff078212 */ /* 0x000fe200078e33ff */
[----:B0-----:R-:W-:-:S03]  /*08a0*/  IMAD R8, R9, UR6, R8 ;  /* 0x0000000609087c24 */ /* 0x001fc6000f8e0208 */
[----:B------:R-:W-:Y:S01]  /*08b0*/  ISETP.GE.AND P3, PT, R7, RZ, PT ;  /* 0x000000ff0700720c */ /* 0x000fe20003f66270 */
[----:B------:R-:W-:Y:S01]  /*08c0*/  IMAD R7, R9, UR5, RZ ;  /* 0x0000000509077c24 */ /* 0x000fe2000f8e02ff */
[----:B------:R-:W-:-:S03]  /*08d0*/  UMOV UR5, URZ ;  /* 0x000000ff00057c82 */ /* 0x000fc60008000000 */
[----:B------:R-:W-:-:S08]  /*08e0*/  IMAD R7, R7, UR4, R8 ;  /* 0x0000000407077c24 */ /* 0x000fd0000f8e0208 */
.L_x_100:
[----:B------:R-:W-:Y:S01]  /*08f0*/  IMAD R10, R2, UR9, RZ ;  /* 0x00000009020a7c24 */ /* 0x000fe2000f8e02ff */
[----:B------:R-:W0:Y:S01]  /*0900*/  LDC R8, c[0x0][0x3bc] ;  /* 0x0000ef00ff087b82 */ /* 0x000e220000000800 */
[----:B------:R-:W-:-:S03]  /*0910*/  UIADD3 UR8, UPT, UPT, UR5, 0x1, URZ ;  /* 0x0000000105087890 */ /* 0x000fc6000fffe0ff */
[----:B------:R-:W-:-:S04]  /*0920*/  IABS R12, R10 ;  /* 0x0000000a000c7213 */ /* 0x000fc80000000000 */
[----:B------:R-:W1:Y:S08]  /*0930*/  I2F.RP R13, R12 ;  /* 0x0000000c000d7306 */ /* 0x000e700000209400 */
[----:B-1----:R-:W1:Y:S01]  /*0940*/  MUFU.RCP R13, R13 ;  /* 0x0000000d000d7308 */ /* 0x002e620000001000 */
[----:B0-----:R-:W-:Y:S02]  /*0950*/  IADD3 R11, PT, PT, R8, -0x1, RZ ;  /* 0xffffffff080b7810 */ /* 0x001fe40007ffe0ff */
[----:B------:R-:W-:-:S02]  /*0960*/  IABS R8, R10 ;  /* 0x0000000a00087213 */ /* 0x000fc40000000000 */
[----:B------:R-:W-:Y:S02]  /*0970*/  IABS R14, R11 ;  /* 0x0000000b000e7213 */ /* 0x000fe40000000000 */
[----:B------:R-:W-:Y:S01]  /*0980*/  LOP3.LUT R11, R11, R10, RZ, 0x3c, !PT ;  /* 0x0000000a0b0b7212 */ /* 0x000fe200078e3cff */
[----:B------:R-:W-:Y:S02]  /*0990*/  IMAD.MOV R16, RZ, RZ, -R8 ;  /* 0x000000ffff107224 */ /* 0x000fe400078e0a08 */
[----:B------:R-:W-:Y:S01]  /*09a0*/  HFMA2 R8, -RZ, RZ, 0, 0 ;  /* 0x00000000ff087431 */ /* 0x000fe200000001ff */
[----:B------:R-:W-:Y:S02]  /*09b0*/  ISETP.GE.AND P0, PT, R11, RZ, PT ;  /* 0x000000ff0b00720c */ /* 0x000fe40003f06270 */
[----:B-1----:R-:W-:-:S06]  /*09c0*/  IADD3 R9, PT, PT, R13, 0xffffffe, RZ ;  /* 0x0ffffffe0d097810 */ /* 0x002fcc0007ffe0ff */
[----:B------:R-:W0:Y:S02]  /*09d0*/  F2I.FTZ.U32.TRUNC.NTZ R9, R9 ;  /* 0x0000000900097305 */ /* 0x000e24000021f000 */
[----:B0-----:R-:W-:-:S04]  /*09e0*/  IMAD.MOV R15, RZ, RZ, -R9 ;  /* 0x000000ffff0f7224 */ /* 0x001fc800078e0a09 */
[----:B------:R-:W-:-:S04]  /*09f0*/  IMAD R15, R15, R12, RZ ;  /* 0x0000000c0f0f7224 */ /* 0x000fc800078e02ff */
[----:B------:R-:W-:Y:S01]  /*0a00*/  IMAD.HI.U32 R15, R9, R15, R8 ;  /* 0x0000000f090f7227 */ /* 0x000fe200078e0008 */
[----:B------:R-:W-:-:S03]  /*0a10*/  MOV R9, R16 ;  /* 0x0000001000097202 */ /* 0x000fc60000000f00 */
[----:B------:R-:W-:-:S04]  /*0a20*/  IMAD.MOV.U32 R8, RZ, RZ, R14 ;  /* 0x000000ffff087224 */ /* 0x000fc800078e000e */
[----:B------:R-:W-:-:S04]  /*0a30*/  IMAD.HI.U32 R15, R15, R8, RZ ;  /* 0x000000080f0f7227 */ /* 0x000fc800078e00ff */
[----:B------:R-:W-:-:S05]  /*0a40*/  IMAD R9, R15, R9, R8 ;  /* 0x000000090f097224 */ /* 0x000fca00078e0208 */
[----:B------:R-:W-:-:S13]  /*0a50*/  ISETP.GT.U32.AND P5, PT, R12, R9, PT ;  /* 0x000000090c00720c */ /* 0x000fda0003fa4070 */
[----:B------:R-:W-:Y:S01]  /*0a60*/  @!P5 IMAD.IADD R9, R9, 0x1, -R12 ;  /* 0x000000010909d824 */ /* 0x000fe200078e0a0c */
[----:B------:R-:W-:Y:S02]  /*0a70*/  @!P5 IADD3 R15, PT, PT, R15, 0x1, RZ ;  /* 0x000000010f0fd810 */ /* 0x000fe40007ffe0ff */
[----:B------:R-:W-:Y:S02]  /*0a80*/  ISETP.NE.AND P5, PT, R10, RZ, PT ;  /* 0x000000ff0a00720c */ /* 0x000fe40003fa5270 */
[----:B------:R-:W-:-:S13]  /*0a90*/  ISETP.GE.U32.AND P4, PT, R9, R12, PT ;  /* 0x0000000c0900720c */ /* 0x000fda0003f86070 */
[----:B------:R-:W-:-:S05]  /*0aa0*/  @P4 VIADD R15, R15, 0x1 ;  /* 0x000000010f0f4836 */ /* 0x000fca0000000000 */
[----:B------:R-:W-:-:S05]  /*0ab0*/  MOV R8, R15 ;  /* 0x0000000f00087202 */ /* 0x000fca0000000f00 */
[----:B------:R-:W-:Y:S01]  /*0ac0*/  @!P0 IMAD.MOV R8, RZ, RZ, -R8 ;  /* 0x000000ffff088224 */ /* 0x000fe200078e0a08 */
[----:B------:R-:W-:-:S04]  /*0ad0*/  @!P5 LOP3.LUT R8, RZ, R10, RZ, 0x33, !PT ;  /* 0x0000000aff08d212 */ /* 0x000fc800078e33ff */
[----:B------:R-:W-:Y:S01]  /*0ae0*/  ISETP.LE.AND P4, PT, R8, UR5, PT ;  /* 0x0000000508007c0c */ /* 0x000fe2000bf83270 */
[----:B------:R-:W-:-:S12]  /*0af0*/  @!P3 BRA `(.L_x_98) ;  /* 0x0000000000fcb947 */ /* 0x000fd80003800000 */
[----:B------:R-:W2:Y:S01]  /*0b00*/  S2R R14, SR_TID.Y ;  /* 0x00000000000e7919 */ /* 0x000ea20000002200 */
[----:B------:R-:W0:Y:S01]  /*0b10*/  LDC R23, c[0x0][0x360] ;  /* 0x0000d800ff177b82 */ /* 0x000e220000000800 */
[----:B------:R-:W1:Y:S01]  /*0b20*/  LDCU.64 UR6, c[0x0][0x3b8] ;  /* 0x00007700ff0677ac */ /* 0x000e620008000a00 */
[----:B------:R-:W-:Y:S01]  /*0b30*/  IMAD R10, R2, UR9, RZ ;  /* 0x00000009020a7c24 */ /* 0x000fe2000f8e02ff */
[----:B------:R-:W0:Y:S01]  /*0b40*/  S2R R16, SR_TID.X ;  /* 0x0000000000107919 */ /* 0x000e220000002100 */
[----:B------:R-:W3:Y:S04]  /*0b50*/  LDCU UR16, c[0x0][0x3b8] ;  /* 0x00007700ff1077ac */ /* 0x000ee80008000800 */
[----:B------:R-:W4:Y:S01]  /*0b60*/  LDC.64 R12, c[0x0][0x4b8] ;  /* 0x00012e00ff0c7b82 */ /* 0x000f220000000a00 */
[----:B------:R-:W0:Y:S01]  /*0b70*/  LDCU UR17, c[0x0][0x3c0] ;  /* 0x00007800ff1177ac */ /* 0x000e220008000800 */
[----:B------:R-:W0:Y:S06]  /*0b80*/  LDCU.64 UR14, c[0x0][0x4b8] ;  /* 0x00009700ff0e77ac */ /* 0x000e2c0008000a00 */
[----:B------:R-:W3:Y:S01]  /*0b90*/  LDC R8, c[0x0][0x4c0] ;  /* 0x00013000ff087b82 */ /* 0x000ee20000000800 */
[----:B--2---:R-:W-:-:S02]  /*0ba0*/  IMAD R9, R5, UR9, R14 ;  /* 0x0000000905097c24 */ /* 0x004fc4000f8e020e */
[----:B-1----:R-:W-:Y:S02]  /*0bb0*/  IMAD R11, R7, UR7, R14 ;  /* 0x00000007070b7c24 */ /* 0x002fe4000f8e020e */
[----:B------:R-:W-:Y:S02]  /*0bc0*/  IMAD R9, R10, UR5, R9 ;  /* 0x000000050a097c24 */ /* 0x000fe4000f8e0209 */
[----:B------:R-:W-:Y:S01]  /*0bd0*/  IMAD R10, R2, UR5, R5 ;  /* 0x00000005020a7c24 */ /* 0x000fe2000f8e0205 */
[----:B------:R-:W-:Y:S01]  /*0be0*/  UMOV UR5, URZ ;  /* 0x000000ff00057c82 */ /* 0x000fe20008000000 */
[----:B0-----:R-:W-:Y:S01]  /*0bf0*/  IMAD R23, R23, UR10, R16 ;  /* 0x0000000a17177c24 */ /* 0x001fe2000f8e0210 */
[----:B------:R-:W-:Y:S01]  /*0c00*/  ISETP.GE.AND P5, PT, R9, UR7, PT ;  /* 0x0000000709007c0c */ /* 0x000fe2000bfa6270 */
[----:B----4-:R-:W-:Y:S01]  /*0c10*/  IMAD R13, R13, UR11, R10 ;  /* 0x0000000b0d0d7c24 */ /* 0x010fe2000f8e020a */
[----:B------:R-:W-:Y:S01]  /*0c20*/  MOV R9, UR10 ;  /* 0x0000000a00097c02 */ /* 0x000fe20008000f00 */
[----:B------:R-:W-:-:S02]  /*0c30*/  IMAD R14, R10, UR9, R11 ;  /* 0x000000090a0e7c24 */ /* 0x000fc4000f8e020b */
[----:B------:R-:W-:Y:S02]  /*0c40*/  IMAD R21, R13, R12, UR10 ;  /* 0x0000000a0d157e24 */ /* 0x000fe4000f8e020c */
[----:B------:R-:W-:-:S07]  /*0c50*/  IMAD R11, R14, UR6, R23 ;  /* 0x000000060e0b7c24 */ /* 0x000fce000f8e0217 */
.L_x_99:
[----:B------:R-:W-:Y:S01]  /*0c60*/  ISETP.GE.AND P0, PT, R10, UR15, PT ;  /* 0x0000000f0a007c0c */ /* 0x000fe2000bf06270 */
[----:B------:R-:W0:Y:S03]  /*0c70*/  S2UR UR7, SR_CgaCtaId ;  /* 0x00000000000779c3 */ /* 0x000e260000008800 */
[----:B------:R-:W-:-:S04]  /*0c80*/  ISETP.GE.OR P0, PT, R9, UR14, P0 ;  /* 0x0000000e09007c0c */ /* 0x000fc80008706670 */
[----:B---3--:R-:W-:Y:S01]  /*0c90*/  ISETP.LE.OR P0, PT, R8, UR11, P0 ;  /* 0x0000000b08007c0c */ /* 0x008fe20008703670 */
[----:B------:R-:W-:Y:S01]  /*0ca0*/  UMOV UR6, 0x400 ;  /* 0x0000040000067882 */ /* 0x000fe20000000000 */
[----:B------:R-:W1:Y:S02]  /*0cb0*/  LDC.64 R12, c[0x0][0x388] ;  /* 0x0000e200ff0c7b82 */ /* 0x000e640000000a00 */
[----:B------:R-:W-:-:S06]  /*0cc0*/  PLOP3.LUT P0, PT, P1, P0, PT, 0xf8, 0x8f ;  /* 0x00000000008f781c */ /* 0x000fcc0000f01f70 */
[----:B------:R-:W2:Y:S08]  /*0cd0*/  LDC.64 R26, c[0x0][0x3a0] ;  /* 0x0000e800ff1a7b82 */ /* 0x000eb00000000a00 */
[----:B------:R-:W3:Y:S02]  /*0ce0*/  @!P0 LDC.64 R14, c[0x0][0x3b0] ;  /* 0x0000ec00ff0e8b82 */ /* 0x000ee40000000a00 */
[----:B---3--:R-:W-:-:S05]  /*0cf0*/  @!P0 IMAD.WIDE R14, R21, 0x4, R14 ;  /* 0x00000004150e8825 */ /* 0x008fca00078e020e */
[----:B------:R3:W4:Y:S01]  /*0d00*/  @!P0 LDG.E R16, desc[UR12][R14.64] ;  /* 0x0000000c0e108981 */ /* 0x000722000c1e1900 */
[----:B0-----:R-:W-:Y:S01]  /*0d10*/  ULEA UR6, UR7, UR6, 0x18 ;  /* 0x0000000607067291 */ /* 0x001fe2000f8ec0ff */
[----:B---3--:R-:W0:Y:S08]  /*0d20*/  LDC.64 R14, c[0x0][0x398] ;  /* 0x0000e600ff0e7b82 */ /* 0x008e300000000a00 */
[----:B----4-:R-:W-:Y:S01]  /*0d30*/  @!P0 STS [UR6], R16 ;  /* 0x00000010ff008988 */ /* 0x010fe20008000806 */
[----:B------:R-:W-:Y:S01]  /*0d40*/  BAR.SYNC.DEFER_BLOCKING 0x0 ;  /* 0x0000000000007b1d */ /* 0x000fe20000010000 */
[----:B------:R-:W-:-:S04]  /*0d50*/  ISETP.GE.OR P0, PT, R23, UR16, P5 ;  /* 0x0000001017007c0c */ /* 0x000fc8000af06670 */
[----:B------:R-:W-:Y:S01]  /*0d60*/  ISETP.GE.OR P0, PT, R7, UR17, P0 ;  /* 0x0000001107007c0c */ /* 0x000fe20008706670 */
[----:B------:R-:W3:Y:S03]  /*0d70*/  LDS R17, [UR6] ;  /* 0x00000006ff117984 */ /* 0x000ee60008000800 */
[----:B---3--:R-:W-:Y:S02]  /*0d80*/  ISETP.EQ.OR P0, PT, R17, RZ, P0 ;  /* 0x000000ff1100720c */ /* 0x008fe40000702670 */
[----:B------:R-:W3:Y:S11]  /*0d90*/  LDC.64 R16, c[0x0][0x390] ;  /* 0x0000e400ff107b82 */ /* 0x000ef60000000a00 */
[----:B-1----:R-:W-:-:S02]  /*0da0*/  @!P0 IMAD.WIDE R18, R11, 0x8, R12 ;  /* 0x000000080b128825 */ /* 0x002fc400078e020c */
[----:B------:R-:W1:Y:S04]  /*0db0*/  LDC.64 R12, c[0x0][0x380] ;  /* 0x0000e000ff0c7b82 */ /* 0x000e680000000a00 */
[----:B------:R-:W4:Y:S01]  /*0dc0*/  @!P0 LDG.E.64 R18, desc[UR12][R18.64] ;  /* 0x0000000c12128981 */ /* 0x000f22000c1e1b00 */
[----:B-1----:R-:W-:-:S04]  /*0dd0*/  @!P0 IMAD.WIDE R24, R11, 0x8, R12 ;  /* 0x000000080b188825 */ /* 0x002fc800078e020c */
[C---:B0-----:R-:W-:Y:S02]  /*0de0*/  @!P0 IMAD.WIDE R12, R11.reuse, 0x8, R14 ;  /* 0x000000080b0c8825 */ /* 0x041fe400078e020e */
[----:B------:R-:W0:Y:S01]  /*0df0*/  LDC.64 R14, c[0x0][0x3a8] ;  /* 0x0000ea00ff0e7b82 */ /* 0x000e220000000a00 */
[----:B----4-:R1:W-:Y:S04]  /*0e00*/  @!P0 STG.E.64 desc[UR12][R24.64], R18 ;  /* 0x0000001218008986 */ /* 0x0103e8000c101b0c */
[----:B------:R-:W4:Y:S01]  /*0e10*/  @!P0 LDG.E.64 R12, desc[UR12][R12.64] ;  /* 0x0000000c0c0c8981 */ /* 0x000f22000c1e1b00 */
[----:B---3--:R-:W-:-:S04]  /*0e20*/  @!P0 IMAD.WIDE R16, R11, 0x8, R16 ;  /* 0x000000080b108825 */ /* 0x008fc800078e0210 */
[C---:B0-----:R-:W-:Y:S01]  /*0e30*/  @!P0 IMAD.WIDE R14, R11.reuse, 0x8, R14 ;  /* 0x000000080b0e8825 */ /* 0x041fe200078e020e */
[----:B----4-:R1:W-:Y:S05]  /*0e40*/  @!P0 STG.E.64 desc[UR12][R16.64], R12 ;  /* 0x0000000c10008986 */ /* 0x0103ea000c101b0c */
[----:B------:R-:W3:Y:S01]  /*0e50*/  @!P0 LDG.E.64 R14, desc[UR12][R14.64] ;  /* 0x0000000c0e0e8981 */ /* 0x000ee2000c1e1b00 */
[----:B--2---:R-:W-:Y:S01]  /*0e60*/  @!P0 IMAD.WIDE R26, R11, 0x8, R26 ;  /* 0x000000080b1a8825 */ /* 0x004fe200078e021a */
[----:B------:R-:W-:Y:S02]  /*0e70*/  IADD3 R9, PT, PT, R0, R9, RZ ;  /* 0x0000000900097210 */ /* 0x000fe40007ffe0ff */
[C---:B------:R-:W-:Y:S01]  /*0e80*/  IADD3 R11, PT, PT, R4.reuse, R11, RZ ;  /* 0x0000000b040b7210 */ /* 0x040fe20007ffe0ff */
[----:B------:R-:W-:-:S02]  /*0e90*/  IMAD.IADD R23, R4, 0x1, R23 ;  /* 0x0000000104177824 */ /* 0x000fc400078e0217 */
[----:B------:R-:W-:Y:S01]  /*0ea0*/  IMAD.IADD R21, R0, 0x1, R21 ;  /* 0x0000000100157824 */ /* 0x000fe200078e0215 */
[----:B---3--:R1:W-:Y:S01]  /*0eb0*/  @!P0 STG.E.64 desc[UR12][R26.64], R14 ;  /* 0x0000000e1a008986 */ /* 0x0083e2000c101b0c */
[----:B------:R-:W-:Y:S01]  /*0ec0*/  ISETP.LE.AND P0, PT, R6, UR5, PT ;  /* 0x0000000506007c0c */ /* 0x000fe2000bf03270 */
[----:B------:R-:W-:-:S12]  /*0ed0*/  UIADD3 UR5, UPT, UPT, UR5, 0x1, URZ ;  /* 0x0000000105057890 */ /* 0x000fd8000fffe0ff */
[----:B-1----:R-:W-:Y:S05]  /*0ee0*/  @!P0 BRA `(.L_x_99) ;  /* 0xfffffffc005c8947 */ /* 0x002fea000383ffff */
.L_x_98:
[----:B------:R-:W-:Y:S01]  /*0ef0*/  UMOV UR5, UR8 ;  /* 0x0000000800057c82 */ /* 0x000fe20008000000 */
[----:B------:R-:W-:Y:S05]  /*0f00*/  @!P4 BRA `(.L_x_100) ;  /* 0xfffffff80078c947 */ /* 0x000fea000383ffff */
.L_x_97:
[----:B------:R-:W-:Y:S01]  /*0f10*/  ISETP.LE.AND P0, PT, R3, UR4, PT ;  /* 0x0000000403007c0c */ /* 0x000fe2000bf03270 */
[----:B------:R-:W-:-:S12]  /*0f20*/  UIADD3 UR4, UPT, UPT, UR4, 0x1, URZ ;  /* 0x0000000104047890 */ /* 0x000fd8000fffe0ff */
[----:B------:R-:W-:Y:S05]  /*0f30*/  @!P0 BRA `(.L_x_101) ;  /* 0xfffffff400d08947 */ /* 0x000fea000383ffff */
[----:B------:R-:W-:Y:S05]  /*0f40*/  EXIT ;  /* 0x000000000000794d */ /* 0x000fea0003800000 */
.L_x_102:
        /* <DEDUP_REMOVED lines=11> */
.L_x_204:


//--------------------- .text._Z12Swap_regularPdS_S_S_S_S_9InputPara --------------------------
	.section	.text._Z12Swap_regularPdS_S_S_S_S_9InputPara,"ax",@progbits
	.align	128
        .global         _Z12Swap_regularPdS_S_S_S_S_9InputPara
        .type           _Z12Swap_regularPdS_S_S_S_S_9InputPara,@function
        .size           _Z12Swap_regularPdS_S_S_S_S_9InputPara,(.L_x_205 - _Z12Swap_regularPdS_S_S_S_S_9InputPara)
        .other          _Z12Swap_regularPdS_S_S_S_S_9InputPara,@"STO_CUDA_ENTRY STV_DEFAULT"
_Z12Swap_regularPdS_S_S_S_S_9InputPara:
.text._Z12Swap_regularPdS_S_S_S_S_9InputPara:
        /* <DEDUP_REMOVED lines=40> */
[----:B------:R-:W-:Y:S01]  /*0280*/  IMAD R7, R7, UR4, RZ ;  /* 0x0000000407077c24 */ /* 0x000fe2000f8e02ff */
[----:B------:R-:W1:Y:S02]  /*0290*/  LDCU.64 UR8, c[0x0][0x358] ;  /* 0x00006b00ff0877ac */ /* 0x000e640008000a00 */
        /* <DEDUP_REMOVED lines=15> */
[----:B------:R-:W-:-:S03]  /*0390*/  ISETP.GE.AND P2, PT, R9, RZ, PT ;  /* 0x000000ff0900720c */ /* 0x000fc60003f46270 */
[----:B------:R-:W-:Y:S02]  /*03a0*/  IMAD.HI.U32 R8, R5, R10, RZ ;  /* 0x0000000a05087227 */ /* 0x000fe400078e00ff */
[----:B------:R-:W0:Y:S02]  /*03b0*/  S2R R5, SR_CTAID.Y ;  /* 0x0000000000057919 */ /* 0x000e240000002600 */
[----:B------:R-:W-:Y:S02]  /*03c0*/  IMAD R4, R8, R13, R10 ;  /* 0x0000000d08047224 */ /* 0x000fe400078e020a */
[----:B------:R-:W2:Y:S03]  /*03d0*/  S2R R10, SR_CTAID.X ;  /* 0x00000000000a7919 */ /* 0x000ea60000002500 */
[----:B------:R-:W-:-:S13]  /*03e0*/  ISETP.GT.U32.AND P1, PT, R11, R4, PT ;  /* 0x000000040b00720c */ /* 0x000fda0003f24070 */
[----:B------:R-:W-:Y:S01]  /*03f0*/  @!P1 IMAD.IADD R4, R4, 0x1, -R11 ;  /* 0x0000000104049824 */ /* 0x000fe200078e0a0b */
[----:B------:R-:W-:Y:S02]  /*0400*/  @!P1 IADD3 R8, PT, PT, R8, 0x1, RZ ;  /* 0x0000000108089810 */ /* 0x000fe40007ffe0ff */
[----:B------:R-:W-:Y:S02]  /*0410*/  ISETP.NE.AND P1, PT, R6, RZ, PT ;  /* 0x000000ff0600720c */ /* 0x000fe40003f25270 */
[----:B------:R-:W-:Y:S02]  /*0420*/  ISETP.GE.U32.AND P0, PT, R4, R11, PT ;  /* 0x0000000b0400720c */ /* 0x000fe40003f06070 */
[----:B------:R-:W2:Y:S01]  /*0430*/  S2R R11, SR_TID.X ;  /* 0x00000000000b7919 */ /* 0x000ea20000002100 */
[----:B------:R-:W3:Y:S10]  /*0440*/  S2R R4, SR_TID.Y ;  /* 0x0000000000047919 */ /* 0x000ef40000002200 */
[----:B------:R-:W-:-:S05]  /*0450*/  @P0 VIADD R8, R8, 0x1 ;  /* 0x0000000108080836 */ /* 0x000fca0000000000 */
[----:B------:R-:W-:Y:S02]  /*0460*/  @!P2 IADD3 R8, PT, PT, -R8, RZ, RZ ;  /* 0x000000ff0808a210 */ /* 0x000fe40007ffe1ff */
[----:B------:R-:W-:-:S04]  /*0470*/  @!P1 LOP3.LUT R8, RZ, R6, RZ, 0x33, !PT ;  /* 0x00000006ff089212 */ /* 0x000fc800078e33ff */
[----:B------:R-:W-:Y:S01]  /*0480*/  ISETP.GE.AND P2, PT, R8, RZ, PT ;  /* 0x000000ff0800720c */ /* 0x000fe20003f46270 */
[----:B--2---:R-:W-:Y:S01]  /*0490*/  IMAD R6, R10, UR4, R11 ;  /* 0x000000040a067c24 */ /* 0x004fe2000f8e020b */
[----:B01-3--:R-:W-:-:S11]  /*04a0*/  UMOV UR4, URZ ;  /* 0x000000ff00047c82 */ /* 0x00bfd60008000000 */
.L_x_113:
[----:B---34-:R-:W-:Y:S05]  /*04b0*/  @!P2 BRA `(.L_x_103) ;  /* 0x0000001000e8a947 */ /* 0x018fea0003800000 */
[----:B------:R-:W-:Y:S01]  /*04c0*/  IMAD R10, R0, UR6, RZ ;  /* 0x00000006000a7c24 */ /* 0x000fe2000f8e02ff */
[-C--:B------:R-:W-:Y:S01]  /*04d0*/  IABS R14, R7.reuse ;  /* 0x00000007000e7213 */ /* 0x080fe20000000000 */
[----:B------:R-:W0:Y:S01]  /*04e0*/  LDC R8, c[0x0][0x3b0] ;  /* 0x0000ec00ff087b82 */ /* 0x000e220000000800 */
[----:B------:R-:W-:Y:S02]  /*04f0*/  IABS R19, R7 ;  /* 0x0000000700137213 */ /* 0x000fe40000000000 */
[----:B------:R-:W1:Y:S01]  /*0500*/  I2F.RP R15, R14 ;  /* 0x0000000e000f7306 */ /* 0x000e620000209400 */
[-C--:B------:R-:W-:Y:S02]  /*0510*/  IABS R11, R10.reuse ;  /* 0x0000000a000b7213 */ /* 0x080fe40000000000 */
[----:B------:R-:W-:Y:S02]  /*0520*/  IADD3 R19, PT, PT, RZ, -R19, RZ ;  /* 0x80000013ff137210 */ /* 0x000fe40007ffe0ff */
[----:B------:R-:W2:Y:S01]  /*0530*/  LDC R16, c[0x0][0x3b4] ;  /* 0x0000ed00ff107b82 */ /* 0x000ea20000000800 */
[----:B------:R-:W-:-:S02]  /*0540*/  IABS R20, R10 ;  /* 0x0000000a00147213 */ /* 0x000fc40000000000 */
[----:B------:R-:W3:Y:S02]  /*0550*/  I2F.RP R18, R11 ;  /* 0x0000000b00127306 */ /* 0x000ee40000209400 */
[----:B------:R-:W-:-:S03]  /*0560*/  IADD3 R20, PT, PT, RZ, -R20, RZ ;  /* 0x80000014ff147210 */ /* 0x000fc60007ffe0ff */
[----:B------:R-:W4:Y:S03]  /*0570*/  S2UR UR5, SR_CTAID.Z ;  /* 0x00000000000579c3 */ /* 0x000f260000002700 */
[----:B-1----:R-:W1:Y:S08]  /*0580*/  MUFU.RCP R15, R15 ;  /* 0x0000000f000f7308 */ /* 0x002e700000001000 */
[----:B---3--:R-:W3:Y:S01]  /*0590*/  MUFU.RCP R18, R18 ;  /* 0x0000001200127308 */ /* 0x008ee20000001000 */
[----:B-1----:R-:W-:-:S07]  /*05a0*/  VIADD R12, R15, 0xffffffe ;  /* 0x0ffffffe0f0c7836 */ /* 0x002fce0000000000 */
[----:B------:R1:W5:Y:S01]  /*05b0*/  F2I.FTZ.U32.TRUNC.NTZ R13, R12 ;  /* 0x0000000c000d7305 */ /* 0x000362000021f000 */
[----:B---3--:R-:W-:Y:S02]  /*05c0*/  IADD3 R9, PT, PT, R18, 0xffffffe, RZ ;  /* 0x0ffffffe12097810 */ /* 0x008fe40007ffe0ff */
[----:B-1----:R-:W-:-:S05]  /*05d0*/  MOV R12, RZ ;  /* 0x000000ff000c7202 */ /* 0x002fca0000000f00 */
[----:B------:R-:W1:Y:S01]  /*05e0*/  F2I.FTZ.U32.TRUNC.NTZ R9, R9 ;  /* 0x0000000900097305 */ /* 0x000e62000021f000 */
[----:B-----5:R-:W-:-:S04]  /*05f0*/  IMAD.MOV R17, RZ, RZ, -R13 ;  /* 0x000000ffff117224 */ /* 0x020fc800078e0a0d */
[----:B------:R-:W-:-:S04]  /*0600*/  IMAD R17, R17, R14, RZ ;  /* 0x0000000e11117224 */ /* 0x000fc800078e02ff */
[----:B------:R-:W-:Y:S01]  /*0610*/  IMAD.HI.U32 R15, R13, R17, R12 ;  /* 0x000000110d0f7227 */ /* 0x000fe200078e000c */
[----:B-1----:R-:W-:-:S03]  /*0620*/  IADD3 R18, PT, PT, RZ, -R9, RZ ;  /* 0x80000009ff127210 */ /* 0x002fc60007ffe0ff */
[----:B0-----:R-:W-:Y:S01]  /*0630*/  VIADD R12, R8, 0xffffffff ;  /* 0xffffffff080c7836 */ /* 0x001fe20000000000 */
[----:B------:R-:W-:Y:S01]  /*0640*/  MOV R8, R18 ;  /* 0x0000001200087202 */ /* 0x000fe20000000f00 */
[----:B--2---:R-:W-:-:S03]  /*0650*/  VIADD R13, R16, 0xffffffff ;  /* 0xffffffff100d7836 */ /* 0x004fc60000000000 */
[----:B------:R-:W-:Y:S01]  /*0660*/  IABS R16, R12 ;  /* 0x0000000c00107213 */ /* 0x000fe20000000000 */
[----:B------:R-:W-:Y:S02]  /*0670*/  IMAD R17, R8, R11, RZ ;  /* 0x0000000b08117224 */ /* 0x000fe400078e02ff */
[----:B------:R-:W-:Y:S01]  /*0680*/  HFMA2 R8, -RZ, RZ, 0, 0 ;  /* 0x00000000ff087431 */ /* 0x000fe200000001ff */
[----:B------:R-:W-:Y:S01]  /*0690*/  IABS R18, R13 ;  /* 0x0000000d00127213 */ /* 0x000fe20000000000 */
[----:B------:R-:W-:Y:S01]  /*06a0*/  IMAD.HI.U32 R15, R15, R16, RZ ;  /* 0x000000100f0f7227 */ /* 0x000fe200078e00ff */
[----:B------:R-:W-:Y:S02]  /*06b0*/  LOP3.LUT R12, R12, R7, RZ, 0x3c, !PT ;  /* 0x000000070c0c7212 */ /* 0x000fe400078e3cff */
[----:B------:R-:W-:Y:S02]  /*06c0*/  LOP3.LUT R13, R13, R10, RZ, 0x3c, !PT ;  /* 0x0000000a0d0d7212 */ /* 0x000fe400078e3cff */
[----:B------:R-:W-:Y:S01]  /*06d0*/  ISETP.GE.AND P3, PT, R12, RZ, PT ;  /* 0x000000ff0c00720c */ /* 0x000fe20003f66270 */
[----:B------:R-:W-:Y:S01]  /*06e0*/  IMAD.HI.U32 R17, R9, R17, R8 ;  /* 0x0000001109117227 */ /* 0x000fe200078e0008 */
[----:B------:R-:W-:-:S03]  /*06f0*/  MOV R9, R19 ;  /* 0x0000001300097202 */ /* 0x000fc60000000f00 */
[----:B------:R-:W-:Y:S01]  /*0700*/  IMAD.MOV.U32 R8, RZ, RZ, R18 ;  /* 0x000000ffff087224 */ /* 0x000fe200078e0012 */
[----:B------:R-:W-:Y:S01]  /*0710*/  MOV R18, R20 ;  /* 0x0000001400127202 */ /* 0x000fe20000000f00 */
[----:B------:R-:W-:Y:S02]  /*0720*/  IMAD R9, R15, R9, R16 ;  /* 0x000000090f097224 */ /* 0x000fe400078e0210 */
[----:B------:R-:W-:Y:S01]  /*0730*/  IMAD.HI.U32 R17, R17, R8, RZ ;  /* 0x0000000811117227 */ /* 0x000fe200078e00ff */
[----:B------:R-:W4:Y:S02]  /*0740*/  S2R R16, SR_TID.Z ;  /* 0x0000000000107919 */ /* 0x000f240000002300 */
[----:B------:R-:W-:Y:S01]  /*0750*/  ISETP.GT.U32.AND P4, PT, R14, R9, PT ;  /* 0x000000090e00720c */ /* 0x000fe20003f84070 */
[----:B------:R-:W-:-:S05]  /*0760*/  IMAD R8, R17, R18, R8 ;  /* 0x0000001211087224 */ /* 0x000fca00078e0208 */
[----:B------:R-:W-:-:S07]  /*0770*/  ISETP.GT.U32.AND P0, PT, R11, R8, PT ;  /* 0x000000080b00720c */ /* 0x000fce0003f04070 */
[----:B------:R-:W-:Y:S01]  /*0780*/  @!P4 IMAD.IADD R9, R9, 0x1, -R14 ;  /* 0x000000010909c824 */ /* 0x000fe200078e0a0e */
[----:B------:R-:W-:Y:S02]  /*0790*/  @!P4 IADD3 R15, PT, PT, R15, 0x1, RZ ;  /* 0x000000010f0fc810 */ /* 0x000fe40007ffe0ff */
[----:B------:R-:W-:Y:S02]  /*07a0*/  ISETP.NE.AND P4, PT, R7, RZ, PT ;  /* 0x000000ff0700720c */ /* 0x000fe40003f85270 */
[----:B------:R-:W-:Y:S02]  /*07b0*/  ISETP.GE.U32.AND P5, PT, R9, R14, PT ;  /* 0x0000000e0900720c */ /* 0x000fe40003fa6070 */
[-C--:B------:R-:W-:Y:S01]  /*07c0*/  @!P0 IADD3 R8, PT, PT, R8, -R11.reuse, RZ ;  /* 0x8000000b08088210 */ /* 0x080fe20007ffe0ff */
[----:B------:R-:W4:Y:S01]  /*07d0*/  LDC R9, c[0x0][0x368] ;  /* 0x0000da00ff097b82 */ /* 0x000f220000000800 */
[----:B------:R-:W-:Y:S02]  /*07e0*/  @!P0 IADD3 R17, PT, PT, R17, 0x1, RZ ;  /* 0x0000000111118810 */ /* 0x000fe40007ffe0ff */
[----:B------:R-:W-:-:S02]  /*07f0*/  ISETP.GE.U32.AND P1, PT, R8, R11, PT ;  /* 0x0000000b0800720c */ /* 0x000fc40003f26070 */
[----:B------:R-:W-:-:S05]  /*0800*/  ISETP.NE.AND P0, PT, R10, RZ, PT ;  /* 0x000000ff0a00720c */ /* 0x000fca0003f05270 */
[----:B------:R-:W-:Y:S01]  /*0810*/  @P5 VIADD R15, R15, 0x1 ;  /* 0x000000010f0f5836 */ /* 0x000fe20000000000 */
[----:B------:R-:W-:-:S03]  /*0820*/  ISETP.GE.AND P5, PT, R13, RZ, PT ;  /* 0x000000ff0d00720c */ /* 0x000fc60003fa6270 */
[----:B------:R-:W-:Y:S01]  /*0830*/  @!P3 IMAD.MOV R15, RZ, RZ, -R15 ;  /* 0x000000ffff0fb224 */ /* 0x000fe200078e0a0f */
[----:B------:R-:W-:Y:S02]  /*0840*/  @!P4 LOP3.LUT R15, RZ, R7, RZ, 0x33, !PT ;  /* 0x00000007ff0fc212 */ /* 0x000fe400078e33ff */
[----:B------:R-:W-:Y:S02]  /*0850*/  @P1 IADD3 R17, PT, PT, R17, 0x1, RZ ;  /* 0x0000000111111810 */ /* 0x000fe40007ffe0ff */
[----:B------:R-:W-:Y:S02]  /*0860*/  ISETP.GE.AND P1, PT, R15, RZ, PT ;  /* 0x000000ff0f00720c */ /* 0x000fe40003f26270 */
[----:B------:R-:W-:Y:S01]  /*0870*/  MOV R8, R17 ;  /* 0x0000001100087202 */ /* 0x000fe20000000f00 */
[----:B----4-:R-:W-:-:S03]  /*0880*/  IMAD R9, R9, UR5, R16 ;  /* 0x0000000509097c24 */ /* 0x010fc6000f8e0210 */
[----:B------:R-:W-:Y:S01]  /*0890*/  @!P5 IADD3 R8, PT, PT, -R8, RZ, RZ ;  /* 0x000000ff0808d210 */ /* 0x000fe20007ffe1ff */
[----:B------:R-:W-:Y:S01]  /*08a0*/  UMOV UR5, URZ ;  /* 0x000000ff00057c82 */ /* 0x000fe20008000000 */
[----:B------:R-:W-:Y:S01]  /*08b0*/  @!P0 LOP3.LUT R8, RZ, R10, RZ, 0x33, !PT ;  /* 0x0000000aff088212 */ /* 0x000fe200078e33ff */
[----:B------:R-:W-:-:S03]  /*08c0*/  IMAD R9, R2, UR4, R9 ;  /* 0x0000000402097c24 */ /* 0x000fc6000f8e0209 */
[----:B------:R-:W-:-:S07]  /*08d0*/  VIMNMX R8, PT, PT, RZ, R8, !PT ;  /* 0x00000008ff087248 */ /* 0x000fce0007fe0100 */
.L_x_112:
[----:B---34-:R-:W-:Y:S05]  /*08e0*/  @!P1 BRA `(.L_x_104) ;  /* 0x0000000c00d09947 */ /* 0x018fea0003800000 */
[-C--:B------:R-:W-:Y:S01]  /*08f0*/  IABS R14, R7.reuse ;  /* 0x00000007000e7213 */ /* 0x080fe20000000000 */
[----:B------:R-:W0:Y:S01]  /*0900*/  LDCU UR7, c[0x0][0x3b0] ;  /* 0x00007600ff0777ac */ /* 0x000e220008000800 */
[----:B------:R-:W-:Y:S02]  /*0910*/  IABS R18, R7 ;  /* 0x0000000700127213 */ /* 0x000fe40000000000 */
[----:B------:R-:W1:Y:S02]  /*0920*/  I2F.RP R15, R14 ;  /* 0x0000000e000f7306 */ /* 0x000e640000209400 */
[----:B------:R-:W-:-:S06]  /*0930*/  IADD3 R18, PT, PT, RZ, -R18, RZ ;  /* 0x80000012ff127210 */ /* 0x000fcc0007ffe0ff */
[----:B-1----:R-:W1:Y:S01]  /*0940*/  MUFU.RCP R15, R15 ;  /* 0x0000000f000f7308 */ /* 0x002e620000001000 */
[----:B0-----:R-:W-:-:S05]  /*0950*/  MOV R11, UR7 ;  /* 0x00000007000b7c02 */ /* 0x001fca0008000f00 */
[----:B------:R-:W-:-:S05]  /*0960*/  VIADD R10, R11, 0xffffffff ;  /* 0xffffffff0b0a7836 */ /* 0x000fca0000000000 */
[----:B------:R-:W-:Y:S02]  /*0970*/  IABS R16, R10 ;  /* 0x0000000a00107213 */ /* 0x000fe40000000000 */
[----:B------:R-:W-:Y:S01]  /*0980*/  LOP3.LUT R10, R10, R7, RZ, 0x3c, !PT ;  /* 0x000000070a0a7212 */ /* 0x000fe200078e3cff */
[----:B-1----:R-:W-:-:S03]  /*0990*/  VIADD R12, R15, 0xffffffe ;  /* 0x0ffffffe0f0c7836 */ /* 0x002fc60000000000 */
[----:B------:R-:W-:Y:S01]  /*09a0*/  ISETP.GE.AND P4, PT, R10, RZ, PT ;  /* 0x000000ff0a00720c */ /* 0x000fe20003f86270 */
        /* <DEDUP_REMOVED lines=8> */
[----:B------:R-:W-:-:S05]  /*0a30*/  IMAD R13, R17, R13, R12 ;  /* 0x0000000d110d7224 */ /* 0x000fca00078e020c */
[----:B------:R-:W-:-:S13]  /*0a40*/  ISETP.GT.U32.AND P0, PT, R14, R13, PT ;  /* 0x0000000d0e00720c */ /* 0x000fda0003f04070 */
[-C--:B------:R-:W-:Y:S01]  /*0a50*/  @!P0 IADD3 R13, PT, PT, R13, -R14.reuse, RZ ;  /* 0x8000000e0d0d8210 */ /* 0x080fe20007ffe0ff */
[----:B------:R-:W-:Y:S01]  /*0a60*/  @!P0 VIADD R17, R17, 0x1 ;  /* 0x0000000111118836 */ /* 0x000fe20000000000 */
[----:B------:R-:W-:Y:S02]  /*0a70*/  ISETP.NE.AND P0, PT, R7, RZ, PT ;  /* 0x000000ff0700720c */ /* 0x000fe40003f05270 */
[----:B------:R-:W-:Y:S01]  /*0a80*/  ISETP.GE.U32.AND P3, PT, R13, R14, PT ;  /* 0x0000000e0d00720c */ /* 0x000fe20003f66070 */
[----:B------:R-:W-:-:S12]  /*0a90*/  IMAD R13, R0, UR6, RZ ;  /* 0x00000006000d7c24 */ /* 0x000fd8000f8e02ff */
[----:B------:R-:W-:-:S04]  /*0aa0*/  @P3 IADD3 R17, PT, PT, R17, 0x1, RZ ;  /* 0x0000000111113810 */ /* 0x000fc80007ffe0ff */
[----:B------:R-:W-:-:S05]  /*0ab0*/  MOV R12, R17 ;  /* 0x00000011000c7202 */ /* 0x000fca0000000f00 */
[----:B------:R-:W-:Y:S01]  /*0ac0*/  @!P4 IMAD.MOV R12, RZ, RZ, -R12 ;  /* 0x000000ffff0cc224 */ /* 0x000fe200078e0a0c */
[----:B------:R-:W-:-:S04]  /*0ad0*/  @!P0 LOP3.LUT R12, RZ, R7, RZ, 0x33, !PT ;  /* 0x00000007ff0c8212 */ /* 0x000fc800078e33ff */
[----:B------:R-:W-:Y:S02]  /*0ae0*/  ISETP.GE.AND P0, PT, R12, 0x3, PT ;  /* 0x000000030c00780c */ /* 0x000fe40003f06270 */
[----:B------:R-:W-:Y:S01]  /*0af0*/  VIMNMX R10, PT, PT, RZ, R12, !PT ;  /* 0x0000000cff0a7248 */ /* 0x000fe20007fe0100 */
[----:B------:R-:W-:-:S03]  /*0b00*/  IMAD R12, R5, UR6, R4 ;  /* 0x00000006050c7c24 */ /* 0x000fc6000f8e0204 */
[----:B------:R-:W-:Y:S01]  /*0b10*/  IADD3 R15, PT, PT, R10, 0x1, RZ ;  /* 0x000000010a0f7810 */ /* 0x000fe20007ffe0ff */
[----:B------:R-:W-:Y:S02]  /*0b20*/  IMAD R12, R13, UR5, R12 ;  /* 0x000000050d0c7c24 */ /* 0x000fe4000f8e020c */
[----:B------:R-:W-:Y:S01]  /*0b30*/  HFMA2 R13, -RZ, RZ, 0, 0 ;  /* 0x00000000ff0d7431 */ /* 0x000fe200000001ff */
[----:B------:R-:W-:-:S04]  /*0b40*/  LOP3.LUT R10, R15, 0x3, RZ, 0xc0, !PT ;  /* 0x000000030f0a7812 */ /* 0x000fc800078ec0ff */
[----:B------:R-:W-:Y:S01]  /*0b50*/  ISETP.NE.AND P3, PT, R10, RZ, PT ;  /* 0x000000ff0a00720c */ /* 0x000fe20003f65270 */
[----:B------:R-:W-:-:S12]  /*0b60*/  @!P0 BRA `(.L_x_105) ;  /* 0x0000000400cc8947 */ /* 0x000fd80003800000 */
[----:B------:R-:W0:Y:S01]  /*0b70*/  S2R R19, SR_CTAID.X ;  /* 0x0000000000137919 */ /* 0x000e220000002500 */
[----:B------:R-:W1:Y:S01]  /*0b80*/  LDCU UR7, c[0x0][0x360] ;  /* 0x00006c00ff0777ac */ /* 0x000e620008000800 */
[----:B------:R-:W0:Y:S01]  /*0b90*/  LDC R20, c[0x0][0x370] ;  /* 0x0000dc00ff147b82 */ /* 0x000e220000000800 */
[----:B------:R-:W-:Y:S01]  /*0ba0*/  IMAD R13, R0, UR5, R5 ;  /* 0x00000005000d7c24 */ /* 0x000fe2000f8e0205 */
[----:B------:R-:W1:Y:S01]  /*0bb0*/  S2R R17, SR_TID.X ;  /* 0x0000000000117919 */ /* 0x000e620000002100 */
[----:B------:R-:W2:Y:S01]  /*0bc0*/  LDCU UR10, c[0x0][0x3b4] ;  /* 0x00007680ff0a77ac */ /* 0x000ea20008000800 */
[----:B------:R-:W-:Y:S01]  /*0bd0*/  MOV R28, R6 ;  /* 0x00000006001c7202 */ /* 0x000fe20000000f00 */
[----:B------:R-:W3:Y:S01]  /*0be0*/  LDCU UR11, c[0x0][0x3b8] ;  /* 0x00007700ff0b77ac */ /* 0x000ee20008000800 */
[----:B--2---:R-:W-:Y:S01]  /*0bf0*/  IMAD R14, R9, UR10, R4 ;  /* 0x0000000a090e7c24 */ /* 0x004fe2000f8e0204 */
[----:B------:R-:W-:-:S03]  /*0c00*/  ISETP.GE.AND P4, PT, R12, UR10, PT ;  /* 0x0000000a0c007c0c */ /* 0x000fc6000bf86270 */
[----:B------:R-:W-:Y:S01]  /*0c10*/  IMAD R14, R13, UR6, R14 ;  /* 0x000000060d0e7c24 */ /* 0x000fe2000f8e020e */
[----:B------:R-:W-:-:S03]  /*0c20*/  LOP3.LUT R13, R15, 0xfffffffc, RZ, 0xc0, !PT ;  /* 0xfffffffc0f0d7812 */ /* 0x000fc600078ec0ff */
[----:B------:R-:W-:Y:S01]  /*0c30*/  IMAD R22, R14, R11, R6 ;  /* 0x0000000b0e167224 */ /* 0x000fe200078e0206 */
[C---:B0-----:R-:W-:Y:S01]  /*0c40*/  LEA R18, R20.reuse, R19, 0x1 ;  /* 0x0000001314127211 */ /* 0x041fe200078e08ff */
[----:B------:R-:W-:Y:S02]  /*0c50*/  IMAD.IADD R21, R19, 0x1, R20 ;  /* 0x0000000113157824 */ /* 0x000fe400078e0214 */
[----:B------:R-:W-:Y:S02]  /*0c60*/  IMAD R20, R20, 0x3, R19 ;  /* 0x0000000314147824 */ /* 0x000fe400078e0213 */
[--C-:B-1----:R-:W-:Y:S02]  /*0c70*/  IMAD R21, R21, UR7, R17.reuse ;  /* 0x0000000715157c24 */ /* 0x102fe4000f8e0211 */
[--C-:B------:R-:W-:Y:S02]  /*0c80*/  IMAD R18, R18, UR7, R17.reuse ;  /* 0x0000000712127c24 */ /* 0x100fe4000f8e0211 */
[----:B------:R-:W-:-:S02]  /*0c90*/  IMAD R20, R20, UR7, R17 ;  /* 0x0000000714147c24 */ /* 0x000fc4000f8e0211 */
[CC--:B------:R-:W-:Y:S02]  /*0ca0*/  IMAD R24, R14.reuse, R11.reuse, R21 ;  /* 0x0000000b0e187224 */ /* 0x0c0fe400078e0215 */
[CC--:B------:R-:W-:Y:S02]  /*0cb0*/  IMAD R26, R14.reuse, R11.reuse, R18 ;  /* 0x0000000b0e1a7224 */ /* 0x0c0fe400078e0212 */
[----:B------:R-:W-:Y:S02]  /*0cc0*/  IMAD R19, R14, R11, R20 ;  /* 0x0000000b0e137224 */ /* 0x000fe400078e0214 */
[----:B---3--:R-:W-:-:S07]  /*0cd0*/  IMAD.MOV R23, RZ, RZ, -R13 ;  /* 0x000000ffff177224 */ /* 0x008fce00078e0a0d */
.L_x_106:
[----:B------:R-:W0:Y:S08]  /*0ce0*/  LDC R11, c[0x0][0x3b0] ;  /* 0x0000ec00ff0b7b82 */ /* 0x000e300000000800 */
[----:B------:R-:W1:Y:S01]  /*0cf0*/  LDC.64 R14, c[0x0][0x388] ;  /* 0x0000e200ff0e7b82 */ /* 0x000e620000000a00 */
[----:B0-----:R-:W-:-:S04]  /*0d00*/  ISETP.GE.OR P0, PT, R28, R11, P4 ;  /* 0x0000000b1c00720c */ /* 0x001fc80002706670 */
[----:B------:R-:W-:-:S13]  /*0d10*/  ISETP.GE.OR P0, PT, R9, UR11, P0 ;  /* 0x0000000b09007c0c */ /* 0x000fda0008706670 */
[C---:B-1----:R-:W-:Y:S02]  /*0d20*/  @!P0 IMAD.WIDE R16, R22.reuse, 0x8, R14 ;  /* 0x0000000816108825 */ /* 0x042fe400078e020e */
[----:B------:R-:W0:Y:S04]  /*0d30*/  LDC.64 R14, c[0x0][0x380] ;  /* 0x0000e000ff0e7b82 */ /* 0x000e280000000a00 */
[----:B------:R-:W2:Y:S01]  /*0d40*/  @!P0 LDG.E.64 R16, desc[UR8][R16.64] ;  /* 0x0000000810108981 */ /* 0x000ea2000c1e1b00 */
[----:B0-----:R-:W-:-:S05]  /*0d50*/  @!P0 IMAD.WIDE R14, R22, 0x8, R14 ;  /* 0x00000008160e8825 */ /* 0x001fca00078e020e */
[----:B--2---:R0:W-:Y:S02]  /*0d60*/  @!P0 STG.E.64 desc[UR8][R14.64], R16 ;  /* 0x000000100e008986 */ /* 0x0041e4000c101b08 */
[----:B0-----:R-:W0:Y:S02]  /*0d70*/  LDC.64 R14, c[0x0][0x398] ;  /* 0x0000e600ff0e7b82 */ /* 0x001e240000000a00 */
[----:B0-----:R-:W-:-:S06]  /*0d80*/  @!P0 IMAD.WIDE R16, R22, 0x8, R14 ;  /* 0x0000000816108825 */ /* 0x001fcc00078e020e */
[----:B------:R-:W0:Y:S01]  /*0d90*/  LDC.64 R14, c[0x0][0x390] ;  /* 0x0000e400ff0e7b82 */ /* 0x000e220000000a00 */
        /* <DEDUP_REMOVED lines=8> */
[----:B--2---:R0:W-:Y:S01]  /*0e20*/  @!P0 STG.E.64 desc[UR8][R14.64], R16 ;  /* 0x000000100e008986 */ /* 0x0041e2000c101b08 */
[----:B------:R-:W-:-:S04]  /*0e30*/  ISETP.GE.OR P0, PT, R21, R11, P4 ;  /* 0x0000000b1500720c */ /* 0x000fc80002706670 */
[----:B------:R-:W-:Y:S01]  /*0e40*/  ISETP.GE.OR P0, PT, R9, UR11, P0 ;  /* 0x0000000b09007c0c */ /* 0x000fe20008706670 */
[----:B0-----:R-:W0:-:S12]  /*0e50*/  LDC.64 R14, c[0x0][0x388] ;  /* 0x0000e200ff0e7b82 */ /* 0x001e180000000a00 */
[C---:B0-----:R-:W-:Y:S02]  /*0e60*/  @!P0 IMAD.WIDE R16, R24.reuse, 0x8, R14 ;  /* 0x0000000818108825 */ /* 0x041fe400078e020e */
        /* <DEDUP_REMOVED lines=50> */
[----:B0-----:R-:W0:Y:S08]  /*1190*/  LDC.64 R14, c[0x0][0x3a8] ;  /* 0x0000ea00ff0e7b82 */ /* 0x001e300000000a00 */
[----:B------:R-:W1:Y:S01]  /*11a0*/  LDC.64 R16, c[0x0][0x3a0] ;  /* 0x0000e800ff107b82 */ /* 0x000e620000000a00 */
[----:B0-----:R-:W-:-:S06]  /*11b0*/  @!P0 IMAD.WIDE R14, R19, 0x8, R14 ;  /* 0x00000008130e8825 */ /* 0x001fcc00078e020e */
[----:B------:R-:W2:Y:S01]  /*11c0*/  @!P0 LDG.E.64 R14, desc[UR8][R14.64] ;  /* 0x000000080e0e8981 */ /* 0x000ea2000c1e1b00 */
[----:B------:R-:W-:Y:S01]  /*11d0*/  IADD3 R23, PT, PT, R23, 0x4, RZ ;  /* 0x0000000417177810 */ /* 0x000fe20007ffe0ff */
[----:B-1----:R-:W-:Y:S01]  /*11e0*/  @!P0 IMAD.WIDE R16, R19, 0x8, R16 ;  /* 0x0000000813108825 */ /* 0x002fe200078e0210 */
[C---:B------:R-:W-:Y:S02]  /*11f0*/  LEA R28, R7.reuse, R28, 0x2 ;  /* 0x0000001c071c7211 */ /* 0x040fe400078e10ff */
[C---:B------:R-:W-:Y:S01]  /*1200*/  LEA R18, R7.reuse, R18, 0x2 ;  /* 0x0000001207127211 */ /* 0x040fe200078e10ff */
[C---:B------:R-:W-:Y:S01]  /*1210*/  IMAD R21, R7.reuse, 0x4, R21 ;  /* 0x0000000407157824 */ /* 0x040fe200078e0215 */
[C---:B------:R-:W-:Y:S01]  /*1220*/  LEA R20, R7.reuse, R20, 0x2 ;  /* 0x0000001407147211 */ /* 0x040fe200078e10ff */
[C---:B------:R-:W-:Y:S01]  /*1230*/  IMAD R22, R7.reuse, 0x4, R22 ;  /* 0x0000000407167824 */ /* 0x040fe200078e0216 */
[C---:B------:R-:W-:Y:S01]  /*1240*/  LEA R24, R7.reuse, R24, 0x2 ;  /* 0x0000001807187211 */ /* 0x040fe200078e10ff */
[C---:B------:R-:W-:Y:S01]  /*1250*/  IMAD R19, R7.reuse, 0x4, R19 ;  /* 0x0000000407137824 */ /* 0x040fe200078e0213 */
[----:B------:R-:W-:Y:S01]  /*1260*/  LEA R26, R7, R26, 0x2 ;  /* 0x0000001a071a7211 */ /* 0x000fe200078e10ff */
[----:B--2---:R0:W-:Y:S01]  /*1270*/  @!P0 STG.E.64 desc[UR8][R16.64], R14 ;  /* 0x0000000e10008986 */ /* 0x0041e2000c101b08 */
[----:B------:R-:W-:-:S13]  /*1280*/  ISETP.NE.AND P0, PT, R23, RZ, PT ;  /* 0x000000ff1700720c */ /* 0x000fda0003f05270 */
[----:B0-----:R-:W-:Y:S05]  /*1290*/  @P0 BRA `(.L_x_106) ;  /* 0xfffffff800900947 */ /* 0x001fea000383ffff */
.L_x_105:
[----:B------:R-:W-:Y:S05]  /*12a0*/  @!P3 BRA `(.L_x_104) ;  /* 0x000000040060b947 */ /* 0x000fea0003800000 */
[----:B------:R-:W0:Y:S01]  /*12b0*/  LDCU UR7, c[0x0][0x3b4] ;  /* 0x00007680ff0777ac */ /* 0x000e220008000800 */
[----:B------:R-:W-:Y:S01]  /*12c0*/  IMAD R20, R7, R13, R6 ;  /* 0x0000000d07147224 */ /* 0x000fe200078e0206 */
[----:B------:R-:W-:Y:S01]  /*12d0*/  BSSY.RECONVERGENT B0, `(.L_x_107) ;  /* 0x000001b000007945 */ /* 0x000fe20003800200 */
[----:B------:R-:W-:Y:S01]  /*12e0*/  ISETP.NE.AND P4, PT, R10, 0x1, PT ;  /* 0x000000010a00780c */ /* 0x000fe20003f85270 */
[----:B------:R-:W1:Y:S01]  /*12f0*/  LDCU UR10, c[0x0][0x3b8] ;  /* 0x00007700ff0a77ac */ /* 0x000e620008000800 */
[----:B0-----:R-:W-:-:S04]  /*1300*/  ISETP.GE.AND P0, PT, R12, UR7, PT ;  /* 0x000000070c007c0c */ /* 0x001fc8000bf06270 */
[----:B------:R-:W-:-:S04]  /*1310*/  ISETP.GE.OR P3, PT, R20, R11, P0 ;  /* 0x0000000b1400720c */ /* 0x000fc80000766670 */
[----:B-1----:R-:W-:-:S13]  /*1320*/  ISETP.GE.OR P3, PT, R9, UR10, P3 ;  /* 0x0000000a09007c0c */ /* 0x002fda0009f66670 */
[----:B------:R-:W-:Y:S05]  /*1330*/  @P3 BRA `(.L_x_108) ;  /* 0x0000000000503947 */ /* 0x000fea0003800000 */
[----:B------:R-:W0:Y:S01]  /*1340*/  LDC.64 R14, c[0x0][0x388] ;  /* 0x0000e200ff0e7b82 */ /* 0x000e220000000a00 */
[----:B------:R-:W-:-:S04]  /*1350*/  IMAD R13, R9, UR7, R12 ;  /* 0x00000007090d7c24 */ /* 0x000fc8000f8e020c */
[----:B------:R-:W-:-:S03]  /*1360*/  IMAD R13, R13, R11, R20 ;  /* 0x0000000b0d0d7224 */ /* 0x000fc600078e0214 */
[----:B------:R-:W1:Y:S08]  /*1370*/  LDC.64 R16, c[0x0][0x398] ;  /* 0x0000e600ff107b82 */ /* 0x000e700000000a00 */
[----:B------:R-:W2:Y:S01]  /*1380*/  LDC.64 R26, c[0x0][0x3a0] ;  /* 0x0000e800ff1a7b82 */ /* 0x000ea20000000a00 */
[----:B0-----:R-:W-:-:S07]  /*1390*/  IMAD.WIDE R22, R13, 0x8, R14 ;  /* 0x000000080d167825 */ /* 0x001fce00078e020e */
[----:B------:R-:W0:Y:S01]  /*13a0*/  LDC.64 R14, c[0x0][0x380] ;  /* 0x0000e000ff0e7b82 */ /* 0x000e220000000a00 */
[----:B------:R-:W3:Y:S01]  /*13b0*/  LDG.E.64 R22, desc[UR8][R22.64] ;  /* 0x0000000816167981 */ /* 0x000ee2000c1e1b00 */
[----:B-1----:R-:W-:-:S06]  /*13c0*/  IMAD.WIDE R18, R13, 0x8, R16 ;  /* 0x000000080d127825 */ /* 0x002fcc00078e0210 */
[----:B------:R-:W1:Y:S01]  /*13d0*/  LDC.64 R16, c[0x0][0x3a8] ;  /* 0x0000ea00ff107b82 */ /* 0x000e620000000a00 */
[----:B0-----:R-:W-:-:S07]  /*13e0*/  IMAD.WIDE R24, R13, 0x8, R14 ;  /* 0x000000080d187825 */ /* 0x001fce00078e020e */
[----:B------:R-:W0:Y:S01]  /*13f0*/  LDC.64 R14, c[0x0][0x390] ;  /* 0x0000e400ff0e7b82 */ /* 0x000e220000000a00 */
[----:B---3--:R3:W-:Y:S04]  /*1400*/  STG.E.64 desc[UR8][R24.64], R22 ;  /* 0x0000001618007986 */ /* 0x0087e8000c101b08 */
[----:B------:R-:W4:Y:S01]  /*1410*/  LDG.E.64 R18, desc[UR8][R18.64] ;  /* 0x0000000812127981 */ /* 0x000f22000c1e1b00 */
[----:B0-----:R-:W-:-:S04]  /*1420*/  IMAD.WIDE R14, R13, 0x8, R14 ;  /* 0x000000080d0e7825 */ /* 0x001fc800078e020e */
[C---:B-1----:R-:W-:Y:S01]  /*1430*/  IMAD.WIDE R16, R13.reuse, 0x8, R16 ;  /* 0x000000080d107825 */ /* 0x042fe200078e0210 */
[----:B----4-:R3:W-:Y:S05]  /*1440*/  STG.E.64 desc[UR8][R14.64], R18 ;  /* 0x000000120e007986 */ /* 0x0107ea000c101b08 */
[----:B------:R-:W4:Y:S01]  /*1450*/  LDG.E.64 R16, desc[UR8][R16.64] ;  /* 0x0000000810107981 */ /* 0x000f22000c1e1b00 */
[----:B--2---:R-:W-:-:S05]  /*1460*/  IMAD.WIDE R26, R13, 0x8, R26 ;  /* 0x000000080d1a7825 */ /* 0x004fca00078e021a */
[----:B----4-:R3:W-:Y:S02]  /*1470*/  STG.E.64 desc[UR8][R26.64], R16 ;  /* 0x000000101a007986 */ /* 0x0107e4000c101b08 */
.L_x_108:
[----:B------:R-:W-:Y:S05]  /*1480*/  BSYNC.RECONVERGENT B0 ;  /* 0x0000000000007941 */ /* 0x000fea0003800200 */
.L_x_107:
[----:B------:R-:W-:Y:S05]  /*1490*/  @!P4 BRA `(.L_x_104) ;  /* 0x0000000000e4c947 */ /* 0x000fea0003800000 */
[----:B------:R-:W-:Y:S01]  /*14a0*/  IADD3 R20, PT, PT, R7, R20, RZ ;  /* 0x0000001407147210 */ /* 0x000fe20007ffe0ff */
[----:B------:R-:W-:Y:S01]  /*14b0*/  BSSY.RECONVERGENT B0, `(.L_x_109) ;  /* 0x0000019000007945 */ /* 0x000fe20003800200 */
[----:B------:R-:W-:Y:S02]  /*14c0*/  ISETP.NE.AND P4, PT, R10, 0x2, PT ;  /* 0x000000020a00780c */ /* 0x000fe40003f85270 */
[----:B------:R-:W-:-:S04]  /*14d0*/  ISETP.GE.OR P3, PT, R20, R11, P0 ;  /* 0x0000000b1400720c */ /* 0x000fc80000766670 */
[----:B------:R-:W-:-:S13]  /*14e0*/  ISETP.GE.OR P3, PT, R9, UR10, P3 ;  /* 0x0000000a09007c0c */ /* 0x000fda0009f66670 */
[----:B------:R-:W-:Y:S05]  /*14f0*/  @P3 BRA `(.L_x_110) ;  /* 0x0000000000503947 */ /* 0x000fea0003800000 */
[----:B---3--:R-:W0:Y:S01]  /*1500*/  LDC.64 R14, c[0x0][0x388] ;  /* 0x0000e200ff0e7b82 */ /* 0x008e220000000a00 */
        /* <DEDUP_REMOVED lines=8> */
[----:B------:R-:W1:Y:S02]  /*1590*/  LDC.64 R14, c[0x0][0x398] ;  /* 0x0000e600ff0e7b82 */ /* 0x000e640000000a00 */
[----:B-1----:R-:W-:-:S06]  /*15a0*/  IMAD.WIDE R12, R21, 0x8, R14 ;  /* 0x00000008150c7825 */ /* 0x002fcc00078e020e */
[----:B------:R-:W1:Y:S01]  /*15b0*/  LDC.64 R14, c[0x0][0x3a8] ;  /* 0x0000ea00ff0e7b82 */ /* 0x000e620000000a00 */
[----:B---3--:R4:W-:Y:S04]  /*15c0*/  STG.E.64 desc[UR8][R22.64], R18 ;  /* 0x0000001216007986 */ /* 0x0089e8000c101b08 */
[----:B------:R-:W3:Y:S01]  /*15d0*/  LDG.E.64 R12, desc[UR8][R12.64] ;  /* 0x000000080c0c7981 */ /* 0x000ee2000c1e1b00 */
[----:B--2---:R-:W-:-:S04]  /*15e0*/  IMAD.WIDE R16, R21, 0x8, R16 ;  /* 0x0000000815107825 */ /* 0x004fc800078e0210 */
[C---:B-1----:R-:W-:Y:S01]  /*15f0*/  IMAD.WIDE R14, R21.reuse, 0x8, R14 ;  /* 0x00000008150e7825 */ /* 0x042fe200078e020e */
[----:B---3--:R4:W-:Y:S05]  /*1600*/  STG.E.64 desc[UR8][R16.64], R12 ;  /* 0x0000000c10007986 */ /* 0x0089ea000c101b08 */
[----:B------:R-:W2:Y:S01]  /*1610*/  LDG.E.64 R14, desc[UR8][R14.64] ;  /* 0x000000080e0e7981 */ /* 0x000ea2000c1e1b00 */
[----:B0-----:R-:W-:-:S05]  /*1620*/  IMAD.WIDE R24, R21, 0x8, R24 ;  /* 0x0000000815187825 */ /* 0x001fca00078e0218 */
[----:B--2---:R4:W-:Y:S02]  /*1630*/  STG.E.64 desc[UR8][R24.64], R14 ;  /* 0x0000000e18007986 */ /* 0x0049e4000c101b08 */
.L_x_110:
[----:B------:R-:W-:Y:S05]  /*1640*/  BSYNC.RECONVERGENT B0 ;  /* 0x0000000000007941 */ /* 0x000fea0003800200 */
.L_x_109:
[----:B------:R-:W-:Y:S05]  /*1650*/  @!P4 BRA `(.L_x_104) ;  /* 0x000000000074c947 */ /* 0x000fea0003800000 */
[----:B------:R-:W-:Y:S01]  /*1660*/  IADD3 R20, PT, PT, R7, R20, RZ ;  /* 0x0000001407147210 */ /* 0x000fe20007ffe0ff */
[----:B------:R-:W-:Y:S03]  /*1670*/  BSSY.RECONVERGENT B0, `(.L_x_104) ;  /* 0x000001b000007945 */ /* 0x000fe60003800200 */
[----:B------:R-:W-:-:S04]  /*1680*/  ISETP.GE.OR P0, PT, R20, R11, P0 ;  /* 0x0000000b1400720c */ /* 0x000fc80000706670 */
[----:B------:R-:W-:-:S13]  /*1690*/  ISETP.GE.OR P0, PT, R9, UR10, P0 ;  /* 0x0000000a09007c0c */ /* 0x000fda0008706670 */
[----:B------:R-:W-:Y:S05]  /*16a0*/  @P0 BRA `(.L_x_111) ;  /* 0x00000000005c0947 */ /* 0x000fea0003800000 */
[----:B----4-:R-:W0:Y:S01]  /*16b0*/  LDC.64 R12, c[0x0][0x388] ;  /* 0x0000e200ff0c7b82 */ /* 0x010e220000000a00 */
[----:B------:R-:W-:Y:S02]  /*16c0*/  IMAD R10, R5, UR6, R4 ;  /* 0x00000006050a7c24 */ /* 0x000fe4000f8e0204 */
[----:B---3--:R-:W-:-:S04]  /*16d0*/  IMAD R15, R0, UR6, RZ ;  /* 0x00000006000f7c24 */ /* 0x008fc8000f8e02ff */
[----:B------:R-:W-:Y:S01]  /*16e0*/  IMAD R10, R15, UR5, R10 ;  /* 0x000000050f0a7c24 */ /* 0x000fe2000f8e020a */
[----:B------:R-:W1:Y:S03]  /*16f0*/  LDC.64 R16, c[0x0][0x380] ;  /* 0x0000e000ff107b82 */ /* 0x000e660000000a00 */
[----:B------:R-:W-:-:S04]  /*1700*/  IMAD R10, R9, UR7, R10 ;  /* 0x00000007090a7c24 */ /* 0x000fc8000f8e020a */
[----:B------:R-:W-:Y:S01]  /*1710*/  IMAD R11, R10, R11, R20 ;  /* 0x0000000b0a0b7224 */ /* 0x000fe200078e0214 */
[----:B------:R-:W2:Y:S03]  /*1720*/  LDC.64 R14, c[0x0][0x398] ;  /* 0x0000e600ff0e7b82 */ /* 0x000ea60000000a00 */
[----:B0-----:R-:W-:-:S05]  /*1730*/  IMAD.WIDE R12, R11, 0x8, R12 ;  /* 0x000000080b0c7825 */ /* 0x001fca00078e020c */
[----:B------:R-:W0:Y:S01]  /*1740*/  LDC.64 R18, c[0x0][0x390] ;  /* 0x0000e400ff127b82 */ /* 0x000e220000000a00 */
[----:B------:R-:W3:Y:S01]  /*1750*/  LDG.E.64 R12, desc[UR8][R12.64] ;  /* 0x000000080c0c7981 */ /* 0x000ee2000c1e1b00 */
[----:B-1----:R-:W-:-:S06]  /*1760*/  IMAD.WIDE R16, R11, 0x8, R16 ;  /* 0x000000080b107825 */ /* 0x002fcc00078e0210 */
[----:B------:R-:W1:Y:S01]  /*1770*/  LDC.64 R20, c[0x0][0x3a8] ;  /* 0x0000ea00ff147b82 */ /* 0x000e620000000a00 */
[----:B--2---:R-:W-:-:S07]  /*1780*/  IMAD.WIDE R14, R11, 0x8, R14 ;  /* 0x000000080b0e7825 */ /* 0x004fce00078e020e */
[----:B------:R-:W2:Y:S01]  /*1790*/  LDC.64 R22, c[0x0][0x3a0] ;  /* 0x0000e800ff167b82 */ /* 0x000ea20000000a00 */
        /* <DEDUP_REMOVED lines=8> */
.L_x_111:
[----:B------:R-:W-:Y:S05]  /*1820*/  BSYNC.RECONVERGENT B0 ;  /* 0x0000000000007941 */ /* 0x000fea0003800200 */
.L_x_104:
[----:B------:R-:W-:Y:S01]  /*1830*/  ISETP.NE.AND P0, PT, R8, UR5, PT ;  /* 0x0000000508007c0c */ /* 0x000fe2000bf05270 */
[----:B------:R-:W-:-:S12]  /*1840*/  UIADD3 UR5, UPT, UPT, UR5, 0x1, URZ ;  /* 0x0000000105057890 */ /* 0x000fd8000fffe0ff */
[----:B------:R-:W-:Y:S05]  /*1850*/  @P0 BRA `(.L_x_112) ;  /* 0xfffffff000200947 */ /* 0x000fea000383ffff */
.L_x_103:
[----:B------:R-:W-:Y:S01]  /*1860*/  ISETP.NE.AND P0, PT, R3, UR4, PT ;  /* 0x0000000403007c0c */ /* 0x000fe2000bf05270 */
[----:B------:R-:W-:-:S12]  /*1870*/  UIADD3 UR4, UPT, UPT, UR4, 0x1, URZ ;  /* 0x0000000104047890 */ /* 0x000fd8000fffe0ff */
[----:B------:R-:W-:Y:S05]  /*1880*/  @P0 BRA `(.L_x_113) ;  /* 0xffffffec00080947 */ /* 0x000fea000383ffff */
[----:B------:R-:W-:Y:S05]  /*1890*/  EXIT ;  /* 0x000000000000794d */ /* 0x000fea0003800000 */
.L_x_114:
        /* <DEDUP_REMOVED lines=14> */
.L_x_205:


//--------------------- .text._Z6UpdatePdS_S_S_S_S_S_S_S_S_S_S_9InputPara --------------------------
	.section	.text._Z6UpdatePdS_S_S_S_S_S_S_S_S_S_S_9InputPara,"ax",@progbits
	.align	128
        .global         _Z6UpdatePdS_S_S_S_S_S_S_S_S_S_S_9InputPara
        .type           _Z6UpdatePdS_S_S_S_S_S_S_S_S_S_S_9InputPara,@function
        .size           _Z6UpdatePdS_S_S_S_S_S_S_S_S_S_S_9InputPara,(.L_x_197 - _Z6UpdatePdS_S_S_S_S_S_S_S_S_S_S_9InputPara)
        .other          _Z6UpdatePdS_S_S_S_S_S_S_S_S_S_S_9InputPara,@"STO_CUDA_ENTRY STV_DEFAULT"
_Z6UpdatePdS_S_S_S_S_S_S_S_S_S_S_9InputPara:
.text._Z6UpdatePdS_S_S_S_S_S_S_S_S_S_S_9InputPara:
[----:B------:R-:W-:Y:S01]  /*0000*/  LDC R1, c[0x0][0x37c] ;  /* 0x0000df00ff017b82 */ /* 0x000fe20000000800 */
[----:B------:R-:W0:Y:S07]  /*0010*/  LDCU UR4, c[0x0][0x360] ;  /* 0x00006c00ff0477ac */ /* 0x000e2e0008000800 */
[----:B------:R-:W1:Y:S01]  /*0020*/  LDC R12, c[0x0][0x370] ;  /* 0x0000dc00ff0c7b82 */ /* 0x000e620000000800 */
[----:B------:R-:W2:Y:S07]  /*0030*/  LDCU UR5, c[0x0][0x364] ;  /* 0x00006c80ff0577ac */ /* 0x000eae0008000800 */
[----:B------:R-:W2:Y:S01]  /*0040*/  LDC R8, c[0x0][0x374] ;  /* 0x0000dd00ff087b82 */ /* 0x000ea20000000800 */
[----:B------:R-:W3:Y:S07]  /*0050*/  LDCU UR6, c[0x0][0x368] ;  /* 0x00006d00ff0677ac */ /* 0x000eee0008000800 */
[----:B------:R-:W3:Y:S08]  /*0060*/  LDC R4, c[0x0][0x378] ;  /* 0x0000de00ff047b82 */ /* 0x000ef00000000800 */
[----:B------:R-:W4:Y:S01]  /*0070*/  LDC R5, c[0x0][0x3e8] ;  /* 0x0000fa00ff057b82 */ /* 0x000f220000000800 */
[----:B--2---:R-:W-:-:S02]  /*0080*/  IMAD R8, R8, UR5, RZ ;  /* 0x0000000508087c24 */ /* 0x004fc4000f8e02ff */
[----:B---3--:R-:W-:-:S05]  /*0090*/  IMAD R4, R4, UR6, RZ ;  /* 0x0000000604047c24 */ /* 0x008fca000f8e02ff */
[-C--:B------:R-:W-:Y:S02]  /*00a0*/  IABS R7, R4.reuse ;  /* 0x0000000400077213 */ /* 0x080fe40000000000 */
[----:B------:R-:W-:Y:S02]  /*00b0*/  IABS R11, R4 ;  /* 0x00000004000b7213 */ /* 0x000fe40000000000 */
[----:B------:R-:W2:Y:S01]  /*00c0*/  I2F.RP R0, R7 ;  /* 0x0000000700007306 */ /* 0x000ea20000209400 */
[----:B----4-:R-:W-:-:S04]  /*00d0*/  IADD3 R5, PT, PT, R5, -0x1, RZ ;  /* 0xffffffff05057810 */ /* 0x010fc80007ffe0ff */
[----:B------:R-:W-:Y:S02]  /*00e0*/  IABS R10, R5 ;  /* 0x00000005000a7213 */ /* 0x000fe40000000000 */
[----:B------:R-:W-:-:S04]  /*00f0*/  LOP3.LUT R5, R5, R4, RZ, 0x3c, !PT ;  /* 0x0000000405057212 */ /* 0x000fc800078e3cff */
[----:B------:R-:W-:Y:S01]  /*0100*/  ISETP.GE.AND P2, PT, R5, RZ, PT ;  /* 0x000000ff0500720c */ /* 0x000fe20003f46270 */
[----:B--2---:R-:W2:Y:S02]  /*0110*/  MUFU.RCP R0, R0 ;  /* 0x0000000000007308 */ /* 0x004ea40000001000 */
[----:B--2---:R-:W-:-:S06]  /*0120*/  IADD3 R2, PT, PT, R0, 0xffffffe, RZ ;  /* 0x0ffffffe00027810 */ /* 0x004fcc0007ffe0ff */
[----:B------:R2:W3:Y:S02]  /*0130*/  F2I.FTZ.U32.TRUNC.NTZ R3, R2 ;  /* 0x0000000200037305 */ /* 0x0004e4000021f000 */
[----:B--2---:R-:W-:Y:S01]  /*0140*/  HFMA2 R2, -RZ, RZ, 0, 0 ;  /* 0x00000000ff027431 */ /* 0x004fe200000001ff */
[----:B---3--:R-:W-:-:S05]  /*0150*/  IADD3 R6, PT, PT, RZ, -R3, RZ ;  /* 0x80000003ff067210 */ /* 0x008fca0007ffe0ff */
[----:B------:R-:W-:Y:S02]  /*0160*/  IMAD R9, R6, R7, RZ ;  /* 0x0000000706097224 */ /* 0x000fe400078e02ff */
[----:B------:R-:W-:Y:S02]  /*0170*/  IMAD.MOV.U32 R6, RZ, RZ, R10 ;  /* 0x000000ffff067224 */ /* 0x000fe400078e000a */
[----:B------:R-:W-:Y:S01]  /*0180*/  IMAD.HI.U32 R3, R3, R9, R2 ;  /* 0x0000000903037227 */ /* 0x000fe200078e0002 */
[----:B------:R-:W-:-:S05]  /*0190*/  IADD3 R9, PT, PT, RZ, -R11, RZ ;  /* 0x8000000bff097210 */ /* 0x000fca0007ffe0ff */
[----:B------:R-:W-:-:S04]  /*01a0*/  IMAD.HI.U32 R0, R3, R6, RZ ;  /* 0x0000000603007227 */ /* 0x000fc800078e00ff */
[----:B------:R-:W-:-:S05]  /*01b0*/  IMAD R2, R0, R9, R6 ;  /* 0x0000000900027224 */ /* 0x000fca00078e0206 */
[----:B------:R-:W-:-:S13]  /*01c0*/  ISETP.GT.U32.AND P1, PT, R7, R2, PT ;  /* 0x000000020700720c */ /* 0x000fda0003f24070 */
[-C--:B------:R-:W-:Y:S01]  /*01d0*/  @!P1 IADD3 R2, PT, PT, R2, -R7.reuse, RZ ;  /* 0x8000000702029210 */ /* 0x080fe20007ffe0ff */
[----:B------:R-:W-:Y:S01]  /*01e0*/  @!P1 VIADD R0, R0, 0x1 ;  /* 0x0000000100009836 */ /* 0x000fe20000000000 */
[----:B------:R-:W-:Y:S02]  /*01f0*/  ISETP.NE.AND P1, PT, R4, RZ, PT ;  /* 0x000000ff0400720c */ /* 0x000fe40003f25270 */
[----:B------:R-:W-:-:S13]  /*0200*/  ISETP.GE.U32.AND P0, PT, R2, R7, PT ;  /* 0x000000070200720c */ /* 0x000fda0003f06070 */
[----:B------:R-:W-:-:S04]  /*0210*/  @P0 IADD3 R0, PT, PT, R0, 0x1, RZ ;  /* 0x0000000100000810 */ /* 0x000fc80007ffe0ff */
[----:B------:R-:W-:Y:S02]  /*0220*/  @!P2 IADD3 R0, PT, PT, -R0, RZ, RZ ;  /* 0x000000ff0000a210 */ /* 0x000fe40007ffe1ff */
[----:B------:R-:W-:-:S04]  /*0230*/  @!P1 LOP3.LUT R0, RZ, R4, RZ, 0x33, !PT ;  /* 0x00000004ff009212 */ /* 0x000fc800078e33ff */
[----:B------:R-:W-:-:S13]  /*0240*/  ISETP.GE.AND P0, PT, R0, RZ, PT ;  /* 0x000000ff0000720c */ /* 0x000fda0003f06270 */
[----:B01----:R-:W-:Y:S05]  /*0250*/  @!P0 EXIT ;  /* 0x000000000000894d */ /* 0x003fea0003800000 */
[-C--:B------:R-:W-:Y:S01]  /*0260*/  IABS R14, R8.reuse ;  /* 0x00000008000e7213 */ /* 0x080fe20000000000 */
[----:B------:R-:W0:Y:S01]  /*0270*/  LDC R9, c[0x0][0x3e4] ;  /* 0x0000f900ff097b82 */ /* 0x000e220000000800 */
[----:B------:R-:W-:Y:S02]  /*0280*/  IABS R10, R8 ;  /* 0x00000008000a7213 */ /* 0x000fe40000000000 */
[----:B------:R-:W1:Y:S05]  /*0290*/  I2F.RP R6, R14 ;  /* 0x0000000e00067306 */ /* 0x000e6a0000209400 */
[----:B------:R-:W2:Y:S03]  /*02a0*/  LDC.64 R4, c[0x0][0x3f8] ;  /* 0x0000fe00ff047b82 */ /* 0x000ea60000000a00 */
[----:B-1----:R-:W1:Y:S01]  /*02b0*/  MUFU.RCP R6, R6 ;  /* 0x0000000600067308 */ /* 0x002e620000001000 */
[----:B0-----:R-:W-:-:S04]  /*02c0*/  IADD3 R9, PT, PT, R9, -0x1, RZ ;  /* 0xffffffff09097810 */ /* 0x001fc80007ffe0ff */
[----:B------:R-:W-:Y:S02]  /*02d0*/  IABS R11, R9 ;  /* 0x00000009000b7213 */ /* 0x000fe40000000000 */
[----:B------:R-:W-:Y:S01]  /*02e0*/  LOP3.LUT R9, R9, R8, RZ, 0x3c, !PT ;  /* 0x0000000809097212 */ /* 0x000fe200078e3cff */
[----:B--2---:R-:W-:-:S03]  /*02f0*/  DMUL R4, R4, R4 ;  /* 0x0000000404047228 */ /* 0x004fc60000000000 */
[----:B------:R-:W-:Y:S02]  /*0300*/  ISETP.GE.AND P2, PT, R9, RZ, PT ;  /* 0x000000ff0900720c */ /* 0x000fe40003f46270 */
[----:B-1----:R-:W-:-:S04]  /*0310*/  IADD3 R2, PT, PT, R6, 0xffffffe, RZ ;  /* 0x0ffffffe06027810 */ /* 0x002fc80007ffe0ff */
[----:B------:R0:W1:Y:S02]  /*0320*/  F2I.FTZ.U32.TRUNC.NTZ R3, R2 ;  /* 0x0000000200037305 */ /* 0x000064000021f000 */
[----:B0-----:R-:W-:Y:S01]  /*0330*/  MOV R2, RZ ;  /* 0x000000ff00027202 */ /* 0x001fe20000000f00 */
[----:B-1----:R-:W-:-:S04]  /*0340*/  IMAD.MOV R7, RZ, RZ, -R3 ;  /* 0x000000ffff077224 */ /* 0x002fc800078e0a03 */
[----:B------:R-:W-:-:S04]  /*0350*/  IMAD R7, R7, R14, RZ ;  /* 0x0000000e07077224 */ /* 0x000fc800078e02ff */
[----:B------:R-:W-:Y:S01]  /*0360*/  IMAD.HI.U32 R6, R3, R7, R2 ;  /* 0x0000000703067227 */ /* 0x000fe200078e0002 */
[----:B------:R-:W-:Y:S01]  /*0370*/  IADD3 R2, PT, PT, RZ, -R10, RZ ;  /* 0x8000000aff027210 */ /* 0x000fe20007ffe0ff */
[----:B------:R-:W0:Y:S04]  /*0380*/  MUFU.RCP64H R3, R5 ;  /* 0x0000000500037308 */ /* 0x000e280000001800 */
[----:B------:R-:W-:-:S04]  /*0390*/  IMAD.HI.U32 R10, R6, R11, RZ ;  /* 0x0000000b060a7227 */ /* 0x000fc800078e00ff */
[----:B------:R-:W-:Y:S02]  /*03a0*/  IMAD R11, R10, R2, R11 ;  /* 0x000000020a0b7224 */ /* 0x000fe400078e020b */
[----:B------:R-:W-:-:S03]  /*03b0*/  VIADD R2, R5, 0x300402 ;  /* 0x0030040205027836 */ /* 0x000fc60000000000 */
[----:B------:R-:W-:-:S03]  /*03c0*/  ISETP.GT.U32.AND P1, PT, R14, R11, PT ;  /* 0x0000000b0e00720c */ /* 0x000fc60003f24070 */
[----:B0-----:R-:W-:-:S08]  /*03d0*/  DFMA R6, -R4, R2, 1 ;  /* 0x3ff000000406742b */ /* 0x001fd00000000102 */
[----:B------:R-:W-:Y:S02]  /*03e0*/  DFMA R6, R6, R6, R6 ;  /* 0x000000060606722b */ /* 0x000fe40000000006 */
[-C--:B------:R-:W-:Y:S02]  /*03f0*/  @!P1 IADD3 R11, PT, PT, R11, -R14.reuse, RZ ;  /* 0x8000000e0b0b9210 */ /* 0x080fe40007ffe0ff */
[----:B------:R-:W-:Y:S02]  /*0400*/  @!P1 IADD3 R10, PT, PT, R10, 0x1, RZ ;  /* 0x000000010a0a9810 */ /* 0x000fe40007ffe0ff */
[----:B------:R-:W-:Y:S02]  /*0410*/  ISETP.GE.U32.AND P0, PT, R11, R14, PT ;  /* 0x0000000e0b00720c */ /* 0x000fe40003f06070 */
[----:B------:R-:W-:Y:S01]  /*0420*/  ISETP.NE.AND P1, PT, R8, RZ, PT ;  /* 0x000000ff0800720c */ /* 0x000fe20003f25270 */
[----:B------:R-:W-:-:S08]  /*0430*/  DFMA R6, R2, R6, R2 ;  /* 0x000000060206722b */ /* 0x000fd00000000002 */
[----:B------:R-:W-:Y:S02]  /*0440*/  DFMA R50, -R4, R6, 1 ;  /* 0x3ff000000432742b */ /* 0x000fe40000000106 */
[----:B------:R-:W-:Y:S02]  /*0450*/  @P0 IADD3 R10, PT, PT, R10, 0x1, RZ ;  /* 0x000000010a0a0810 */ /* 0x000fe40007ffe0ff */
[----:B------:R-:W-:Y:S01]  /*0460*/  FSETP.GEU.AND P0, PT, |R2|, 5.8789094863358348022e-39, PT ;  /* 0x004004020200780b */ /* 0x000fe20003f0e200 */
[----:B------:R-:W-:Y:S02]  /*0470*/  IMAD R2, R12, UR4, RZ ;  /* 0x000000040c027c24 */ /* 0x000fe4000f8e02ff */
[----:B------:R-:W-:Y:S01]  /*0480*/  IMAD.MOV.U32 R13, RZ, RZ, R10 ;  /* 0x000000ffff0d7224 */ /* 0x000fe200078e000a */
[----:B------:R-:W-:-:S04]  /*0490*/  DFMA R50, R6, R50, R6 ;  /* 0x000000320632722b */ /* 0x000fc80000000006 */
[----:B------:R-:W-:Y:S02]  /*04a0*/  @!P2 IADD3 R13, PT, PT, -R13, RZ, RZ ;  /* 0x000000ff0d0da210 */ /* 0x000fe40007ffe1ff */
[----:B------:R-:W-:-:S03]  /*04b0*/  @!P1 LOP3.LUT R13, RZ, R8, RZ, 0x33, !PT ;  /* 0x00000008ff0d9212 */ /* 0x000fc600078e33ff */
[----:B------:R-:W-:Y:S05]  /*04c0*/  @P0 BRA `(.L_x_115) ;  /* 0x0000000000100947 */ /* 0x000fea0003800000 */
[----:B------:R-:W-:Y:S02]  /*04d0*/  LOP3.LUT R3, R5, 0x7fffffff, RZ, 0xc0, !PT ;  /* 0x7fffffff05037812 */ /* 0x000fe400078ec0ff */
[----:B------:R-:W-:Y:S02]  /*04e0*/  MOV R12, 0x510 ;  /* 0x00000510000c7802 */ /* 0x000fe40000000f00 */
[----:B------:R-:W-:-:S07]  /*04f0*/  IADD3 R8, PT, PT, R3, -0x100000, RZ ;  /* 0xfff0000003087810 */ /* 0x000fce0007ffe0ff */
[----:B------:R-:W-:Y:S05]  /*0500*/  CALL.REL.NOINC `($__internal_3_$__cuda_sm20_dblrcp_rn_slowpath_v3) ;  /* 0x0000002400d47944 */ /* 0x000fea0003c00000 */
.L_x_115:
[----:B------:R-:W0:Y:S01]  /*0510*/  LDCU.64 UR4, c[0x0][0x448] ;  /* 0x00008900ff0477ac */ /* 0x000e220008000a00 */
[----:B------:R-:W-:Y:S01]  /*0520*/  ISETP.GE.AND P1, PT, R13, RZ, PT ;  /* 0x000000ff0d00720c */ /* 0x000fe20003f26270 */
[----:B------:R-:W1:Y:S01]  /*0530*/  LDCU UR7, c[0x0][0x450] ;  /* 0x00008a00ff0777ac */ /* 0x000e620008000800 */
[----:B------:R-:W2:Y:S01]  /*0540*/  LDCU UR6, c[0x0][0x460] ;  /* 0x00008c00ff0677ac */ /* 0x000ea20008000800 */
[----:B------:R-:W3:Y:S01]  /*0550*/  LDCU.64 UR10, c[0x0][0x410] ;  /* 0x00008200ff0a77ac */ /* 0x000ee20008000a00 */
[----:B------:R-:W4:Y:S01]  /*0560*/  LDCU.64 UR8, c[0x0][0x358] ;  /* 0x00006b00ff0877ac */ /* 0x000f220008000a00 */
[----:B0-----:R-:W3:Y:S08]  /*0570*/  I2F.F64 R56, UR5 ;  /* 0x0000000500387d12 */ /* 0x001ef00008201c00 */
[----:B------:R-:W0:Y:S01]  /*0580*/  I2F.F64 R58, UR4 ;  /* 0x00000004003a7d12 */ /* 0x000e220008201c00 */
[----:B--2---:R-:W-:Y:S01]  /*0590*/  UIMAD UR4, UR4, UR6, URZ ;  /* 0x00000006040472a4 */ /* 0x004fe2000f8e02ff */
[----:B---3--:R-:W-:-:S06]  /*05a0*/  DMUL R56, R56, UR10 ;  /* 0x0000000a38387c28 */ /* 0x008fcc0008000000 */
[----:B-1----:R-:W1:Y:S01]  /*05b0*/  I2F.F64 R52, UR7 ;  /* 0x0000000700347d12 */ /* 0x002e620008201c00 */
[----:B0-----:R-:W-:-:S07]  /*05c0*/  DMUL R58, R58, UR10 ;  /* 0x0000000a3a3a7c28 */ /* 0x001fce0008000000 */
[----:B------:R-:W0:Y:S01]  /*05d0*/  I2F.F64 R54, UR4 ;  /* 0x0000000400367d12 */ /* 0x000e220008201c00 */
[----:B----4-:R-:W-:-:S05]  /*05e0*/  UMOV UR4, URZ ;  /* 0x000000ff00047c82 */ /* 0x010fca0008000000 */
.L_x_126:
[----:B-1----:R-:W-:Y:S05]  /*05f0*/  @!P1 BRA `(.L_x_116) ;  /* 0x0000002400889947 */ /* 0x002fea0003800000 */
[----:B------:R-:W2:Y:S01]  /*0600*/  LDCU UR5, c[0x0][0x368] ;  /* 0x00006d00ff0577ac */ /* 0x000ea20008000800 */
[----:B------:R-:W2:Y:S01]  /*0610*/  LDC R10, c[0x0][0x378] ;  /* 0x0000de00ff0a7b82 */ /* 0x000ea20000000800 */
[-C--:B------:R-:W-:Y:S01]  /*0620*/  IABS R14, R2.reuse ;  /* 0x00000002000e7213 */ /* 0x080fe20000000000 */
[----:B------:R-:W3:Y:S01]  /*0630*/  LDCU UR6, c[0x0][0x364] ;  /* 0x00006c80ff0677ac */ /* 0x000ee20008000800 */
[----:B------:R-:W-:Y:S02]  /*0640*/  IABS R15, R2 ;  /* 0x00000002000f7213 */ /* 0x000fe40000000000 */
[----:B------:R-:W4:Y:S01]  /*0650*/  I2F.RP R3, R14 ;  /* 0x0000000e00037306 */ /* 0x000f220000209400 */
[----:B------:R-:W-:Y:S02]  /*0660*/  ISETP.NE.AND P5, PT, R2, RZ, PT ;  /* 0x000000ff0200720c */ /* 0x000fe40003fa5270 */
[----:B------:R-:W3:Y:S08]  /*0670*/  LDC R8, c[0x0][0x374] ;  /* 0x0000dd00ff087b82 */ /* 0x000ef00000000800 */
[----:B------:R-:W5:Y:S01]  /*0680*/  LDC R11, c[0x0][0x3e0] ;  /* 0x0000f800ff0b7b82 */ /* 0x000f620000000800 */
[----:B----4-:R-:W4:Y:S07]  /*0690*/  MUFU.RCP R3, R3 ;  /* 0x0000000300037308 */ /* 0x010f2e0000001000 */
[----:B------:R-:W1:Y:S01]  /*06a0*/  LDC R12, c[0x0][0x3e4] ;  /* 0x0000f900ff0c7b82 */ /* 0x000e620000000800 */
[----:B---3--:R-:W-:-:S05]  /*06b0*/  IMAD R8, R8, UR6, RZ ;  /* 0x0000000608087c24 */ /* 0x008fca000f8e02ff */
[----:B------:R-:W-:Y:S02]  /*06c0*/  IABS R16, R8 ;  /* 0x0000000800107213 */ /* 0x000fe40000000000 */
[----:B----4-:R-:W-:Y:S02]  /*06d0*/  IADD3 R4, PT, PT, R3, 0xffffffe, RZ ;  /* 0x0ffffffe03047810 */ /* 0x010fe40007ffe0ff */
[----:B------:R-:W3:Y:S01]  /*06e0*/  I2F.RP R9, R16 ;  /* 0x0000001000097306 */ /* 0x000ee20000209400 */
[----:B-----5:R-:W-:-:S07]  /*06f0*/  IADD3 R3, PT, PT, R11, -0x1, RZ ;  /* 0xffffffff0b037810 */ /* 0x020fce0007ffe0ff */
[----:B------:R4:W5:Y:S08]  /*0700*/  F2I.FTZ.U32.TRUNC.NTZ R5, R4 ;  /* 0x0000000400057305 */ /* 0x000970000021f000 */
[----:B---3--:R-:W3:Y:S01]  /*0710*/  MUFU.RCP R9, R9 ;  /* 0x0000000900097308 */ /* 0x008ee20000001000 */
[----:B----4-:R-:W-:Y:S02]  /*0720*/  MOV R4, RZ ;  /* 0x000000ff00047202 */ /* 0x010fe40000000f00 */
[----:B-----5:R-:W-:-:S05]  /*0730*/  IADD3 R13, PT, PT, RZ, -R5, RZ ;  /* 0x80000005ff0d7210 */ /* 0x020fca0007ffe0ff */
[----:B------:R-:W-:-:S04]  /*0740*/  IMAD R13, R13, R14, RZ ;  /* 0x0000000e0d0d7224 */ /* 0x000fc800078e02ff */
[----:B------:R-:W-:Y:S01]  /*0750*/  IMAD.HI.U32 R4, R5, R13, R4 ;  /* 0x0000000d05047227 */ /* 0x000fe200078e0004 */
[----:B------:R-:W-:Y:S02]  /*0760*/  IABS R5, R3 ;  /* 0x0000000300057213 */ /* 0x000fe40000000000 */
[----:B-1----:R-:W-:Y:S01]  /*0770*/  IADD3 R13, PT, PT, R12, -0x1, RZ ;  /* 0xffffffff0c0d7810 */ /* 0x002fe20007ffe0ff */
[----:B---3--:R-:W-:Y:S01]  /*0780*/  VIADD R6, R9, 0xffffffe ;  /* 0x0ffffffe09067836 */ /* 0x008fe20000000000 */
[----:B------:R-:W-:Y:S01]  /*0790*/  IADD3 R9, PT, PT, RZ, -R15, RZ ;  /* 0x8000000fff097210 */ /* 0x000fe20007ffe0ff */
[----:B------:R-:W-:Y:S01]  /*07a0*/  IMAD.HI.U32 R4, R4, R5, RZ ;  /* 0x0000000504047227 */ /* 0x000fe200078e00ff */
[----:B------:R-:W-:Y:S01]  /*07b0*/  IABS R12, R13 ;  /* 0x0000000d000c7213 */ /* 0x000fe20000000000 */
[----:B------:R1:W3:Y:S01]  /*07c0*/  F2I.FTZ.U32.TRUNC.NTZ R7, R6 ;  /* 0x0000000600077305 */ /* 0x0002e2000021f000 */
[----:B------:R-:W-:Y:S01]  /*07d0*/  IABS R15, R8 ;  /* 0x00000008000f7213 */ /* 0x000fe20000000000 */
[----:B------:R-:W-:Y:S01]  /*07e0*/  IMAD R5, R4, R9, R5 ;  /* 0x0000000904057224 */ /* 0x000fe200078e0205 */
[----:B------:R-:W-:-:S02]  /*07f0*/  MOV R9, R12 ;  /* 0x0000000c00097202 */ /* 0x000fc40000000f00 */
[----:B------:R-:W4:Y:S01]  /*0800*/  S2R R12, SR_TID.Z ;  /* 0x00000000000c7919 */ /* 0x000f220000002300 */
[----:B------:R-:W-:Y:S02]  /*0810*/  LOP3.LUT R3, R3, R2, RZ, 0x3c, !PT ;  /* 0x0000000203037212 */ /* 0x000fe400078e3cff */
[----:B------:R-:W-:Y:S01]  /*0820*/  ISETP.GT.U32.AND P4, PT, R14, R5, PT ;  /* 0x000000050e00720c */ /* 0x000fe20003f84070 */
[----:B-1----:R-:W-:Y:S01]  /*0830*/  HFMA2 R6, -RZ, RZ, 0, 0 ;  /* 0x00000000ff067431 */ /* 0x002fe200000001ff */
[----:B------:R-:W-:Y:S02]  /*0840*/  ISETP.GE.AND P3, PT, R3, RZ, PT ;  /* 0x000000ff0300720c */ /* 0x000fe40003f66270 */
[----:B------:R-:W-:Y:S01]  /*0850*/  LOP3.LUT R3, R13, R8, RZ, 0x3c, !PT ;  /* 0x000000080d037212 */ /* 0x000fe200078e3cff */
[----:B---3--:R-:W-:-:S04]  /*0860*/  IMAD.MOV R11, RZ, RZ, -R7 ;  /* 0x000000ffff0b7224 */ /* 0x008fc800078e0a07 */
[----:B------:R-:W-:-:S04]  /*0870*/  IMAD R11, R11, R16, RZ ;  /* 0x000000100b0b7224 */ /* 0x000fc800078e02ff */
[-C--:B------:R-:W-:Y:S01]  /*0880*/  @!P4 IADD3 R5, PT, PT, R5, -R14.reuse, RZ ;  /* 0x8000000e0505c210 */ /* 0x080fe20007ffe0ff */
[----:B------:R-:W-:Y:S02]  /*0890*/  @!P4 VIADD R4, R4, 0x1 ;  /* 0x000000010404c836 */ /* 0x000fe40000000000 */
[----:B------:R-:W-:Y:S01]  /*08a0*/  IMAD.HI.U32 R6, R7, R11, R6 ;  /* 0x0000000b07067227 */ /* 0x000fe200078e0006 */
[----:B------:R-:W-:-:S03]  /*08b0*/  ISETP.GE.U32.AND P0, PT, R5, R14, PT ;  /* 0x0000000e0500720c */ /* 0x000fc60003f06070 */
[----:B------:R-:W-:Y:S02]  /*08c0*/  IMAD.MOV R7, RZ, RZ, -R15 ;  /* 0x000000ffff077224 */ /* 0x000fe400078e0a0f */
[----:B------:R-:W-:-:S04]  /*08d0*/  IMAD.HI.U32 R6, R6, R9, RZ ;  /* 0x0000000906067227 */ /* 0x000fc800078e00ff */
[----:B------:R-:W-:Y:S02]  /*08e0*/  IMAD R7, R6, R7, R9 ;  /* 0x0000000706077224 */ /* 0x000fe400078e0209 */
[----:B------:R-:W4:Y:S02]  /*08f0*/  S2R R9, SR_CTAID.Z ;  /* 0x0000000000097919 */ /* 0x000f240000002700 */
[----:B------:R-:W-:Y:S02]  /*0900*/  @P0 IADD3 R4, PT, PT, R4, 0x1, RZ ;  /* 0x0000000104040810 */ /* 0x000fe40007ffe0ff */
[----:B------:R-:W-:Y:S02]  /*0910*/  ISETP.GT.U32.AND P2, PT, R16, R7, PT ;  /* 0x000000071000720c */ /* 0x000fe40003f44070 */
[----:B------:R-:W-:Y:S02]  /*0920*/  ISETP.GE.AND P0, PT, R3, RZ, PT ;  /* 0x000000ff0300720c */ /* 0x000fe40003f06270 */
[----:B------:R-:W-:-:S02]  /*0930*/  @!P3 IADD3 R4, PT, PT, -R4, RZ, RZ ;  /* 0x000000ff0404b210 */ /* 0x000fc40007ffe1ff */
[----:B------:R-:W-:Y:S02]  /*0940*/  ISETP.NE.AND P3, PT, R8, RZ, PT ;  /* 0x000000ff0800720c */ /* 0x000fe40003f65270 */
[----:B------:R-:W-:-:S05]  /*0950*/  @!P5 LOP3.LUT R4, RZ, R2, RZ, 0x33, !PT ;  /* 0x00000002ff04d212 */ /* 0x000fca00078e33ff */
[-C--:B------:R-:W-:Y:S02]  /*0960*/  @!P2 IADD3 R7, PT, PT, R7, -R16.reuse, RZ ;  /* 0x800000100707a210 */ /* 0x080fe40007ffe0ff */
[----:B------:R-:W-:Y:S02]  /*0970*/  @!P2 IADD3 R6, PT, PT, R6, 0x1, RZ ;  /* 0x000000010606a810 */ /* 0x000fe40007ffe0ff */
[----:B------:R-:W-:Y:S02]  /*0980*/  ISETP.GE.U32.AND P4, PT, R7, R16, PT ;  /* 0x000000100700720c */ /* 0x000fe40003f86070 */
[----:B------:R-:W-:Y:S01]  /*0990*/  ISETP.GE.AND P2, PT, R4, RZ, PT ;  /* 0x000000ff0400720c */ /* 0x000fe20003f46270 */
[----:B--2---:R-:W-:Y:S02]  /*09a0*/  IMAD R4, R10, UR5, RZ ;  /* 0x000000050a047c24 */ /* 0x004fe4000f8e02ff */
[----:B----4-:R-:W-:Y:S01]  /*09b0*/  IMAD R5, R9, UR5, R12 ;  /* 0x0000000509057c24 */ /* 0x010fe2000f8e020c */
[----:B------:R-:W-:-:S07]  /*09c0*/  UMOV UR5, URZ ;  /* 0x000000ff00057c82 */ /* 0x000fce0008000000 */
[----:B------:R-:W-:Y:S02]  /*09d0*/  @P4 VIADD R6, R6, 0x1 ;  /* 0x0000000106064836 */ /* 0x000fe40000000000 */
[----:B------:R-:W-:-:S03]  /*09e0*/  IMAD R4, R4, UR4, R5 ;  /* 0x0000000404047c24 */ /* 0x000fc6000f8e0205 */
[----:B------:R-:W-:-:S04]  /*09f0*/  MOV R3, R6 ;  /* 0x0000000600037202 */ /* 0x000fc80000000f00 */
[----:B------:R-:W-:Y:S02]  /*0a00*/  @!P0 IADD3 R3, PT, PT, -R3, RZ, RZ ;  /* 0x000000ff03038210 */ /* 0x000fe40007ffe1ff */
[----:B------:R-:W-:-:S07]  /*0a10*/  @!P3 LOP3.LUT R3, RZ, R8, RZ, 0x33, !PT ;  /* 0x00000008ff03b212 */ /* 0x000fce00078e33ff */
.L_x_125:
[----:B-1----:R-:W-:Y:S05]  /*0a20*/  @!P2 BRA `(.L_x_117) ;  /* 0x000000200070a947 */ /* 0x002fea0003800000 */
[----:B------:R-:W-:Y:S01]  /*0a30*/  IABS R16, R2 ;  /* 0x0000000200107213 */ /* 0x000fe20000000000 */
[----:B------:R-:W1:Y:S01]  /*0a40*/  S2R R41, SR_TID.X ;  /* 0x0000000000297919 */ /* 0x000e620000002100 */
[----:B------:R-:W1:Y:S01]  /*0a50*/  S2UR UR6, SR_CTAID.X ;  /* 0x00000000000679c3 */ /* 0x000e620000002500 */
[----:B------:R-:W2:Y:S01]  /*0a60*/  LDCU UR12, c[0x0][0x3e8] ;  /* 0x00007d00ff0c77ac */ /* 0x000ea20008000800 */
[----:B------:R-:W3:Y:S01]  /*0a70*/  I2F.RP R10, R16 ;  /* 0x00000010000a7306 */ /* 0x000ee20000209400 */
[----:B------:R-:W4:Y:S01]  /*0a80*/  S2R R8, SR_CTAID.Y ;  /* 0x0000000000087919 */ /* 0x000f220000002600 */
[----:B------:R-:W-:Y:S01]  /*0a90*/  ISETP.GT.AND P3, PT, R4, RZ, PT ;  /* 0x000000ff0400720c */ /* 0x000fe20003f64270 */
[----:B------:R-:W0:Y:S01]  /*0aa0*/  LDCU UR27, c[0x0][0x3e8] ;  /* 0x00007d00ff1b77ac */ /* 0x000e220008000800 */
[----:B------:R-:W4:Y:S02]  /*0ab0*/  S2R R9, SR_TID.Y ;  /* 0x0000000000097919 */ /* 0x000f240000002200 */
[----:B------:R-:W1:Y:S01]  /*0ac0*/  LDC R6, c[0x0][0x360] ;  /* 0x0000d800ff067b82 */ /* 0x000e620000000800 */
[----:B------:R-:W4:Y:S01]  /*0ad0*/  LDCU UR7, c[0x0][0x364] ;  /* 0x00006c80ff0777ac */ /* 0x000f220008000800 */
[----:B------:R-:W0:Y:S06]  /*0ae0*/  LDCU UR26, c[0x0][0x3e0] ;  /* 0x00007c00ff1a77ac */ /* 0x000e2c0008000800 */
[----:B------:R-:W5:Y:S01]  /*0af0*/  LDC.64 R20, c[0x0][0x3e0] ;  /* 0x0000f800ff147b82 */ /* 0x000f620000000a00 */
[----:B---3--:R-:W3:Y:S01]  /*0b00*/  MUFU.RCP R10, R10 ;  /* 0x0000000a000a7308 */ /* 0x008ee20000001000 */
[----:B------:R-:W0:Y:S01]  /*0b10*/  LDCU UR29, c[0x0][0x460] ;  /* 0x00008c00ff1d77ac */ /* 0x000e220008000800 */
[----:B------:R-:W0:Y:S05]  /*0b20*/  LDCU.64 UR30, c[0x0][0x410] ;  /* 0x00008200ff1e77ac */ /* 0x000e2a0008000a00 */
[----:B------:R-:W2:Y:S01]  /*0b30*/  LDC R5, c[0x0][0x374] ;  /* 0x0000dd00ff057b82 */ /* 0x000ea20000000800 */
[----:B------:R-:W0:Y:S01]  /*0b40*/  LDCU UR28, c[0x0][0x44c] ;  /* 0x00008980ff1c77ac */ /* 0x000e220008000800 */
[----:B------:R-:W0:Y:S01]  /*0b50*/  LDCU.64 UR10, c[0x0][0x4d8] ;  /* 0x00009b00ff0a77ac */ /* 0x000e220008000a00 */
[----:B-1----:R-:W-:-:S02]  /*0b60*/  IMAD R41, R6, UR6, R41 ;  /* 0x0000000606297c24 */ /* 0x002fc4000f8e0229 */
[----:B------:R-:W-:Y:S01]  /*0b70*/  HFMA2 R6, -RZ, RZ, 0, 0 ;  /* 0x00000000ff067431 */ /* 0x000fe200000001ff */
[----:B---3--:R-:W-:Y:S01]  /*0b80*/  IADD3 R7, PT, PT, R10, 0xffffffe, RZ ;  /* 0x0ffffffe0a077810 */ /* 0x008fe20007ffe0ff */
[----:B------:R-:W1:Y:S01]  /*0b90*/  LDCU.64 UR20, c[0x0][0x488] ;  /* 0x00009100ff1477ac */ /* 0x000e620008000a00 */
[----:B----4-:R-:W-:-:S04]  /*0ba0*/  IMAD R8, R8, UR7, R9 ;  /* 0x0000000708087c24 */ /* 0x010fc8000f8e0209 */
[----:B------:R-:W3:Y:S01]  /*0bb0*/  F2I.FTZ.U32.TRUNC.NTZ R7, R7 ;  /* 0x0000000700077305 */ /* 0x000ee2000021f000 */
[----:B-----5:R-:W-:Y:S01]  /*0bc0*/  IADD3 R9, PT, PT, R20, -0x1, RZ ;  /* 0xffffffff14097810 */ /* 0x020fe20007ffe0ff */
[----:B------:R-:W4:Y:S01]  /*0bd0*/  LDCU.64 UR22, c[0x0][0x490] ;  /* 0x00009200ff1677ac */ /* 0x000f220008000a00 */
[----:B------:R-:W0:Y:S01]  /*0be0*/  LDCU.64 UR24, c[0x0][0x498] ;  /* 0x00009300ff1877ac */ /* 0x000e220008000a00 */
[----:B--2---:R-:W-:Y:S01]  /*0bf0*/  IMAD R5, R5, UR7, RZ ;  /* 0x0000000705057c24 */ /* 0x004fe2000f8e02ff */
[----:B------:R-:W-:-:S03]  /*0c00*/  UMOV UR6, URZ ;  /* 0x000000ff00067c82 */ /* 0x000fc60008000000 */
[----:B------:R-:W-:Y:S02]  /*0c10*/  IMAD R14, R5, UR5, R8 ;  /* 0x00000005050e7c24 */ /* 0x000fe4000f8e0208 */
[----:B------:R-:W-:Y:S02]  /*0c20*/  VIADD R5, R4, 0x1 ;  /* 0x0000000104057836 */ /* 0x000fe40000000000 */
[----:B---3--:R-:W-:-:S03]  /*0c30*/  IMAD.MOV R11, RZ, RZ, -R7 ;  /* 0x000000ffff0b7224 */ /* 0x008fc600078e0a07 */
[----:B------:R-:W-:Y:S01]  /*0c40*/  ISETP.GE.AND P4, PT, R5, UR12, PT ;  /* 0x0000000c05007c0c */ /* 0x000fe2000bf86270 */
[----:B------:R-:W-:-:S03]  /*0c50*/  IMAD R11, R11, R16, RZ ;  /* 0x000000100b0b7224 */ /* 0x000fc600078e02ff */
[----:B------:R-:W-:Y:S01]  /*0c60*/  SEL R12, R5, RZ, !P4 ;  /* 0x000000ff050c7207 */ /* 0x000fe20006000000 */
[----:B------:R-:W-:Y:S01]  /*0c70*/  IMAD.HI.U32 R11, R7, R11, R6 ;  /* 0x0000000b070b7227 */ /* 0x000fe200078e0006 */
[-C--:B------:R-:W-:Y:S02]  /*0c80*/  IABS R7, R2.reuse ;  /* 0x0000000200077213 */ /* 0x080fe40000000000 */
[----:B------:R-:W-:Y:S02]  /*0c90*/  IABS R6, R9 ;  /* 0x0000000900067213 */ /* 0x000fe40000000000 */
[----:B------:R-:W-:Y:S02]  /*0ca0*/  IADD3 R7, PT, PT, RZ, -R7, RZ ;  /* 0x80000007ff077210 */ /* 0x000fe40007ffe0ff */
[----:B------:R-:W-:Y:S01]  /*0cb0*/  LOP3.LUT R9, R9, R2, RZ, 0x3c, !PT ;  /* 0x0000000209097212 */ /* 0x000fe200078e3cff */
[----:B------:R-:W-:-:S03]  /*0cc0*/  IMAD.HI.U32 R49, R11, R6, RZ ;  /* 0x000000060b317227 */ /* 0x000fc600078e00ff */
[----:B------:R-:W-:Y:S01]  /*0cd0*/  ISETP.GE.AND P0, PT, R9, RZ, PT ;  /* 0x000000ff0900720c */ /* 0x000fe20003f06270 */
[----:B------:R-:W-:Y:S01]  /*0ce0*/  IMAD R23, R49, R7, R6 ;  /* 0x0000000731177224 */ /* 0x000fe200078e0206 */
[----:B------:R-:W-:Y:S01]  /*0cf0*/  IADD3 R6, PT, PT, R14, 0x1, RZ ;  /* 0x000000010e067810 */ /* 0x000fe20007ffe0ff */
[C---:B------:R-:W-:Y:S01]  /*0d00*/  IMAD R9, R4.reuse, R21, R14 ;  /* 0x0000001504097224 */ /* 0x040fe200078e020e */
[----:B------:R-:W-:Y:S02]  /*0d10*/  SEL R7, R4, UR12, P3 ;  /* 0x0000000c04077c07 */ /* 0x000fe40009800000 */
[----:B------:R-:W-:Y:S01]  /*0d20*/  ISETP.GT.U32.AND P4, PT, R16, R23, PT ;  /* 0x000000171000720c */ /* 0x000fe20003f84070 */
[----:B------:R-:W-:Y:S01]  /*0d30*/  IMAD R27, R9, R20, R41 ;  /* 0x00000014091b7224 */ /* 0x000fe200078e0229 */
[----:B------:R-:W-:Y:S02]  /*0d40*/  ISETP.GE.AND P5, PT, R6, R21, PT ;  /* 0x000000150600720c */ /* 0x000fe40003fa6270 */
[----:B------:R-:W-:-:S02]  /*0d50*/  ISETP.GT.AND P3, PT, R14, RZ, PT ;  /* 0x000000ff0e00720c */ /* 0x000fc40003f64270 */
[----:B------:R-:W-:Y:S02]  /*0d60*/  SEL R8, R6, RZ, !P5 ;  /* 0x000000ff06087207 */ /* 0x000fe40006800000 */
[-C--:B------:R-:W-:Y:S02]  /*0d70*/  SEL R5, R14, R21.reuse, P3 ;  /* 0x000000150e057207 */ /* 0x080fe40001800000 */
[----:B------:R-:W-:Y:S01]  /*0d80*/  IADD3 R10, PT, PT, R7, -0x1, RZ ;  /* 0xffffffff070a7810 */ /* 0x000fe20007ffe0ff */
[CC--:B------:R-:W-:Y:S01]  /*0d90*/  IMAD R11, R12.reuse, R21.reuse, R8 ;  /* 0x000000150c0b7224 */ /* 0x0c0fe200078e0208 */
[----:B------:R-:W-:Y:S01]  /*0da0*/  IADD3 R6, PT, PT, R5, -0x1, RZ ;  /* 0xffffffff05067810 */ /* 0x000fe20007ffe0ff */
[----:B------:R-:W-:Y:S01]  /*0db0*/  @!P4 IMAD.IADD R23, R23, 0x1, -R16 ;  /* 0x000000011717c824 */ /* 0x000fe200078e0a10 */
[----:B------:R-:W-:Y:S01]  /*0dc0*/  @!P4 IADD3 R49, PT, PT, R49, 0x1, RZ ;  /* 0x000000013131c810 */ /* 0x000fe20007ffe0ff */
[-CC-:B------:R-:W-:Y:S01]  /*0dd0*/  IMAD R5, R12, R21.reuse, R14.reuse ;  /* 0x000000150c057224 */ /* 0x180fe200078e020e */
[----:B------:R-:W-:Y:S01]  /*0de0*/  ISETP.NE.AND P4, PT, R2, RZ, PT ;  /* 0x000000ff0200720c */ /* 0x000fe20003f85270 */
[-C--:B------:R-:W-:Y:S01]  /*0df0*/  IMAD R7, R10, R21.reuse, R14 ;  /* 0x000000150a077224 */ /* 0x080fe200078e020e */
[----:B------:R-:W-:Y:S01]  /*0e00*/  ISETP.GE.U32.AND P5, PT, R23, R16, PT ;  /* 0x000000101700720c */ /* 0x000fe20003fa6070 */
[-C--:B------:R-:W-:Y:S01]  /*0e10*/  IMAD R13, R12, R21.reuse, R6 ;  /* 0x000000150c0d7224 */ /* 0x080fe200078e0206 */
[-C--:B------:R-:W-:Y:S01]  /*0e20*/  ISETP.GE.AND P3, PT, R14, R21.reuse, PT ;  /* 0x000000150e00720c */ /* 0x080fe20003f66270 */
[--C-:B------:R-:W-:Y:S01]  /*0e30*/  IMAD R15, R4, R21, R8.reuse ;  /* 0x00000015040f7224 */ /* 0x100fe200078e0208 */
[----:B------:R-:W-:Y:S01]  /*0e40*/  MOV R47, R27 ;  /* 0x0000001b002f7202 */ /* 0x000fe20000000f00 */
[----:B------:R-:W-:-:S02]  /*0e50*/  IMAD R17, R10, R21, R8 ;  /* 0x000000150a117224 */ /* 0x000fc400078e0208 */
[-CC-:B------:R-:W-:Y:S02]  /*0e60*/  IMAD R19, R10, R21.reuse, R6.reuse ;  /* 0x000000150a137224 */ /* 0x180fe400078e0206 */
[----:B------:R-:W-:Y:S02]  /*0e70*/  IMAD R21, R4, R21, R6 ;  /* 0x0000001504157224 */ /* 0x000fe400078e0206 */
[-CC-:B------:R-:W-:Y:S02]  /*0e80*/  IMAD R25, R7, R20.reuse, R41.reuse ;  /* 0x0000001407197224 */ /* 0x180fe400078e0229 */
[----:B------:R-:W-:Y:S01]  /*0e90*/  @P5 IADD3 R49, PT, PT, R49, 0x1, RZ ;  /* 0x0000000131315810 */ /* 0x000fe20007ffe0ff */
[-CC-:B------:R-:W-:Y:S02]  /*0ea0*/  IMAD R31, R17, R20.reuse, R41.reuse ;  /* 0x00000014111f7224 */ /* 0x180fe400078e0229 */
[-CC-:B------:R-:W-:Y:S01]  /*0eb0*/  IMAD R33, R13, R20.reuse, R41.reuse ;  /* 0x000000140d217224 */ /* 0x180fe200078e0229 */
[----:B------:R-:W-:Y:S01]  /*0ec0*/  MOV R6, R49 ;  /* 0x0000003100067202 */ /* 0x000fe20000000f00 */
[-CC-:B------:R-:W-:Y:S01]  /*0ed0*/  IMAD R37, R15, R20.reuse, R41.reuse ;  /* 0x000000140f257224 */ /* 0x180fe200078e0229 */
[----:B------:R-:W-:Y:S01]  /*0ee0*/  MOV R45, R25 ;  /* 0x00000019002d7202 */ /* 0x000fe20000000f00 */
[-CC-:B------:R-:W-:Y:S01]  /*0ef0*/  IMAD R39, R21, R20.reuse, R41.reuse ;  /* 0x0000001415277224 */ /* 0x180fe200078e0229 */
[----:B------:R-:W-:Y:S01]  /*0f00*/  @!P0 IADD3 R6, PT, PT, -R6, RZ, RZ ;  /* 0x000000ff06068210 */ /* 0x000fe20007ffe1ff */
[-CC-:B------:R-:W-:Y:S01]  /*0f10*/  IMAD R23, R5, R20.reuse, R41.reuse ;  /* 0x0000001405177224 */ /* 0x180fe200078e0229 */
[----:B------:R-:W-:Y:S01]  /*0f20*/  MOV R87, R31 ;  /* 0x0000001f00577202 */ /* 0x000fe20000000f00 */
[-CC-:B------:R-:W-:Y:S01]  /*0f30*/  IMAD R29, R19, R20.reuse, R41.reuse ;  /* 0x00000014131d7224 */ /* 0x180fe200078e0229 */
[----:B------:R-:W-:Y:S01]  /*0f40*/  MOV R89, R33 ;  /* 0x0000002100597202 */ /* 0x000fe20000000f00 */
[----:B------:R-:W-:Y:S01]  /*0f50*/  IMAD R35, R11, R20, R41 ;  /* 0x000000140b237224 */ /* 0x000fe200078e0229 */
[----:B------:R-:W-:Y:S01]  /*0f60*/  IADD3 R41, PT, PT, R41, 0x1, RZ ;  /* 0x0000000129297810 */ /* 0x000fe20007ffe0ff */
[----:B------:R-:W-:Y:S01]  /*0f70*/  IMAD.MOV.U32 R43, RZ, RZ, R23 ;  /* 0x000000ffff2b7224 */ /* 0x000fe200078e0017 */
[----:B------:R-:W-:Y:S01]  /*0f80*/  MOV R93, R37 ;  /* 0x00000025005d7202 */ /* 0x000fe20000000f00 */
[----:B------:R-:W-:Y:S01]  /*0f90*/  IMAD.MOV.U32 R49, RZ, RZ, R29 ;  /* 0x000000ffff317224 */ /* 0x000fe200078e001d */
[----:B------:R-:W-:Y:S01]  /*0fa0*/  MOV R8, R39 ;  /* 0x0000002700087202 */ /* 0x000fe20000000f00 */
[----:B------:R-:W-:Y:S01]  /*0fb0*/  IMAD.MOV.U32 R91, RZ, RZ, R35 ;  /* 0x000000ffff5b7224 */ /* 0x000fe200078e0023 */
[----:B01--4-:R-:W-:-:S07]  /*0fc0*/  @!P4 LOP3.LUT R6, RZ, R2, RZ, 0x33, !PT ;  /* 0x00000002ff06c212 */ /* 0x013fce00078e33ff */
.L_x_124:
[----:B------:R-:W-:Y:S01]  /*0fd0*/  IADD3 R10, PT, PT, R41, -0x1, RZ ;  /* 0xffffffff290a7810 */ /* 0x000fe20007ffe0ff */
[----:B------:R-:W-:Y:S03]  /*0fe0*/  BSSY.RECONVERGENT B0, `(.L_x_118) ;  /* 0x00001a9000007945 */ /* 0x000fe60003800200 */
[----:B------:R-:W-:-:S04]  /*0ff0*/  ISETP.GE.OR P0, PT, R10, UR26, P3 ;  /* 0x0000001a0a007c0c */ /* 0x000fc80009f06670 */
[----:B------:R-:W-:-:S13]  /*1000*/  ISETP.GE.OR P0, PT, R4, UR27, P0 ;  /* 0x0000001b04007c0c */ /* 0x000fda0008706670 */
[----:B-1----:R-:W-:Y:S05]  /*1010*/  @P0 BRA `(.L_x_119) ;  /* 0x0000001800940947 */ /* 0x002fea0003800000 */
[----:B------:R-:W0:Y:S08]  /*1020*/  LDC.64 R62, c[0x0][0x3d0] ;  /* 0x0000f400ff3e7b82 */ /* 0x000e300000000a00 */
[----:B------:R-:W1:Y:S08]  /*1030*/  LDC.64 R60, c[0x0][0x3c8] ;  /* 0x0000f200ff3c7b82 */ /* 0x000e700000000a00 */
[----:B------:R-:W2:Y:S01]  /*1040*/  LDC R40, c[0x0][0x464] ;  /* 0x00011900ff287b82 */ /* 0x000ea20000000800 */
[----:B0-----:R-:W-:-:S05]  /*1050*/  IMAD.WIDE R66, R47, 0x8, R62 ;  /* 0x000000082f427825 */ /* 0x001fca00078e023e */
[----:B------:R-:W3:Y:S01]  /*1060*/  LDG.E.64 R64, desc[UR8][R66.64] ;  /* 0x0000000842407981 */ /* 0x000ee2000c1e1b00 */
[----:B-1----:R-:W-:-:S06]  /*1070*/  IMAD.WIDE R82, R47, 0x8, R60 ;  /* 0x000000082f527825 */ /* 0x002fcc00078e023c */
[----:B------:R-:W4:Y:S01]  /*1080*/  LDG.E.64 R82, desc[UR8][R82.64] ;  /* 0x0000000852527981 */ /* 0x000f22000c1e1b00 */
[----:B------:R-:W-:Y:S01]  /*1090*/  IMAD.MOV.U32 R72, RZ, RZ, 0x652b82fe ;  /* 0x652b82feff487424 */ /* 0x000fe200078e00ff */
[----:B------:R-:W-:Y:S01]  /*10a0*/  MOV R73, 0x3ff71547 ;  /* 0x3ff7154700497802 */ /* 0x000fe20000000f00 */
[----:B--2---:R-:W-:Y:S02]  /*10b0*/  IMAD R12, R40, UR28, RZ ;  /* 0x0000001c280c7c24 */ /* 0x004fe4000f8e02ff */
[----:B------:R-:W-:Y:S01]  /*10c0*/  HFMA2 R107, -RZ, RZ, 1.974609375, 0.0977783203125 ;  /* 0x3fe62e42ff6b7431 */ /* 0x000fe200000001ff */
[----:B------:R-:W-:Y:S01]  /*10d0*/  MOV R106, 0xfefa39ef ;  /* 0xfefa39ef006a7802 */ /* 0x000fe20000000f00 */
[----:B------:R-:W-:Y:S01]  /*10e0*/  IMAD.MOV.U32 R102, RZ, RZ, 0x3b39803f ;  /* 0x3b39803fff667424 */ /* 0x000fe200078e00ff */
[----:B------:R-:W3:Y:S01]  /*10f0*/  I2F.F64 R68, R12 ;  /* 0x0000000c00447312 */ /* 0x000ee20000201c00 */
        /* <DEDUP_REMOVED lines=26> */
[----:B------:R-:W-:Y:S01]  /*12a0*/  DFMA R64, R68, -R102, R64 ;  /* 0x800000664440722b */ /* 0x000fe20000000040 */
[----:B------:R-:W-:Y:S01]  /*12b0*/  IMAD.MOV.U32 R68, RZ, RZ, 0x555502a1 ;  /* 0x555502a1ff447424 */ /* 0x000fe200078e00ff */
[----:B------:R-:W-:-:S06]  /*12c0*/  MOV R69, 0x3fa55555 ;  /* 0x3fa5555500457802 */ /* 0x000fcc0000000f00 */
        /* <DEDUP_REMOVED lines=10> */
[----:B------:R-:W-:Y:S01]  /*1370*/  DFMA R76, R64, R76, 1 ;  /* 0x3ff00000404c742b */ /* 0x000fe2000000004c */
[----:B------:R-:W0:Y:S09]  /*1380*/  LDC.64 R64, c[0x0][0x3d8] ;  /* 0x0000f600ff407b82 */ /* 0x000e320000000a00 */
[----:B------:R-:W-:-:S02]  /*1390*/  LEA R71, R108, R77, 0x14 ;  /* 0x0000004d6c477211 */ /* 0x000fc400078ea0ff */
        /* <DEDUP_REMOVED lines=15> */
.L_x_121:
[----:B------:R-:W-:Y:S05]  /*1490*/  BSYNC.RECONVERGENT B1 ;  /* 0x0000000000017941 */ /* 0x000fea0003800200 */
.L_x_120:
[----:B0-----:R-:W-:-:S05]  /*14a0*/  IMAD.WIDE R110, R47, 0x8, R64 ;  /* 0x000000082f6e7825 */ /* 0x001fca00078e0240 */
[----:B------:R-:W2:Y:S01]  /*14b0*/  LDG.E.64 R76, desc[UR8][R110.64] ;  /* 0x000000086e4c7981 */ /* 0x000ea2000c1e1b00 */
[C---:B------:R-:W-:Y:S02]  /*14c0*/  ISETP.GE.AND P4, PT, R41.reuse, UR26, PT ;  /* 0x0000001a29007c0c */ /* 0x040fe4000bf86270 */
[C---:B------:R-:W-:Y:S02]  /*14d0*/  ISETP.GT.AND P0, PT, R10.reuse, RZ, PT ;  /* 0x000000ff0a00720c */ /* 0x040fe40003f04270 */
[----:B------:R-:W-:Y:S02]  /*14e0*/  SEL R22, R41, RZ, !P4 ;  /* 0x000000ff29167207 */ /* 0x000fe40006000000 */
[----:B------:R-:W-:-:S03]  /*14f0*/  SEL R18, R10, UR26, P0 ;  /* 0x0000001a0a127c07 */ /* 0x000fc60008000000 */
[--C-:B------:R-:W-:Y:S02]  /*1500*/  IMAD R10, R15, UR26, R22.reuse ;  /* 0x0000001a0f0a7c24 */ /* 0x100fe4000f8e0216 */
[--C-:B------:R-:W-:Y:S02]  /*1510*/  IMAD R46, R21, UR26, R22.reuse ;  /* 0x0000001a152e7c24 */ /* 0x100fe4000f8e0216 */
[----:B------:R-:W-:Y:S02]  /*1520*/  VIADD R18, R18, 0xffffffff ;  /* 0xffffffff12127836 */ /* 0x000fe40000000000 */
[----:B------:R-:W-:Y:S02]  /*1530*/  IMAD R38, R9, UR26, R22 ;  /* 0x0000001a09267c24 */ /* 0x000fe4000f8e0216 */
[----:B------:R-:W-:Y:S02]  /*1540*/  IMAD R26, R15, UR26, R18 ;  /* 0x0000001a0f1a7c24 */ /* 0x000fe4000f8e0212 */
[----:B------:R-:W-:-:S02]  /*1550*/  IMAD R44, R5, UR26, R22 ;  /* 0x0000001a052c7c24 */ /* 0x000fc4000f8e0216 */
[--C-:B------:R-:W-:Y:S02]  /*1560*/  IMAD R14, R9, UR26, R18.reuse ;  /* 0x0000001a090e7c24 */ /* 0x100fe4000f8e0212 */
[----:B------:R-:W-:Y:S01]  /*1570*/  IMAD R42, R21, UR26, R18 ;  /* 0x0000001a152a7c24 */ /* 0x000fe2000f8e0212 */
[----:B--2---:R-:W-:-:S08]  /*1580*/  DMUL R76, R76, R52 ;  /* 0x000000344c4c7228 */ /* 0x004fd00000000000 */
[----:B------:R-:W-:-:S08]  /*1590*/  DFMA R72, R76, R72, 6.75539944105574400000e+15 ;  /* 0x433800004c48742b */ /* 0x000fd00000000048 */
[----:B------:R-:W-:-:S08]  /*15a0*/  DADD R108, R72, -6.75539944105574400000e+15 ;  /* 0xc3380000486c7429 */ /* 0x000fd00000000000 */
[----:B------:R-:W-:-:S08]  /*15b0*/  DFMA R106, R108, -R106, R76 ;  /* 0x8000006a6c6a722b */ /* 0x000fd0000000004c */
[----:B------:R-:W-:-:S08]  /*15c0*/  DFMA R102, R108, -R102, R106 ;  /* 0x800000666c66722b */ /* 0x000fd0000000006a */
[----:B------:R-:W-:-:S08]  /*15d0*/  DFMA R98, R102, R104, R98 ;  /* 0x000000686662722b */ /* 0x000fd00000000062 */
[----:B------:R-:W-:Y:S01]  /*15e0*/  DFMA R98, R102, R98, R96 ;  /* 0x000000626662722b */ /* 0x000fe20000000060 */
[----:B------:R-:W-:-:S07]  /*15f0*/  IMAD.WIDE R96, R10, 0x8, R60 ;  /* 0x000000080a607825 */ /* 0x000fce00078e023c */
[----:B------:R-:W-:Y:S01]  /*1600*/  DFMA R98, R102, R98, R94 ;  /* 0x000000626662722b */ /* 0x000fe2000000005e */
[----:B------:R-:W2:Y:S01]  /*1610*/  LDG.E.64 R96, desc[UR8][R96.64] ;  /* 0x0000000860607981 */ /* 0x000ea2000c1e1b00 */
[----:B------:R-:W-:-:S06]  /*1620*/  IMAD.WIDE R94, R46, 0x8, R60 ;  /* 0x000000082e5e7825 */ /* 0x000fcc00078e023c */
[C---:B------:R-:W-:Y:S01]  /*1630*/  DFMA R98, R102.reuse, R98, R84 ;  /* 0x000000626662722b */ /* 0x040fe20000000054 */
[----:B------:R-:W2:Y:S07]  /*1640*/  LDG.E.64 R94, desc[UR8][R94.64] ;  /* 0x000000085e5e7981 */ /* 0x000eae000c1e1b00 */
[----:B------:R-:W-:-:S08]  /*1650*/  DFMA R80, R102, R98, R80 ;  /* 0x000000626650722b */ /* 0x000fd00000000050 */
[----:B------:R-:W-:Y:S01]  /*1660*/  DFMA R78, R102, R80, R78 ;  /* 0x00000050664e722b */ /* 0x000fe2000000004e */
[----:B------:R-:W-:-:S04]  /*1670*/  IMAD.WIDE R84, R26, 0x8, R60 ;  /* 0x000000081a547825 */ /* 0x000fc800078e023c */
[--C-:B------:R-:W-:Y:S02]  /*1680*/  IMAD.WIDE R98, R14, 0x8, R60.reuse ;  /* 0x000000080e627825 */ /* 0x100fe400078e023c */
[----:B------:R-:W3:Y:S01]  /*1690*/  LDG.E.64 R84, desc[UR8][R84.64] ;  /* 0x0000000854547981 */ /* 0x000ee2000c1e1b00 */
[C---:B------:R-:W-:Y:S01]  /*16a0*/  DFMA R78, R102.reuse, R78, R68 ;  /* 0x0000004e664e722b */ /* 0x040fe20000000044 */
[--C-:B------:R-:W-:Y:S02]  /*16b0*/  IMAD.WIDE R80, R42, 0x8, R60.reuse ;  /* 0x000000082a507825 */ /* 0x100fe400078e023c */
[----:B------:R-:W5:Y:S02]  /*16c0*/  LDG.E.64 R98, desc[UR8][R98.64] ;  /* 0x0000000862627981 */ /* 0x000f64000c1e1b00 */
[--C-:B------:R-:W-:Y:S02]  /*16d0*/  IMAD.WIDE R68, R38, 0x8, R60.reuse ;  /* 0x0000000826447825 */ /* 0x100fe400078e023c */
[----:B------:R-:W5:Y:S01]  /*16e0*/  LDG.E.64 R80, desc[UR8][R80.64] ;  /* 0x0000000850507981 */ /* 0x000f62000c1e1b00 */
[----:B------:R-:W-:Y:S01]  /*16f0*/  DFMA R100, R102, R78, R100 ;  /* 0x0000004e6664722b */ /* 0x000fe20000000064 */
[----:B------:R-:W-:-:S02]  /*1700*/  IMAD.WIDE R78, R44, 0x8, R60 ;  /* 0x000000082c4e7825 */ /* 0x000fc400078e023c */
[----:B------:R-:W5:Y:S04]  /*1710*/  LDG.E.64 R68, desc[UR8][R68.64] ;  /* 0x0000000844447981 */ /* 0x000f68000c1e1b00 */
[----:B------:R-:W5:Y:S01]  /*1720*/  LDG.E.64 R78, desc[UR8][R78.64] ;  /* 0x000000084e4e7981 */ /* 0x000f62000c1e1b00 */
[----:B------:R-:W-:Y:S01]  /*1730*/  DFMA R74, R102, R100, R74 ;  /* 0x00000064664a722b */ /* 0x000fe2000000004a */
[----:B------:R-:W-:-:S07]  /*1740*/  FSETP.GEU.AND P0, PT, |R77|, 4.1917929649353027344, PT ;  /* 0x4086232b4d00780b */ /* 0x000fce0003f0e200 */
[C---:B------:R-:W-:Y:S01]  /*1750*/  DFMA R74, R102.reuse, R74, 1 ;  /* 0x3ff00000664a742b */ /* 0x040fe2000000004a */
[----:B------:R-:W-:Y:S07]  /*1760*/  BSSY.RECONVERGENT B1, `(.L_x_122) ;  /* 0x0000013000017945 */ /* 0x000fee0003800200 */
[----:B------:R-:W-:-:S10]  /*1770*/  DFMA R102, R102, R74, 1 ;  /* 0x3ff000006666742b */ /* 0x000fd4000000004a */
[----:B------:R-:W-:Y:S02]  /*1780*/  LEA R75, R72, R103, 0x14 ;  /* 0x00000067484b7211 */ /* 0x000fe400078ea0ff */
[----:B------:R-:W-:Y:S01]  /*1790*/  MOV R74, R102 ;  /* 0x00000066004a7202 */ /* 0x000fe20000000f00 */
[----:B--2---:R-:W-:-:S08]  /*17a0*/  DADD R94, R96, R94 ;  /* 0x00000000605e7229 */ /* 0x004fd0000000005e */
[----:B---3--:R-:W-:Y:S01]  /*17b0*/  DADD R84, R94, R84 ;  /* 0x000000005e547229 */ /* 0x008fe20000000054 */
[----:B------:R-:W-:Y:S10]  /*17c0*/  @!P0 BRA `(.L_x_123) ;  /* 0x0000000000308947 */ /* 0x000ff40003800000 */
[----:B------:R-:W-:Y:S01]  /*17d0*/  FSETP.GEU.AND P4, PT, |R77|, 4.2275390625, PT ;  /* 0x408748004d00780b */ /* 0x000fe20003f8e200 */
[C---:B------:R-:W-:Y:S02]  /*17e0*/  DADD R74, R76.reuse, +INF ;  /* 0x7ff000004c4a7429 */ /* 0x040fe40000000000 */
[----:B------:R-:W-:-:S08]  /*17f0*/  DSETP.GEU.AND P0, PT, R76, RZ, PT ;  /* 0x000000ff4c00722a */ /* 0x000fd00003f0e000 */
[----:B------:R-:W-:Y:S02]  /*1800*/  FSEL R74, R74, RZ, P0 ;  /* 0x000000ff4a4a7208 */ /* 0x000fe40000000000 */
[----:B------:R-:W-:Y:S02]  /*1810*/  @!P4 LEA.HI R12, R72, R72, RZ, 0x1 ;  /* 0x00000048480cc211 */ /* 0x000fe400078f08ff */
[----:B------:R-:W-:Y:S02]  /*1820*/  FSEL R75, R75, RZ, P0 ;  /* 0x000000ff4b4b7208 */ /* 0x000fe40000000000 */
[----:B------:R-:W-:-:S04]  /*1830*/  @!P4 SHF.R.S32.HI R73, RZ, 0x1, R12 ;  /* 0x00000001ff49c819 */ /* 0x000fc8000001140c */
[----:B------:R-:W-:Y:S01]  /*1840*/  @!P4 IADD3 R72, PT, PT, R72, -R73, RZ ;  /* 0x800000494848c210 */ /* 0x000fe20007ffe0ff */
[----:B------:R-:W-:-:S03]  /*1850*/  @!P4 IMAD R103, R73, 0x100000, R103 ;  /* 0x001000004967c824 */ /* 0x000fc600078e0267 */
[----:B------:R-:W-:Y:S02]  /*1860*/  @!P4 LEA R73, R72, 0x3ff00000, 0x14 ;  /* 0x3ff000004849c811 */ /* 0x000fe400078ea0ff */
[----:B------:R-:W-:-:S06]  /*1870*/  @!P4 MOV R72, RZ ;  /* 0x000000ff0048c202 */ /* 0x000fcc0000000f00 */
[----:B------:R-:W-:-:S11]  /*1880*/  @!P4 DMUL R74, R102, R72 ;  /* 0x00000048664ac228 */ /* 0x000fd60000000000 */
.L_x_123:
[----:B------:R-:W-:Y:S05]  /*1890*/  BSYNC.RECONVERGENT B1 ;  /* 0x0000000000017941 */ /* 0x000fea0003800200 */
.L_x_122:
[----:B-----5:R-:W-:Y:S01]  /*18a0*/  DADD R80, R84, R80 ;  /* 0x0000000054507229 */ /* 0x020fe20000000050 */
[C---:B------:R-:W-:Y:S02]  /*18b0*/  IMAD R12, R11.reuse, UR26, R22 ;  /* 0x0000001a0b0c7c24 */ /* 0x040fe4000f8e0216 */
[----:B------:R-:W-:Y:S01]  /*18c0*/  IMAD R34, R11, UR26, R18 ;  /* 0x0000001a0b227c24 */ /* 0x000fe2000f8e0212 */
[----:B------:R-:W-:Y:S01]  /*18d0*/  DADD R98, R68, R98 ;  /* 0x0000000044627229 */ /* 0x000fe20000000062 */
[----:B------:R-:W-:-:S04]  /*18e0*/  IMAD.WIDE R76, R91, 0x8, R60 ;  /* 0x000000085b4c7825 */ /* 0x000fc800078e023c */
[--C-:B------:R-:W-:Y:S01]  /*18f0*/  IMAD.WIDE R94, R93, 0x8, R60.reuse ;  /* 0x000000085d5e7825 */ /* 0x100fe200078e023c */
[----:B------:R-:W-:Y:S01]  /*1900*/  DADD R78, R80, R78 ;  /* 0x00000000504e7229 */ /* 0x000fe2000000004e */
[----:B------:R-:W2:Y:S02]  /*1910*/  LDG.E.64 R76, desc[UR8][R76.64] ;  /* 0x000000084c4c7981 */ /* 0x000ea4000c1e1b00 */
[----:B------:R-:W-:-:S04]  /*1920*/  IMAD.WIDE R72, R89, 0x8, R60 ;  /* 0x0000000859487825 */ /* 0x000fc800078e023c */
[----:B------:R-:W-:Y:S01]  /*1930*/  IMAD R32, R5, UR26, R18 ;  /* 0x0000001a05207c24 */ /* 0x000fe2000f8e0212 */
[----:B------:R-:W3:Y:S01]  /*1940*/  LDG.E.64 R94, desc[UR8][R94.64] ;  /* 0x000000085e5e7981 */ /* 0x000ee2000c1e1b00 */
[----:B------:R-:W-:-:S04]  /*1950*/  IMAD.WIDE R68, R12, 0x8, R60 ;  /* 0x000000080c447825 */ /* 0x000fc800078e023c */
[----:B------:R-:W-:Y:S01]  /*1960*/  IMAD R36, R13, UR26, R18 ;  /* 0x0000001a0d247c24 */ /* 0x000fe2000f8e0212 */
[----:B------:R-:W4:Y:S01]  /*1970*/  LDG.E.64 R72, desc[UR8][R72.64] ;  /* 0x0000000848487981 */ /* 0x000f22000c1e1b00 */
[----:B------:R-:W-:-:S04]  /*1980*/  IMAD.WIDE R102, R34, 0x8, R60 ;  /* 0x0000000822667825 */ /* 0x000fc800078e023c */
[----:B------:R-:W-:Y:S01]  /*1990*/  IMAD R24, R7, UR26, R22 ;  /* 0x0000001a07187c24 */ /* 0x000fe2000f8e0216 */
[----:B------:R-:W4:Y:S01]  /*19a0*/  LDG.E.64 R68, desc[UR8][R68.64] ;  /* 0x0000000844447981 */ /* 0x000f22000c1e1b00 */
[----:B------:R-:W-:-:S04]  /*19b0*/  IMAD.WIDE R84, R8, 0x8, R60 ;  /* 0x0000000808547825 */ /* 0x000fc800078e023c */
[----:B------:R-:W-:Y:S01]  /*19c0*/  IMAD R30, R13, UR26, R22 ;  /* 0x0000001a0d1e7c24 */ /* 0x000fe2000f8e0216 */
[----:B------:R0:W4:Y:S01]  /*19d0*/  LDG.E.64 R80, desc[UR8][R102.64] ;  /* 0x0000000866507981 */ /* 0x000122000c1e1b00 */
[----:B------:R-:W-:-:S04]  /*19e0*/  IMAD.WIDE R96, R32, 0x8, R60 ;  /* 0x0000000820607825 */ /* 0x000fc800078e023c */
[----:B------:R-:W-:Y:S01]  /*19f0*/  IMAD.WIDE R104, R87, 0x8, R60 ;  /* 0x0000000857687825 */ /* 0x000fe200078e023c */
[----:B------:R-:W4:Y:S03]  /*1a00*/  LDG.E.64 R84, desc[UR8][R84.64] ;  /* 0x0000000854547981 */ /* 0x000f26000c1e1b00 */
[----:B------:R-:W-:Y:S01]  /*1a10*/  IMAD R20, R17, UR26, R22 ;  /* 0x0000001a11147c24 */ /* 0x000fe2000f8e0216 */
[----:B------:R-:W4:Y:S01]  /*1a20*/  LDG.E.64 R96, desc[UR8][R96.64] ;  /* 0x0000000860607981 */ /* 0x000f22000c1e1b00 */
[----:B------:R-:W-:-:S04]  /*1a30*/  IMAD.WIDE R100, R36, 0x8, R60 ;  /* 0x0000000824647825 */ /* 0x000fc800078e023c */
[--C-:B------:R-:W-:Y:S02]  /*1a40*/  IMAD R28, R17, UR26, R18.reuse ;  /* 0x0000001a111c7c24 */ /* 0x100fe4000f8e0212 */
[----:B------:R-:W-:Y:S01]  /*1a50*/  IMAD R16, R7, UR26, R18 ;  /* 0x0000001a07107c24 */ /* 0x000fe2000f8e0212 */
[----:B------:R-:W-:Y:S01]  /*1a60*/  UMOV UR12, 0x11111111 ;  /* 0x11111111000c7882 */ /* 0x000fe20000000000 */
[--C-:B------:R-:W-:Y:S01]  /*1a70*/  IMAD.WIDE R106, R24, 0x8, R60.reuse ;  /* 0x00000008186a7825 */ /* 0x100fe200078e023c */
[----:B------:R-:W-:Y:S01]  /*1a80*/  UMOV UR13, 0x40111111 ;  /* 0x40111111000d7882 */ /* 0x000fe20000000000 */
[----:B------:R-:W-:Y:S01]  /*1a90*/  UMOV UR14, 0xddddddde ;  /* 0xddddddde000e7882 */ /* 0x000fe20000000000 */
[----:B------:R-:W-:Y:S01]  /*1aa0*/  UMOV UR15, 0x3fdddddd ;  /* 0x3fdddddd000f7882 */ /* 0x000fe20000000000 */
[----:B0-----:R-:W-:Y:S01]  /*1ab0*/  IMAD.WIDE R102, R43, 0x8, R60 ;  /* 0x000000082b667825 */ /* 0x001fe200078e023c */
[----:B------:R-:W-:Y:S01]  /*1ac0*/  UMOV UR16, 0x9999999a ;  /* 0x9999999a00107882 */ /* 0x000fe20000000000 */
[----:B------:R-:W-:Y:S01]  /*1ad0*/  UMOV UR17, 0x3fb99999 ;  /* 0x3fb9999900117882 */ /* 0x000fe20000000000 */
[----:B------:R-:W-:Y:S01]  /*1ae0*/  DADD R70, -R74, R70 ;  /* 0x000000004a467229 */ /* 0x000fe20000000146 */
[----:B------:R-:W-:Y:S01]  /*1af0*/  UMOV UR18, 0x11111111 ;  /* 0x1111111100127882 */ /* 0x000fe20000000000 */
[----:B------:R-:W-:Y:S01]  /*1b00*/  UMOV UR19, 0x3fa11111 ;  /* 0x3fa1111100137882 */ /* 0x000fe20000000000 */
[----:B------:R-:W0:Y:S01]  /*1b10*/  LDC.64 R112, c[0x0][0x3b0] ;  /* 0x0000ec00ff707b82 */ /* 0x000e220000000a00 */
[----:B--2---:R-:W-:-:S02]  /*1b20*/  DADD R76, R78, R76 ;  /* 0x000000004e4c7229 */ /* 0x004fc4000000004c */
[----:B---3--:R-:W-:Y:S01]  /*1b30*/  DADD R78, R98, R94 ;  /* 0x00000000624e7229 */ /* 0x008fe2000000005e */
[----:B------:R-:W-:-:S05]  /*1b40*/  IMAD.WIDE R98, R30, 0x8, R60 ;  /* 0x000000081e627825 */ /* 0x000fca00078e023c */
[----:B----4-:R-:W-:Y:S01]  /*1b50*/  DADD R72, R76, R72 ;  /* 0x000000004c487229 */ /* 0x010fe20000000048 */
[----:B------:R-:W2:Y:S04]  /*1b60*/  LDG.E.64 R94, desc[UR8][R98.64] ;  /* 0x00000008625e7981 */ /* 0x000ea8000c1e1b00 */
[----:B------:R-:W3:Y:S01]  /*1b70*/  LDG.E.64 R76, desc[UR8][R106.64] ;  /* 0x000000086a4c7981 */ /* 0x000ee2000c1e1b00 */
[----:B------:R-:W-:-:S03]  /*1b80*/  DADD R80, R68, R80 ;  /* 0x0000000044507229 */ /* 0x000fc60000000050 */
[----:B------:R1:W4:Y:S01]  /*1b90*/  LDG.E.64 R68, desc[UR8][R100.64] ;  /* 0x0000000864447981 */ /* 0x000322000c1e1b00 */
[----:B------:R-:W-:-:S03]  /*1ba0*/  DADD R78, R78, R84 ;  /* 0x000000004e4e7229 */ /* 0x000fc60000000054 */
[----:B------:R0:W2:Y:S01]  /*1bb0*/  LDG.E.64 R84, desc[UR8][R102.64] ;  /* 0x0000000866547981 */ /* 0x0000a2000c1e1b00 */
[----:B------:R-:W-:-:S03]  /*1bc0*/  DADD R96, R72, R96 ;  /* 0x0000000048607229 */ /* 0x000fc60000000060 */
[----:B------:R-:W2:Y:S01]  /*1bd0*/  LDG.E.64 R72, desc[UR8][R104.64] ;  /* 0x0000000868487981 */ /* 0x000ea2000c1e1b00 */
[----:B-1----:R-:W-:-:S04]  /*1be0*/  IMAD.WIDE R100, R20, 0x8, R60 ;  /* 0x0000000814647825 */ /* 0x002fc800078e023c */
[----:B------:R-:W-:-:S04]  /*1bf0*/  IMAD.WIDE R98, R49, 0x8, R60 ;  /* 0x0000000831627825 */ /* 0x000fc800078e023c */
[--C-:B0-----:R-:W-:Y:S01]  /*1c00*/  IMAD.WIDE R102, R45, 0x8, R60.reuse ;  /* 0x000000082d667825 */ /* 0x101fe200078e023c */
[----:B---3--:R-:W-:Y:S02]  /*1c10*/  DADD R76, R96, R76 ;  /* 0x00000000604c7229 */ /* 0x008fe4000000004c */
[----:B----4-:R-:W-:Y:S01]  /*1c20*/  DADD R68, R80, R68 ;  /* 0x0000000050447229 */ /* 0x010fe20000000044 */
[----:B------:R-:W-:Y:S01]  /*1c30*/  IMAD.WIDE R96, R28, 0x8, R60 ;  /* 0x000000081c607825 */ /* 0x000fe200078e023c */
[----:B------:R-:W3:Y:S06]  /*1c40*/  LDG.E.64 R80, desc[UR8][R102.64] ;  /* 0x0000000866507981 */ /* 0x000eec000c1e1b00 */
[----:B--2---:R-:W-:-:S02]  /*1c50*/  DADD R94, R68, R94 ;  /* 0x00000000445e7229 */ /* 0x004fc4000000005e */
[----:B------:R-:W2:Y:S01]  /*1c60*/  LDG.E.64 R68, desc[UR8][R100.64] ;  /* 0x0000000864447981 */ /* 0x000ea2000c1e1b00 */
[----:B------:R-:W-:Y:S02]  /*1c70*/  DADD R84, R78, R84 ;  /* 0x000000004e547229 */ /* 0x000fe40000000054 */
[----:B------:R-:W-:Y:S01]  /*1c80*/  DADD R72, R76, R72 ;  /* 0x000000004c487229 */ /* 0x000fe20000000048 */
[----:B------:R-:W4:Y:S04]  /*1c90*/  LDG.E.64 R78, desc[UR8][R98.64] ;  /* 0x00000008624e7981 */ /* 0x000f28000c1e1b00 */
[----:B------:R-:W3:Y:S01]  /*1ca0*/  LDG.E.64 R76, desc[UR8][R96.64] ;  /* 0x00000008604c7981 */ /* 0x000ee2000c1e1b00 */
[C---:B------:R-:W-:Y:S02]  /*1cb0*/  IMAD R18, R19.reuse, UR26, R18 ;  /* 0x0000001a13127c24 */ /* 0x040fe4000f8e0212 */
[----:B------:R-:W-:Y:S01]  /*1cc0*/  IMAD R22, R19, UR26, R22 ;  /* 0x0000001a13167c24 */ /* 0x000fe2000f8e0216 */
[----:B--2---:R-:W-:-:S02]  /*1cd0*/  DADD R68, R94, R68 ;  /* 0x000000005e447229 */ /* 0x004fc40000000044 */
[----:B----4-:R-:W-:Y:S01]  /*1ce0*/  DADD R78, R72, R78 ;  /* 0x00000000484e7229 */ /* 0x010fe2000000004e */
[----:B------:R-:W-:-:S05]  /*1cf0*/  IMAD.WIDE R72, R18, 0x8, R60 ;  /* 0x0000000812487825 */ /* 0x000fca00078e023c */
[----:B---3--:R-:W-:Y:S01]  /*1d00*/  DADD R76, R68, R76 ;  /* 0x00000000444c7229 */ /* 0x008fe2000000004c */
[--C-:B------:R-:W-:Y:S01]  /*1d10*/  IMAD.WIDE R68, R16, 0x8, R60.reuse ;  /* 0x0000000810447825 */ /* 0x100fe200078e023c */
[----:B------:R-:W2:Y:S03]  /*1d20*/  LDG.E.64 R72, desc[UR8][R72.64] ;  /* 0x0000000848487981 */ /* 0x000ea6000c1e1b00 */
[----:B------:R-:W-:Y:S02]  /*1d30*/  IMAD.WIDE R60, R22, 0x8, R60 ;  /* 0x00000008163c7825 */ /* 0x000fe400078e023c */
[----:B------:R-:W3:Y:S01]  /*1d40*/  LDG.E.64 R68, desc[UR8][R68.64] ;  /* 0x0000000844447981 */ /* 0x000ee2000c1e1b00 */
[----:B------:R-:W-:Y:S01]  /*1d50*/  DADD R80, R84, R80 ;  /* 0x0000000054507229 */ /* 0x000fe20000000050 */
[----:B------:R-:W0:Y:S02]  /*1d60*/  LDC.64 R84, c[0x0][0x3a0] ;  /* 0x0000e800ff547b82 */ /* 0x000e240000000a00 */
[----:B------:R-:W4:Y:S01]  /*1d70*/  LDG.E.64 R60, desc[UR8][R60.64] ;  /* 0x000000083c3c7981 */ /* 0x000f22000c1e1b00 */
[----:B0-----:R-:W-:-:S06]  /*1d80*/  IMAD.WIDE R84, R47, 0x8, R84 ;  /* 0x000000082f547825 */ /* 0x001fcc00078e0254 */
[----:B------:R-:W4:Y:S01]  /*1d90*/  LDG.E.64 R84, desc[UR8][R84.64] ;  /* 0x0000000854547981 */ /* 0x000f22000c1e1b00 */
[----:B------:R-:W-:-:S08]  /*1da0*/  DMUL R82, R82, UR12 ;  /* 0x0000000c52527c28 */ /* 0x000fd00008000000 */
[----:B------:R-:W-:Y:S02]  /*1db0*/  DFMA R80, R80, UR14, -R82 ;  /* 0x0000000e50507c2b */ /* 0x000fe40008000852 */
[----:B--2---:R-:W-:Y:S01]  /*1dc0*/  DADD R72, R76, R72 ;  /* 0x000000004c487229 */ /* 0x004fe20000000048 */
[----:B------:R-:W0:Y:S01]  /*1dd0*/  LDC.64 R76, c[0x0][0x380] ;  /* 0x0000e000ff4c7b82 */ /* 0x000e220000000a00 */
[----:B---3--:R-:W-:-:S06]  /*1de0*/  DADD R68, R78, R68 ;  /* 0x000000004e447229 */ /* 0x008fcc0000000044 */
[----:B----4-:R-:W-:Y:S02]  /*1df0*/  DADD R74, R72, R60 ;  /* 0x00000000484a7229 */ /* 0x010fe4000000003c */
[----:B------:R-:W1:Y:S01]  /*1e00*/  I2F.F64 R72, UR29 ;  /* 0x0000001d00487d12 */ /* 0x000e620008201c00 */
[----:B------:R-:W-:Y:S02]  /*1e10*/  DFMA R68, R68, UR16, R80 ;  /* 0x0000001044447c2b */ /* 0x000fe40008000050 */
[----:B------:R-:W-:-:S06]  /*1e20*/  DMUL R60, R70, UR10 ;  /* 0x0000000a463c7c28 */ /* 0x000fcc0008000000 */
[----:B------:R-:W-:Y:S02]  /*1e30*/  DFMA R68, R74, UR18, R68 ;  /* 0x000000124a447c2b */ /* 0x000fe40008000044 */
[----:B-1----:R-:W-:-:S06]  /*1e40*/  DMUL R72, R60, R72 ;  /* 0x000000483c487228 */ /* 0x002fcc0000000000 */
[----:B------:R-:W-:-:S08]  /*1e50*/  DMUL R68, R68, R50 ;  /* 0x0000003244447228 */ /* 0x000fd00000000000 */
[----:B------:R-:W-:Y:S01]  /*1e60*/  DFMA R68, R68, UR20, -R72 ;  /* 0x0000001444447c2b */ /* 0x000fe20008000848 */
[----:B0-----:R-:W-:-:S04]  /*1e70*/  IMAD.WIDE R76, R47, 0x8, R76 ;  /* 0x000000082f4c7825 */ /* 0x001fc800078e024c */
[----:B------:R-:W-:-:S03]  /*1e80*/  IMAD.WIDE R74, R10, 0x8, R62 ;  /* 0x000000080a4a7825 */ /* 0x000fc600078e023e */
[----:B------:R-:W-:Y:S01]  /*1e90*/  DFMA R84, R68, R58, R84 ;  /* 0x0000003a4454722b */ /* 0x000fe20000000054 */
[----:B------:R-:W-:-:S06]  /*1ea0*/  IMAD.WIDE R70, R46, 0x8, R62 ;  /* 0x000000082e467825 */ /* 0x000fcc00078e023e */
[----:B------:R0:W-:Y:S01]  /*1eb0*/  STG.E.64 desc[UR8][R76.64], R84 ;  /* 0x000000544c007986 */ /* 0x0001e2000c101b08 */
[----:B------:R-:W-:-:S03]  /*1ec0*/  IMAD.WIDE R78, R26, 0x8, R62 ;  /* 0x000000081a4e7825 */ /* 0x000fc600078e023e */
[----:B------:R-:W2:Y:S04]  /*1ed0*/  LDG.E.64 R74, desc[UR8][R74.64] ;  /* 0x000000084a4a7981 */ /* 0x000ea8000c1e1b00 */
[----:B------:R-:W2:Y:S04]  /*1ee0*/  LDG.E.64 R70, desc[UR8][R70.64] ;  /* 0x0000000846467981 */ /* 0x000ea8000c1e1b00 */
[----:B------:R-:W3:Y:S01]  /*1ef0*/  LDG.E.64 R78, desc[UR8][R78.64] ;  /* 0x000000084e4e7981 */ /* 0x000ee2000c1e1b00 */
[----:B------:R-:W-:-:S03]  /*1f00*/  IMAD.WIDE R72, R42, 0x8, R62 ;  /* 0x000000082a487825 */ /* 0x000fc600078e023e */
[----:B------:R-:W4:Y:S01]  /*1f10*/  LDG.E.64 R66, desc[UR8][R66.64] ;  /* 0x0000000842427981 */ /* 0x000f22000c1e1b00 */
[----:B------:R-:W-:-:S03]  /*1f20*/  IMAD.WIDE R68, R44, 0x8, R62 ;  /* 0x000000082c447825 */ /* 0x000fc600078e023e */
[----:B------:R-:W4:Y:S01]  /*1f30*/  LDG.E.64 R72, desc[UR8][R72.64] ;  /* 0x0000000848487981 */ /* 0x000f22000c1e1b00 */
[----:B------:R-:W-:-:S03]  /*1f40*/  IMAD.WIDE R80, R91, 0x8, R62 ;  /* 0x000000085b507825 */ /* 0x000fc600078e023e */
[----:B------:R-:W4:Y:S01]  /*1f50*/  LDG.E.64 R68, desc[UR8][R68.64] ;  /* 0x0000000844447981 */ /* 0x000f22000c1e1b00 */
[----:B------:R-:W-:-:S03]  /*1f60*/  IMAD.WIDE R82, R38, 0x8, R62 ;  /* 0x0000000826527825 */ /* 0x000fc600078e023e */
[----:B------:R-:W4:Y:S01]  /*1f70*/  LDG.E.64 R80, desc[UR8][R80.64] ;  /* 0x0000000850507981 */ /* 0x000f22000c1e1b00 */
[----:B0-----:R-:W-:-:S03]  /*1f80*/  IMAD.WIDE R84, R14, 0x8, R62 ;  /* 0x000000080e547825 */ /* 0x001fc600078e023e */
[----:B------:R-:W4:Y:S04]  /*1f90*/  LDG.E.64 R82, desc[UR8][R82.64] ;  /* 0x0000000852527981 */ /* 0x000f28000c1e1b00 */
[----:B------:R-:W4:Y:S01]  /*1fa0*/  LDG.E.64 R84, desc[UR8][R84.64] ;  /* 0x0000000854547981 */ /* 0x000f22000c1e1b00 */
[----:B--2---:R-:W-:Y:S01]  /*1fb0*/  DADD R70, R74, R70 ;  /* 0x000000004a467229 */ /* 0x004fe20000000046 */
[----:B------:R-:W-:-:S07]  /*1fc0*/  IMAD.WIDE R74, R93, 0x8, R62 ;  /* 0x000000085d4a7825 */ /* 0x000fce00078e023e */
[----:B---3--:R-:W-:Y:S01]  /*1fd0*/  DADD R78, R70, R78 ;  /* 0x00000000464e7229 */ /* 0x008fe2000000004e */
[----:B------:R-:W2:Y:S01]  /*1fe0*/  LDG.E.64 R74, desc[UR8][R74.64] ;  /* 0x000000084a4a7981 */ /* 0x000ea2000c1e1b00 */
[----:B------:R-:W-:-:S06]  /*1ff0*/  IMAD.WIDE R70, R89, 0x8, R62 ;  /* 0x0000000859467825 */ /* 0x000fcc00078e023e */
[----:B------:R-:W3:Y:S01]  /*2000*/  LDG.E.64 R70, desc[UR8][R70.64] ;  /* 0x0000000846467981 */ /* 0x000ee2000c1e1b00 */
[----:B----4-:R-:W-:-:S08]  /*2010*/  DADD R72, R78, R72 ;  /* 0x000000004e487229 */ /* 0x010fd00000000048 */
[----:B------:R-:W-:Y:S01]  /*2020*/  DADD R68, R72, R68 ;  /* 0x0000000048447229 */ /* 0x000fe20000000044 */
[----:B------:R-:W-:-:S07]  /*2030*/  IMAD.WIDE R72, R8, 0x8, R62 ;  /* 0x0000000808487825 */ /* 0x000fce00078e023e */
[----:B------:R-:W-:Y:S01]  /*2040*/  DADD R80, R68, R80 ;  /* 0x0000000044507229 */ /* 0x000fe20000000050 */
[----:B------:R-:W4:Y:S01]  /*2050*/  LDG.E.64 R72, desc[UR8][R72.64] ;  /* 0x0000000848487981 */ /* 0x000f22000c1e1b00 */
[----:B------:R-:W-:Y:S01]  /*2060*/  IMAD.WIDE R68, R32, 0x8, R62 ;  /* 0x0000000820447825 */ /* 0x000fe200078e023e */
[----:B------:R-:W-:-:S03]  /*2070*/  DADD R84, R82, R84 ;  /* 0x0000000052547229 */ /* 0x000fc60000000054 */
[--C-:B------:R-:W-:Y:S02]  /*2080*/  IMAD.WIDE R82, R43, 0x8, R62.reuse ;  /* 0x000000082b527825 */ /* 0x100fe400078e023e */
[----:B------:R-:W4:Y:S02]  /*2090*/  LDG.E.64 R68, desc[UR8][R68.64] ;  /* 0x0000000844447981 */ /* 0x000f24000c1e1b00 */
[--C-:B------:R-:W-:Y:S02]  /*20a0*/  IMAD.WIDE R78, R24, 0x8, R62.reuse ;  /* 0x00000008184e7825 */ /* 0x100fe400078e023e */
[----:B------:R-:W4:Y:S04]  /*20b0*/  LDG.E.64 R82, desc[UR8][R82.64] ;  /* 0x0000000852527981 */ /* 0x000f28000c1e1b00 */
[----:B------:R-:W4:Y:S01]  /*20c0*/  LDG.E.64 R78, desc[UR8][R78.64] ;  /* 0x000000084e4e7981 */ /* 0x000f22000c1e1b00 */
[----:B--2---:R-:W-:Y:S01]  /*20d0*/  DADD R74, R84, R74 ;  /* 0x00000000544a7229 */ /* 0x004fe2000000004a */
[----:B------:R-:W-:Y:S01]  /*20e0*/  IMAD.WIDE R84, R34, 0x8, R62 ;  /* 0x0000000822547825 */ /* 0x000fe200078e023e */
[----:B---3--:R-:W-:-:S05]  /*20f0*/  DADD R70, R80, R70 ;  /* 0x0000000050467229 */ /* 0x008fca0000000046 */
[----:B------:R-:W2:Y:S01]  /*2100*/  LDG.E.64 R84, desc[UR8][R84.64] ;  /* 0x0000000854547981 */ /* 0x000ea2000c1e1b00 */
[----:B------:R-:W-:-:S06]  /*2110*/  IMAD.WIDE R80, R12, 0x8, R62 ;  /* 0x000000080c507825 */ /* 0x000fcc00078e023e */
[----:B------:R-:W2:Y:S01]  /*2120*/  LDG.E.64 R80, desc[UR8][R80.64] ;  /* 0x0000000850507981 */ /* 0x000ea2000c1e1b00 */
[--C-:B------:R-:W-:Y:S01]  /*2130*/  IMAD.WIDE R96, R36, 0x8, R62.reuse ;  /* 0x0000000824607825 */ /* 0x100fe200078e023e */
[----:B----4-:R-:W-:Y:S02]  /*2140*/  DADD R72, R74, R72 ;  /* 0x000000004a487229 */ /* 0x010fe40000000048 */
[----:B------:R-:W-:Y:S02]  /*2150*/  DADD R68, R70, R68 ;  /* 0x0000000046447229 */ /* 0x000fe40000000044 */
[----:B------:R-:W3:Y:S04]  /*2160*/  LDG.E.64 R70, desc[UR8][R96.64] ;  /* 0x0000000860467981 */ /* 0x000ee8000c1e1b00 */
[----:B------:R-:W-:Y:S01]  /*2170*/  DADD R82, R72, R82 ;  /* 0x0000000048527229 */ /* 0x000fe20000000052 */
[----:B------:R-:W-:Y:S01]  /*2180*/  IMAD.WIDE R72, R87, 0x8, R62 ;  /* 0x0000000857487825 */ /* 0x000fe200078e023e */
[----:B------:R-:W-:-:S03]  /*2190*/  DADD R78, R68, R78 ;  /* 0x00000000444e7229 */ /* 0x000fc6000000004e */
[--C-:B------:R-:W-:Y:S02]  /*21a0*/  IMAD.WIDE R68, R30, 0x8, R62.reuse ;  /* 0x000000081e447825 */ /* 0x100fe400078e023e */
[----:B------:R-:W4:Y:S04]  /*21b0*/  LDG.E.64 R72, desc[UR8][R72.64] ;  /* 0x0000000848487981 */ /* 0x000f28000c1e1b00 */
[----:B------:R-:W4:Y:S01]  /*21c0*/  LDG.E.64 R68, desc[UR8][R68.64] ;  /* 0x0000000844447981 */ /* 0x000f22000c1e1b00 */
[----:B------:R-:W-:-:S05]  /*21d0*/  IMAD.WIDE R94, R45, 0x8, R62 ;  /* 0x000000082d5e7825 */ /* 0x000fca00078e023e */
[----:B------:R0:W4:Y:S01]  /*21e0*/  LDG.E.64 R74, desc[UR8][R94.64] ;  /* 0x000000085e4a7981 */ /* 0x000122000c1e1b00 */
[----:B--2---:R-:W-:Y:S01]  /*21f0*/  DADD R84, R80, R84 ;  /* 0x0000000050547229 */ /* 0x004fe20000000054 */
[----:B------:R-:W-:-:S06]  /*2200*/  IMAD.WIDE R80, R20, 0x8, R62 ;  /* 0x0000000814507825 */ /* 0x000fcc00078e023e */
[----:B------:R-:W2:Y:S01]  /*2210*/  LDG.E.64 R80, desc[UR8][R80.64] ;  /* 0x0000000850507981 */ /* 0x000ea2000c1e1b00 */
[----:B---3--:R-:W-:Y:S01]  /*2220*/  DADD R70, R84, R70 ;  /* 0x0000000054467229 */ /* 0x008fe20000000046 */
[----:B0-----:R-:W-:Y:S01]  /*2230*/  IMAD.WIDE R94, R28, 0x8, R62 ;  /* 0x000000081c5e7825 */ /* 0x001fe200078e023e */
[----:B----4-:R-:W-:-:S06]  /*2240*/  DADD R72, R78, R72 ;  /* 0x000000004e487229 */ /* 0x010fcc0000000048 */
[----:B------:R-:W-:Y:S01]  /*2250*/  DADD R78, R70, R68 ;  /* 0x00000000464e7229 */ /* 0x000fe20000000044 */
[----:B------:R-:W-:Y:S01]  /*2260*/  IMAD.WIDE R70, R49, 0x8, R62 ;  /* 0x0000000831467825 */ /* 0x000fe200078e023e */
[----:B------:R-:W3:Y:S01]  /*2270*/  LDG.E.64 R68, desc[UR8][R94.64] ;  /* 0x000000085e447981 */ /* 0x000ee2000c1e1b00 */
[----:B------:R-:W-:-:S04]  /*2280*/  DADD R74, R82, R74 ;  /* 0x00000000524a7229 */ /* 0x000fc8000000004a */
[----:B------:R-:W4:Y:S01]  /*2290*/  LDG.E.64 R70, desc[UR8][R70.64] ;  /* 0x0000000846467981 */ /* 0x000f22000c1e1b00 */
[----:B------:R-:W-:-:S06]  /*22a0*/  IMAD.WIDE R82, R16, 0x8, R62 ;  /* 0x0000000810527825 */ /* 0x000fcc00078e023e */
[----:B------:R-:W3:Y:S01]  /*22b0*/  LDG.E.64 R82, desc[UR8][R82.64] ;  /* 0x0000000852527981 */ /* 0x000ee2000c1e1b00 */
[----:B------:R-:W-:-:S06]  /*22c0*/  IMAD.WIDE R84, R22, 0x8, R62 ;  /* 0x0000000816547825 */ /* 0x000fcc00078e023e */
[----:B------:R-:W3:Y:S01]  /*22d0*/  LDG.E.64 R84, desc[UR8][R84.64] ;  /* 0x0000000854547981 */ /* 0x000ee2000c1e1b00 */
[----:B--2---:R-:W-:Y:S01]  /*22e0*/  DADD R80, R78, R80 ;  /* 0x000000004e507229 */ /* 0x004fe20000000050 */
[----:B------:R-:W-:Y:S02]  /*22f0*/  IMAD.WIDE R78, R18, 0x8, R62 ;  /* 0x00000008124e7825 */ /* 0x000fe400078e023e */
[----:B------:R-:W0:Y:S04]  /*2300*/  LDC.64 R62, c[0x0][0x3a8] ;  /* 0x0000ea00ff3e7b82 */ /* 0x000e280000000a00 */
[----:B------:R-:W2:Y:S01]  /*2310*/  LDG.E.64 R78, desc[UR8][R78.64] ;  /* 0x000000084e4e7981 */ /* 0x000ea2000c1e1b00 */
[----:B0-----:R-:W-:-:S06]  /*2320*/  IMAD.WIDE R62, R47, 0x8, R62 ;  /* 0x000000082f3e7825 */ /* 0x001fcc00078e023e */
[----:B------:R-:W2:Y:S01]  /*2330*/  LDG.E.64 R62, desc[UR8][R62.64] ;  /* 0x000000083e3e7981 */ /* 0x000ea2000c1e1b00 */
[----:B----4-:R-:W-:Y:S02]  /*2340*/  DADD R70, R72, R70 ;  /* 0x0000000048467229 */ /* 0x010fe40000000046 */
[----:B---3--:R-:W-:Y:S02]  /*2350*/  DADD R68, R80, R68 ;  /* 0x0000000050447229 */ /* 0x008fe40000000044 */
[----:B------:R-:W-:-:S04]  /*2360*/  DMUL R66, R66, UR12 ;  /* 0x0000000c42427c28 */ /* 0x000fc80008000000 */
[----:B------:R-:W-:-:S04]  /*2370*/  DADD R70, R70, R82 ;  /* 0x0000000046467229 */ /* 0x000fc80000000052 */
[----:B------:R-:W-:-:S08]  /*2380*/  DFMA R66, R74, UR14, -R66 ;  /* 0x0000000e4a427c2b */ /* 0x000fd00008000842 */
[----:B------:R-:W-:Y:S01]  /*2390*/  DFMA R66, R70, UR16, R66 ;  /* 0x0000001046427c2b */ /* 0x000fe20008000042 */
[----:B------:R-:W0:Y:S02]  /*23a0*/  I2F.F64 R70, R40 ;  /* 0x0000002800467312 */ /* 0x000e240000201c00 */
[----:B0-----:R-:W-:Y:S01]  /*23b0*/  DMUL R70, R60, R70 ;  /* 0x000000463c467228 */ /* 0x001fe20000000000 */
[----:B------:R-:W-:-:S04]  /*23c0*/  IMAD.WIDE R72, R42, 0x8, R64 ;  /* 0x000000082a487825 */ /* 0x000fc800078e0240 */
[----:B------:R-:W-:-:S04]  /*23d0*/  IMAD.WIDE R74, R35, 0x8, R64 ;  /* 0x00000008234a7825 */ /* 0x000fc800078e0240 */
[----:B------:R-:W-:-:S04]  /*23e0*/  IMAD.WIDE R80, R38, 0x8, R64 ;  /* 0x0000000826507825 */ /* 0x000fc800078e0240 */
[----:B------:R-:W-:-:S04]  /*23f0*/  IMAD.WIDE R94, R12, 0x8, R64 ;  /* 0x000000080c5e7825 */ /* 0x000fc800078e0240 */
[----:B------:R-:W-:Y:S01]  /*2400*/  IMAD.WIDE R96, R34, 0x8, R64 ;  /* 0x0000000822607825 */ /* 0x000fe200078e0240 */
[----:B--2---:R-:W-:-:S08]  /*2410*/  DADD R68, R68, R78 ;  /* 0x0000000044447229 */ /* 0x004fd0000000004e */
[----:B------:R-:W-:-:S08]  /*2420*/  DADD R68, R68, R84 ;  /* 0x0000000044447229 */ /* 0x000fd00000000054 */
[----:B------:R-:W-:Y:S01]  /*2430*/  DFMA R68, R68, UR18, R66 ;  /* 0x0000001244447c2b */ /* 0x000fe20008000042 */
[----:B------:R-:W0:Y:S07]  /*2440*/  LDC.64 R66, c[0x0][0x388] ;  /* 0x0000e200ff427b82 */ /* 0x000e2e0000000a00 */
[----:B------:R-:W-:-:S08]  /*2450*/  DMUL R68, R68, R50 ;  /* 0x0000003244447228 */ /* 0x000fd00000000000 */
[----:B------:R-:W-:-:S08]  /*2460*/  DFMA R68, R68, UR22, -R70 ;  /* 0x0000001644447c2b */ /* 0x000fd00008000846 */
[----:B------:R-:W-:Y:S01]  /*2470*/  DFMA R82, R56, R68, R62 ;  /* 0x000000443852722b */ /* 0x000fe2000000003e */
[----:B0-----:R-:W-:-:S04]  /*2480*/  IMAD.WIDE R66, R47, 0x8, R66 ;  /* 0x000000082f427825 */ /* 0x001fc800078e0242 */
[----:B------:R-:W-:-:S04]  /*2490*/  IMAD.WIDE R68, R10, 0x8, R64 ;  /* 0x000000080a447825 */ /* 0x000fc800078e0240 */
[--C-:B------:R-:W-:Y:S01]  /*24a0*/  IMAD.WIDE R62, R46, 0x8, R64.reuse ;  /* 0x000000082e3e7825 */ /* 0x100fe200078e0240 */
[----:B------:R0:W-:Y:S04]  /*24b0*/  STG.E.64 desc[UR8][R66.64], R82 ;  /* 0x0000005242007986 */ /* 0x0001e8000c101b08 */
[----:B------:R-:W2:Y:S01]  /*24c0*/  LDG.E.64 R68, desc[UR8][R68.64] ;  /* 0x0000000844447981 */ /* 0x000ea2000c1e1b00 */
[----:B------:R-:W-:-:S03]  /*24d0*/  IMAD.WIDE R70, R26, 0x8, R64 ;  /* 0x000000081a467825 */ /* 0x000fc600078e0240 */
[----:B------:R-:W2:Y:S04]  /*24e0*/  LDG.E.64 R62, desc[UR8][R62.64] ;  /* 0x000000083e3e7981 */ /* 0x000ea8000c1e1b00 */
[----:B------:R-:W3:Y:S01]  /*24f0*/  LDG.E.64 R70, desc[UR8][R70.64] ;  /* 0x0000000846467981 */ /* 0x000ee2000c1e1b00 */
[----:B------:R-:W-:-:S03]  /*2500*/  IMAD.WIDE R78, R44, 0x8, R64 ;  /* 0x000000082c4e7825 */ /* 0x000fc600078e0240 */
[----:B------:R-:W4:Y:S04]  /*2510*/  LDG.E.64 R72, desc[UR8][R72.64] ;  /* 0x0000000848487981 */ /* 0x000f28000c1e1b00 */
[----:B------:R-:W4:Y:S04]  /*2520*/  LDG.E.64 R78, desc[UR8][R78.64] ;  /* 0x000000084e4e7981 */ /* 0x000f28000c1e1b00 */
[----:B------:R-:W4:Y:S01]  /*2530*/  LDG.E.64 R74, desc[UR8][R74.64] ;  /* 0x000000084a4a7981 */ /* 0x000f22000c1e1b00 */
[----:B0-----:R-:W-:-:S03]  /*2540*/  IMAD.WIDE R82, R14, 0x8, R64 ;  /* 0x000000080e527825 */ /* 0x001fc600078e0240 */
[----:B------:R-:W4:Y:S01]  /*2550*/  LDG.E.64 R80, desc[UR8][R80.64] ;  /* 0x0000000850507981 */ /* 0x000f22000c1e1b00 */
[----:B------:R-:W-:-:S03]  /*2560*/  IMAD.WIDE R84, R33, 0x8, R64 ;  /* 0x0000000821547825 */ /* 0x000fc600078e0240 */
[----:B------:R-:W4:Y:S04]  /*2570*/  LDG.E.64 R82, desc[UR8][R82.64] ;  /* 0x0000000852527981 */ /* 0x000f28000c1e1b00 */
[----:B------:R-:W4:Y:S04]  /*2580*/  LDG.E.64 R94, desc[UR8][R94.64] ;  /* 0x000000085e5e7981 */ /* 0x000f28000c1e1b00 */
[----:B------:R-:W4:Y:S04]  /*2590*/  LDG.E.64 R96, desc[UR8][R96.64] ;  /* 0x0000000860607981 */ /* 0x000f28000c1e1b00 */
[----:B------:R-:W4:Y:S01]  /*25a0*/  LDG.E.64 R84, desc[UR8][R84.64] ;  /* 0x0000000854547981 */ /* 0x000f22000c1e1b00 */
[----:B------:R-:W-:-:S04]  /*25b0*/  IMAD.WIDE R98, R24, 0x8, R64 ;  /* 0x0000000818627825 */ /* 0x000fc800078e0240 */
[--C-:B------:R-:W-:Y:S02]  /*25c0*/  IMAD.WIDE R100, R23, 0x8, R64.reuse ;  /* 0x0000000817647825 */ /* 0x100fe400078e0240 */
        /* <DEDUP_REMOVED lines=8> */
[----:B------:R-:W4:Y:S02]  /*2650*/  LDG.E.64 R106, desc[UR8][R106.64] ;  /* 0x000000086a6a7981 */ /* 0x000f24000c1e1b00 */
[----:B------:R-:W-:Y:S02]  /*2660*/  IMAD.WIDE R110, R16, 0x8, R64 ;  /* 0x00000008106e7825 */ /* 0x000fe400078e0240 */
[----:B------:R-:W4:Y:S04]  /*2670*/  LDG.E.64 R108, desc[UR8][R108.64] ;  /* 0x000000086c6c7981 */ /* 0x000f28000c1e1b00 */
[----:B------:R-:W4:Y:S01]  /*2680*/  LDG.E.64 R110, desc[UR8][R110.64] ;  /* 0x000000086e6e7981 */ /* 0x000f22000c1e1b00 */
[----:B------:R-:W-:-:S06]  /*2690*/  IMAD.WIDE R112, R47, 0x8, R112 ;  /* 0x000000082f707825 */ /* 0x000fcc00078e0270 */
[----:B------:R-:W4:Y:S01]  /*26a0*/  LDG.E.64 R112, desc[UR8][R112.64] ;  /* 0x0000000870707981 */ /* 0x000f22000c1e1b00 */
[----:B--2---:R-:W-:-:S08]  /*26b0*/  DADD R62, R68, R62 ;  /* 0x00000000443e7229 */ /* 0x004fd0000000003e */
[----:B---3--:R-:W-:-:S08]  /*26c0*/  DADD R62, R62, R70 ;  /* 0x000000003e3e7229 */ /* 0x008fd00000000046 */
[----:B----4-:R-:W-:-:S08]  /*26d0*/  DADD R62, R62, R72 ;  /* 0x000000003e3e7229 */ /* 0x010fd00000000048 */
        /* <DEDUP_REMOVED lines=8> */
[----:B------:R-:W4:Y:S02]  /*2760*/  LDG.E.64 R62, desc[UR8][R62.64] ;  /* 0x000000083e3e7981 */ /* 0x000f24000c1e1b00 */
[--C-:B------:R-:W-:Y:S01]  /*2770*/  IMAD.WIDE R72, R30, 0x8, R64.reuse ;  /* 0x000000081e487825 */ /* 0x100fe200078e0240 */
[----:B------:R-:W-:Y:S01]  /*2780*/  DADD R80, R80, R82 ;  /* 0x0000000050507229 */ /* 0x000fe20000000052 */
[----:B------:R-:W4:Y:S01]  /*2790*/  LDG.E.64 R78, desc[UR8][R78.64] ;  /* 0x000000084e4e7981 */ /* 0x000f22000c1e1b00 */
[----:B------:R-:W-:Y:S01]  /*27a0*/  DADD R94, R94, R96 ;  /* 0x000000005e5e7229 */ /* 0x000fe20000000060 */
[----:B------:R-:W-:-:S02]  /*27b0*/  IMAD.WIDE R82, R20, 0x8, R64 ;  /* 0x0000000814527825 */ /* 0x000fc400078e0240 */
[----:B------:R-:W4:Y:S02]  /*27c0*/  LDG.E.64 R72, desc[UR8][R72.64] ;  /* 0x0000000848487981 */ /* 0x000f24000c1e1b00 */
[--C-:B------:R-:W-:Y:S01]  /*27d0*/  IMAD.WIDE R96, R31, 0x8, R64.reuse ;  /* 0x000000081f607825 */ /* 0x100fe200078e0240 */
[----:B------:R-:W-:Y:S01]  /*27e0*/  DADD R84, R74, R84 ;  /* 0x000000004a547229 */ /* 0x000fe20000000054 */
[----:B------:R-:W4:Y:S02]  /*27f0*/  LDG.E.64 R82, desc[UR8][R82.64] ;  /* 0x0000000852527981 */ /* 0x000f24000c1e1b00 */
[--C-:B------:R-:W-:Y:S02]  /*2800*/  IMAD.WIDE R74, R25, 0x8, R64.reuse ;  /* 0x00000008194a7825 */ /* 0x100fe400078e0240 */
[----:B------:R-:W4:Y:S04]  /*2810*/  LDG.E.64 R96, desc[UR8][R96.64] ;  /* 0x0000000860607981 */ /* 0x000f28000c1e1b00 */
[----:B------:R-:W4:Y:S01]  /*2820*/  LDG.E.64 R74, desc[UR8][R74.64] ;  /* 0x000000084a4a7981 */ /* 0x000f22000c1e1b00 */
[----:B------:R-:W-:-:S06]  /*2830*/  IMAD.WIDE R64, R22, 0x8, R64 ;  /* 0x0000000816407825 */ /* 0x000fcc00078e0240 */
[----:B------:R-:W4:Y:S01]  /*2840*/  LDG.E.64 R64, desc[UR8][R64.64] ;  /* 0x0000000840407981 */ /* 0x000f22000c1e1b00 */
[----:B------:R-:W-:Y:S02]  /*2850*/  DMUL R102, R102, UR12 ;  /* 0x0000000c66667c28 */ /* 0x000fe40008000000 */
[----:B--2---:R-:W-:Y:S02]  /*2860*/  DADD R68, R80, R68 ;  /* 0x0000000050447229 */ /* 0x004fe40000000044 */
[----:B---3--:R-:W-:Y:S02]  /*2870*/  DADD R70, R84, R70 ;  /* 0x0000000054467229 */ /* 0x008fe40000000046 */
[----:B----4-:R-:W-:-:S06]  /*2880*/  DADD R62, R94, R62 ;  /* 0x000000005e3e7229 */ /* 0x010fcc000000003e */
[----:B------:R-:W-:Y:S02]  /*2890*/  DADD R70, R70, R98 ;  /* 0x0000000046467229 */ /* 0x000fe40000000062 */
[----:B------:R-:W-:Y:S02]  /*28a0*/  DADD R68, R68, R78 ;  /* 0x0000000044447229 */ /* 0x000fe4000000004e */
[----:B------:R-:W-:-:S06]  /*28b0*/  DADD R62, R62, R72 ;  /* 0x000000003e3e7229 */ /* 0x000fcc0000000048 */
        /* <DEDUP_REMOVED lines=10> */
[----:B------:R-:W-:Y:S01]  /*2960*/  DFMA R68, R70, UR16, R68 ;  /* 0x0000001046447c2b */ /* 0x000fe20008000044 */
[----:B------:R-:W0:Y:S07]  /*2970*/  LDC.64 R64, c[0x0][0x3c0] ;  /* 0x0000f000ff407b82 */ /* 0x000e2e0000000a00 */
[----:B------:R-:W-:Y:S01]  /*2980*/  DFMA R68, R62, UR18, R68 ;  /* 0x000000123e447c2b */ /* 0x000fe20008000044 */
[----:B------:R-:W1:Y:S07]  /*2990*/  LDC.64 R62, c[0x0][0x390] ;  /* 0x0000e400ff3e7b82 */ /* 0x000e6e0000000a00 */
[----:B------:R-:W-:-:S08]  /*29a0*/  DMUL R68, R68, R50 ;  /* 0x0000003244447228 */ /* 0x000fd00000000000 */
[----:B------:R-:W-:Y:S02]  /*29b0*/  DFMA R68, R68, UR24, R60 ;  /* 0x0000001844447c2b */ /* 0x000fe4000800003c */
[----:B------:R-:W-:-:S08]  /*29c0*/  DMUL R60, R52, UR30 ;  /* 0x0000001e343c7c28 */ /* 0x000fd00008000000 */
[----:B------:R-:W-:Y:S01]  /*29d0*/  DFMA R112, R68, R60, R112 ;  /* 0x0000003c4470722b */ /* 0x000fe20000000070 */
[----:B-1----:R-:W-:-:S06]  /*29e0*/  IMAD.WIDE R62, R47, 0x8, R62 ;  /* 0x000000082f3e7825 */ /* 0x002fcc00078e023e */
        /* <DEDUP_REMOVED lines=8> */
.L_x_119:
[----:B------:R-:W-:Y:S05]  /*2a70*/  BSYNC.RECONVERGENT B0 ;  /* 0x0000000000007941 */ /* 0x000fea0003800200 */
.L_x_118:
[----:B------:R-:W-:Y:S01]  /*2a80*/  ISETP.LE.AND P0, PT, R6, UR6, PT ;  /* 0x0000000606007c0c */ /* 0x000fe2000bf03270 */
[----:B------:R-:W-:Y:S01]  /*2a90*/  UIADD3 UR7, UPT, UPT, UR6, 0x1, URZ ;  /* 0x0000000106077890 */ /* 0x000fe2000fffe0ff */
[C---:B------:R-:W-:Y:S01]  /*2aa0*/  IADD3 R29, PT, PT, R2.reuse, R29, RZ ;  /* 0x0000001d021d7210 */ /* 0x040fe20007ffe0ff */
[C---:B------:R-:W-:Y:S01]  /*2ab0*/  IMAD.IADD R33, R2.reuse, 0x1, R33 ;  /* 0x0000000102217824 */ /* 0x040fe200078e0221 */
[C---:B------:R-:W-:Y:S01]  /*2ac0*/  IADD3 R31, PT, PT, R2.reuse, R31, RZ ;  /* 0x0000001f021f7210 */ /* 0x040fe20007ffe0ff */
[C---:B------:R-:W-:Y:S01]  /*2ad0*/  IMAD.IADD R37, R2.reuse, 0x1, R37 ;  /* 0x0000000102257824 */ /* 0x040fe200078e0225 */
[C---:B------:R-:W-:Y:S01]  /*2ae0*/  IADD3 R35, PT, PT, R2.reuse, R35, RZ ;  /* 0x0000002302237210 */ /* 0x040fe20007ffe0ff */
[C---:B------:R-:W-:Y:S01]  /*2af0*/  IMAD.IADD R87, R2.reuse, 0x1, R87 ;  /* 0x0000000102577824 */ /* 0x040fe200078e0257 */
[----:B------:R-:W-:Y:S01]  /*2b00*/  UMOV UR6, UR7 ;  /* 0x0000000700067c82 */ /* 0x000fe20008000000 */
[C---:B------:R-:W-:Y:S01]  /*2b10*/  IADD3 R23, PT, PT, R2.reuse, R23, RZ ;  /* 0x0000001702177210 */ /* 0x040fe20007ffe0ff */
[C---:B------:R-:W-:Y:S01]  /*2b20*/  IMAD.IADD R45, R2.reuse, 0x1, R45 ;  /* 0x00000001022d7824 */ /* 0x040fe200078e022d */
[----:B------:R-:W-:-:S02]  /*2b30*/  IADD3 R25, PT, PT, R2, R25, RZ ;  /* 0x0000001902197210 */ /* 0x000fc40007ffe0ff */
[C---:B------:R-:W-:Y:S02]  /*2b40*/  IADD3 R39, PT, PT, R2.reuse, R39, RZ ;  /* 0x0000002702277210 */ /* 0x040fe40007ffe0ff */
[C---:B------:R-:W-:Y:S02]  /*2b50*/  IADD3 R27, PT, PT, R2.reuse, R27, RZ ;  /* 0x0000001b021b7210 */ /* 0x040fe40007ffe0ff */
[C---:B------:R-:W-:Y:S02]  /*2b60*/  IADD3 R49, PT, PT, R2.reuse, R49, RZ ;  /* 0x0000003102317210 */ /* 0x040fe40007ffe0ff */
[C---:B------:R-:W-:Y:S02]  /*2b70*/  IADD3 R89, PT, PT, R2.reuse, R89, RZ ;  /* 0x0000005902597210 */ /* 0x040fe40007ffe0ff */
[C---:B------:R-:W-:Y:S02]  /*2b80*/  IADD3 R91, PT, PT, R2.reuse, R91, RZ ;  /* 0x0000005b025b7210 */ /* 0x040fe40007ffe0ff */
[----:B------:R-:W-:-:S02]  /*2b90*/  IADD3 R43, PT, PT, R2, R43, RZ ;  /* 0x0000002b022b7210 */ /* 0x000fc40007ffe0ff */
[C---:B------:R-:W-:Y:S02]  /*2ba0*/  IADD3 R93, PT, PT, R2.reuse, R93, RZ ;  /* 0x0000005d025d7210 */ /* 0x040fe40007ffe0ff */
[C---:B------:R-:W-:Y:S02]  /*2bb0*/  IADD3 R8, PT, PT, R2.reuse, R8, RZ ;  /* 0x0000000802087210 */ /* 0x040fe40007ffe0ff */
[C---:B------:R-:W-:Y:S02]  /*2bc0*/  IADD3 R47, PT, PT, R2.reuse, R47, RZ ;  /* 0x0000002f022f7210 */ /* 0x040fe40007ffe0ff */
[----:B------:R-:W-:Y:S01]  /*2bd0*/  IADD3 R41, PT, PT, R2, R41, RZ ;  /* 0x0000002902297210 */ /* 0x000fe20007ffe0ff */
[----:B------:R-:W-:Y:S06]  /*2be0*/  @!P0 BRA `(.L_x_124) ;  /* 0xffffffe000f88947 */ /* 0x000fec000383ffff */
.L_x_117:
[----:B------:R-:W-:Y:S01]  /*2bf0*/  ISETP.LE.AND P0, PT, R3, UR5, PT ;  /* 0x0000000503007c0c */ /* 0x000fe2000bf03270 */
[----:B------:R-:W-:-:S12]  /*2c00*/  UIADD3 UR5, UPT, UPT, UR5, 0x1, URZ ;  /* 0x0000000105057890 */ /* 0x000fd8000fffe0ff */
[----:B------:R-:W-:Y:S05]  /*2c10*/  @!P0 BRA `(.L_x_125) ;  /* 0xffffffdc00808947 */ /* 0x000fea000383ffff */
.L_x_116:
[----:B------:R-:W-:Y:S01]  /*2c20*/  ISETP.LE.AND P0, PT, R0, UR4, PT ;  /* 0x0000000400007c0c */ /* 0x000fe2000bf03270 */
[----:B------:R-:W-:-:S12]  /*2c30*/  UIADD3 UR4, UPT, UPT, UR4, 0x1, URZ ;  /* 0x0000000104047890 */ /* 0x000fd8000fffe0ff */
[----:B------:R-:W-:Y:S05]  /*2c40*/  @!P0 BRA `(.L_x_126) ;  /* 0xffffffd800688947 */ /* 0x000fea000383ffff */
[----:B------:R-:W-:Y:S05]  /*2c50*/  EXIT ;  /* 0x000000000000794d */ /* 0x000fea0003800000 */
        .weak           $__internal_3_$__cuda_sm20_dblrcp_rn_slowpath_v3
        .type           $__internal_3_$__cuda_sm20_dblrcp_rn_slowpath_v3,@function
        .size           $__internal_3_$__cuda_sm20_dblrcp_rn_slowpath_v3,(.L_x_197 - $__internal_3_$__cuda_sm20_dblrcp_rn_slowpath_v3)
$__internal_3_$__cuda_sm20_dblrcp_rn_slowpath_v3:
[----:B------:R-:W-:-:S14]  /*2c60*/  DSETP.GTU.AND P0, PT, |R4|, +INF , PT ;  /* 0x7ff000000400742a */ /* 0x000fdc0003f0c200 */
[----:B------:R-:W-:Y:S05]  /*2c70*/  @P0 BRA `(.L_x_127) ;  /* 0x00000000007c0947 */ /* 0x000fea0003800000 */
[----:B------:R-:W-:-:S05]  /*2c80*/  LOP3.LUT R3, R5, 0x7fffffff, RZ, 0xc0, !PT ;  /* 0x7fffffff05037812 */ /* 0x000fca00078ec0ff */
[----:B------:R-:W-:-:S05]  /*2c90*/  VIADD R6, R3, 0xffffffff ;  /* 0xffffffff03067836 */ /* 0x000fca0000000000 */
[----:B------:R-:W-:-:S13]  /*2ca0*/  ISETP.GE.U32.AND P0, PT, R6, 0x7fefffff, PT ;  /* 0x7fefffff0600780c */ /* 0x000fda0003f06070 */
[----:B------:R-:W-:Y:S02]  /*2cb0*/  @P0 LOP3.LUT R7, R5, 0x7ff00000, RZ, 0x3c, !PT ;  /* 0x7ff0000005070812 */ /* 0x000fe400078e3cff */
[----:B------:R-:W-:Y:S01]  /*2cc0*/  @P0 MOV R6, RZ ;  /* 0x000000ff00060202 */ /* 0x000fe20000000f00 */
[----:B------:R-:W-:Y:S06]  /*2cd0*/  @P0 BRA `(.L_x_128) ;  /* 0x00000000006c0947 */ /* 0x000fec0003800000 */
[----:B------:R-:W-:-:S13]  /*2ce0*/  ISETP.GE.U32.AND P0, PT, R3, 0x1000001, PT ;  /* 0x010000010300780c */ /* 0x000fda0003f06070 */
[----:B------:R-:W-:Y:S05]  /*2cf0*/  @!P0 BRA `(.L_x_129) ;  /* 0x0000000000348947 */ /* 0x000fea0003800000 */
[----:B------:R-:W-:Y:S02]  /*2d00*/  IADD3 R7, PT, PT, R5, -0x3fe00000, RZ ;  /* 0xc020000005077810 */ /* 0x000fe40007ffe0ff */
[----:B------:R-:W-:Y:S02]  /*2d10*/  MOV R6, R4 ;  /* 0x0000000400067202 */ /* 0x000fe40000000f00 */
[----:B------:R-:W0:Y:S04]  /*2d20*/  MUFU.RCP64H R9, R7 ;  /* 0x0000000700097308 */ /* 0x000e280000001800 */
        /* <DEDUP_REMOVED lines=10> */
.L_x_129:
        /* <DEDUP_REMOVED lines=10> */
.L_x_127:
[----:B------:R-:W-:Y:S01]  /*2e70*/  LOP3.LUT R7, R5, 0x80000, RZ, 0xfc, !PT ;  /* 0x0008000005077812 */ /* 0x000fe200078efcff */
[----:B------:R-:W-:-:S07]  /*2e80*/  IMAD.MOV.U32 R6, RZ, RZ, R4 ;  /* 0x000000ffff067224 */ /* 0x000fce00078e0004 */
.L_x_128:
[----:B------:R-:W-:Y:S02]  /*2e90*/  MOV R4, R12 ;  /* 0x0000000c00047202 */ /* 0x000fe40000000f00 */
[----:B------:R-:W-:Y:S02]  /*2ea0*/  MOV R5, 0x0 ;  /* 0x0000000000057802 */ /* 0x000fe40000000f00 */
[----:B------:R-:W-:Y:S02]  /*2eb0*/  MOV R50, R6 ;  /* 0x0000000600327202 */ /* 0x000fe40000000f00 */
[----:B------:R-:W-:Y:S01]  /*2ec0*/  MOV R51, R7 ;  /* 0x0000000700337202 */ /* 0x000fe20000000f00 */
[----:B------:R-:W-:Y:S06]  /*2ed0*/  RET.REL.NODEC R4 `(_Z6UpdatePdS_S_S_S_S_S_S_S_S_S_S_9InputPara) ;  /* 0xffffffd004487950 */ /* 0x000fec0003c3ffff */
.L_x_130:
        /* <DEDUP_REMOVED lines=10> */
.L_x_197:


//--------------------- .text._Z7Calc_muPdS_S_S_S_S_S_S_9InputPara --------------------------
	.section	.text._Z7Calc_muPdS_S_S_S_S_S_S_9InputPara,"ax",@progbits
	.align	128
        .global         _Z7Calc_muPdS_S_S_S_S_S_S_9InputPara
        .type           _Z7Calc_muPdS_S_S_S_S_S_S_9InputPara,@function
        .size           _Z7Calc_muPdS_S_S_S_S_S_S_9InputPara,(.L_x_199 - _Z7Calc_muPdS_S_S_S_S_S_S_9InputPara)
        .other          _Z7Calc_muPdS_S_S_S_S_S_S_9InputPara,@"STO_CUDA_ENTRY STV_DEFAULT"
_Z7Calc_muPdS_S_S_S_S_S_S_9InputPara:
.text._Z7Calc_muPdS_S_S_S_S_S_S_9InputPara:
        /* <DEDUP_REMOVED lines=8> */
[----:B---3--:R-:W-:-:S05]  /*0080*/  IMAD R0, R0, UR6, RZ ;  /* 0x0000000600007c24 */ /* 0x008fca000f8e02ff */
[-C--:B------:R-:W-:Y:S02]  /*0090*/  IABS R7, R0.reuse ;  /* 0x0000000000077213 */ /* 0x080fe40000000000 */
[----:B------:R-:W-:Y:S02]  /*00a0*/  IABS R12, R0 ;  /* 0x00000000000c7213 */ /* 0x000fe40000000000 */
[----:B------:R-:W3:Y:S01]  /*00b0*/  I2F.RP R4, R7 ;  /* 0x0000000700047306 */ /* 0x000ee20000209400 */
[----:B----4-:R-:W-:-:S04]  /*00c0*/  IADD3 R5, PT, PT, R5, -0x1, RZ ;  /* 0xffffffff05057810 */ /* 0x010fc80007ffe0ff */
[----:B------:R-:W-:Y:S02]  /*00d0*/  IABS R10, R5 ;  /* 0x00000005000a7213 */ /* 0x000fe40000000000 */
[----:B------:R-:W-:-:S04]  /*00e0*/  LOP3.LUT R5, R5, R0, RZ, 0x3c, !PT ;  /* 0x0000000005057212 */ /* 0x000fc800078e3cff */
[----:B------:R-:W-:Y:S01]  /*00f0*/  ISETP.GE.AND P2, PT, R5, RZ, PT ;  /* 0x000000ff0500720c */ /* 0x000fe20003f46270 */
[----:B---3--:R-:W3:Y:S02]  /*0100*/  MUFU.RCP R4, R4 ;  /* 0x0000000400047308 */ /* 0x008ee40000001000 */
[----:B---3--:R-:W-:-:S06]  /*0110*/  VIADD R2, R4, 0xffffffe ;  /* 0x0ffffffe04027836 */ /* 0x008fcc0000000000 */
[----:B------:R3:W4:Y:S02]  /*0120*/  F2I.FTZ.U32.TRUNC.NTZ R3, R2 ;  /* 0x0000000200037305 */ /* 0x000724000021f000 */
[----:B---3--:R-:W-:Y:S02]  /*0130*/  IMAD.MOV.U32 R2, RZ, RZ, RZ ;  /* 0x000000ffff027224 */ /* 0x008fe400078e00ff */
        /* <DEDUP_REMOVED lines=15> */
[----:B--2---:R-:W-:-:S03]  /*0230*/  IMAD R0, R6, UR5, RZ ;  /* 0x0000000506007c24 */ /* 0x004fc6000f8e02ff */
[----:B------:R-:W-:-:S13]  /*0240*/  ISETP.GE.AND P0, PT, R4, RZ, PT ;  /* 0x000000ff0400720c */ /* 0x000fda0003f06270 */
[----:B01----:R-:W-:Y:S05]  /*0250*/  @!P0 EXIT ;  /* 0x000000000000894d */ /* 0x003fea0003800000 */
[-C--:B------:R-:W-:Y:S01]  /*0260*/  IABS R9, R0.reuse ;  /* 0x0000000000097213 */ /* 0x080fe20000000000 */
[----:B------:R-:W0:Y:S01]  /*0270*/  LDC R5, c[0x0][0x3c4] ;  /* 0x0000f100ff057b82 */ /* 0x000e220000000800 */
[----:B------:R-:W1:Y:S01]  /*0280*/  LDCU UR5, c[0x0][0x434] ;  /* 0x00008680ff0577ac */ /* 0x000e620008000800 */
[----:B------:R-:W-:Y:S01]  /*0290*/  IABS R10, R0 ;  /* 0x00000000000a7213 */ /* 0x000fe20000000000 */
[----:B------:R-:W2:Y:S03]  /*02a0*/  I2F.RP R6, R9 ;  /* 0x0000000900067306 */ /* 0x000ea60000209400 */
[----:B------:R-:W-:-:S05]  /*02b0*/  IADD3 R10, PT, PT, RZ, -R10, RZ ;  /* 0x8000000aff0a7210 */ /* 0x000fca0007ffe0ff */
        /* <DEDUP_REMOVED lines=30> */
[----:B------:R-:W-:Y:S02]  /*04a0*/  IMAD.MOV.U32 R5, RZ, RZ, R10 ;  /* 0x000000ffff057224 */ /* 0x000fe400078e000a */
[----:B------:R-:W-:Y:S02]  /*04b0*/  IMAD R6, R11, UR4, RZ ;  /* 0x000000040b067c24 */ /* 0x000fe4000f8e02ff */
[----:B------:R-:W-:Y:S01]  /*04c0*/  @!P2 IMAD.MOV R5, RZ, RZ, -R5 ;  /* 0x000000ffff05a224 */ /* 0x000fe200078e0a05 */
[----:B------:R-:W-:-:S05]  /*04d0*/  @!P1 LOP3.LUT R5, RZ, R0, RZ, 0x33, !PT ;  /* 0x00000000ff059212 */ /* 0x000fca00078e33ff */
[----:B------:R-:W-:Y:S05]  /*04e0*/  @P0 BRA `(.L_x_131) ;  /* 0x0000000000200947 */ /* 0x000fea0003800000 */
[----:B------:R-:W-:Y:S01]  /*04f0*/  LOP3.LUT R0, R39, 0x7fffffff, RZ, 0xc0, !PT ;  /* 0x7fffffff27007812 */ /* 0x000fe200078ec0ff */
[----:B------:R-:W-:Y:S01]  /*0500*/  IMAD.MOV.U32 R3, RZ, RZ, R39 ;  /* 0x000000ffff037224 */ /* 0x000fe200078e0027 */
[----:B------:R-:W-:-:S03]  /*0510*/  MOV R2, R38 ;  /* 0x0000002600027202 */ /* 0x000fc60000000f00 */
[----:B------:R-:W-:Y:S01]  /*0520*/  VIADD R7, R0, 0xfff00000 ;  /* 0xfff0000000077836 */ /* 0x000fe20000000000 */
[----:B------:R-:W-:-:S07]  /*0530*/  MOV R0, 0x550 ;  /* 0x0000055000007802 */ /* 0x000fce0000000f00 */
[----:B------:R-:W-:Y:S05]  /*0540*/  CALL.REL.NOINC `($__internal_4_$__cuda_sm20_dblrcp_rn_slowpath_v3) ;  /* 0x0000005000d87944 */ /* 0x000fea0003c00000 */
[----:B------:R-:W-:Y:S01]  /*0550*/  MOV R36, R30 ;  /* 0x0000001e00247202 */ /* 0x000fe20000000f00 */
[----:B------:R-:W-:-:S07]  /*0560*/  IMAD.MOV.U32 R37, RZ, RZ, R31 ;  /* 0x000000ffff257224 */ /* 0x000fce00078e001f */
.L_x_131:
        /* <DEDUP_REMOVED lines=10> */
[----:B------:R-:W-:Y:S01]  /*0610*/  DFMA R34, R10, R34, R10 ;  /* 0x000000220a22722b */ /* 0x000fe2000000000a */
[----:B------:R-:W-:Y:S10]  /*0620*/  @P0 BRA `(.L_x_132) ;  /* 0x0000000000180947 */ /* 0x000ff40003800000 */
[----:B------:R-:W-:-:S04]  /*0630*/  LOP3.LUT R0, R3, 0x7fffffff, RZ, 0xc0, !PT ;  /* 0x7fffffff03007812 */ /* 0x000fc800078ec0ff */
[----:B------:R-:W-:Y:S02]  /*0640*/  IADD3 R7, PT, PT, R0, -0x100000, RZ ;  /* 0xfff0000000077810 */ /* 0x000fe40007ffe0ff */
[----:B------:R-:W-:-:S07]  /*0650*/  MOV R0, 0x670 ;  /* 0x0000067000007802 */ /* 0x000fce0000000f00 */
[----:B------:R-:W-:Y:S05]  /*0660*/  CALL.REL.NOINC `($__internal_4_$__cuda_sm20_dblrcp_rn_slowpath_v3) ;  /* 0x0000005000907944 */ /* 0x000fea0003c00000 */
[----:B------:R-:W-:Y:S02]  /*0670*/  IMAD.MOV.U32 R34, RZ, RZ, R30 ;  /* 0x000000ffff227224 */ /* 0x000fe400078e001e */
[----:B------:R-:W-:-:S07]  /*0680*/  IMAD.MOV.U32 R35, RZ, RZ, R31 ;  /* 0x000000ffff237224 */ /* 0x000fce00078e001f */
.L_x_132:
        /* <DEDUP_REMOVED lines=14> */
[----:B------:R-:W-:Y:S05]  /*0770*/  CALL.REL.NOINC `($__internal_4_$__cuda_sm20_dblrcp_rn_slowpath_v3) ;  /* 0x00000050004c7944 */ /* 0x000fea0003c00000 */
[----:B------:R-:W-:Y:S01]  /*0780*/  IMAD.MOV.U32 R32, RZ, RZ, R30 ;  /* 0x000000ffff207224 */ /* 0x000fe200078e001e */
[----:B------:R-:W-:-:S07]  /*0790*/  MOV R33, R31 ;  /* 0x0000001f00217202 */ /* 0x000fce0000000f00 */
.L_x_133:
[----:B------:R-:W0:Y:S01]  /*07a0*/  LDCU UR4, c[0x0][0x43c] ;  /* 0x00008780ff0477ac */ /* 0x000e220008000800 */
[----:B------:R-:W-:Y:S01]  /*07b0*/  DADD R32, R32, -1 ;  /* 0xbff0000020207429 */ /* 0x000fe20000000000 */
[----:B0-----:R-:W0:Y:S08]  /*07c0*/  I2F.F64 R2, UR4 ;  /* 0x0000000400027d12 */ /* 0x001e300008201c00 */
[----:B0-----:R-:W0:Y:S01]  /*07d0*/  MUFU.RCP64H R9, R3 ;  /* 0x0000000300097308 */ /* 0x001e220000001800 */
        /* <DEDUP_REMOVED lines=12> */
.L_x_134:
[----:B------:R-:W-:Y:S01]  /*08a0*/  DADD R30, R30, -1 ;  /* 0xbff000001e1e7429 */ /* 0x000fe20000000000 */
[----:B------:R-:W0:Y:S01]  /*08b0*/  LDCU.64 UR16, c[0x0][0x358] ;  /* 0x00006b00ff1077ac */ /* 0x000e220008000a00 */
[----:B------:R-:W-:-:S09]  /*08c0*/  UMOV UR4, URZ ;  /* 0x000000ff00047c82 */ /* 0x000fd20008000000 */
.L_x_170:
[----:B------:R-:W-:-:S13]  /*08d0*/  ISETP.GE.AND P0, PT, R5, RZ, PT ;  /* 0x000000ff0500720c */ /* 0x000fda0003f06270 */
[----:B0-----:R-:W-:Y:S05]  /*08e0*/  @!P0 BRA `(.L_x_135) ;  /* 0x0000004c00e08947 */ /* 0x001fea0003800000 */
[----:B------:R-:W1:Y:S01]  /*08f0*/  LDCU UR5, c[0x0][0x368] ;  /* 0x00006d00ff0577ac */ /* 0x000e620008000800 */
[----:B------:R-:W2:Y:S01]  /*0900*/  LDC R11, c[0x0][0x378] ;  /* 0x0000de00ff0b7b82 */ /* 0x000ea20000000800 */
[----:B------:R-:W-:Y:S01]  /*0910*/  IABS R13, R6 ;  /* 0x00000006000d7213 */ /* 0x000fe20000000000 */
[----:B------:R-:W3:Y:S03]  /*0920*/  LDCU UR6, c[0x0][0x364] ;  /* 0x00006c80ff0677ac */ /* 0x000ee60008000800 */
[----:B------:R-:W4:Y:S03]  /*0930*/  I2F.RP R0, R13 ;  /* 0x0000000d00007306 */ /* 0x000f260000209400 */
[----:B------:R-:W3:Y:S08]  /*0940*/  LDC R10, c[0x0][0x374] ;  /* 0x0000dd00ff0a7b82 */ /* 0x000ef00000000800 */
[----:B------:R-:W5:Y:S01]  /*0950*/  LDC R12, c[0x0][0x3c0] ;  /* 0x0000f000ff0c7b82 */ /* 0x000f620000000800 */
[----:B----4-:R-:W4:Y:S07]  /*0960*/  MUFU.RCP R0, R0 ;  /* 0x0000000000007308 */ /* 0x010f2e0000001000 */
[----:B------:R-:W0:Y:S01]  /*0970*/  LDC R14, c[0x0][0x3c4] ;  /* 0x0000f100ff0e7b82 */ /* 0x000e220000000800 */
[----:B---3--:R-:W-:-:S05]  /*0980*/  IMAD R10, R10, UR6, RZ ;  /* 0x000000060a0a7c24 */ /* 0x008fca000f8e02ff */
[----:B------:R-:W-:Y:S02]  /*0990*/  IABS R15, R10 ;  /* 0x0000000a000f7213 */ /* 0x000fe40000000000 */
[----:B----4-:R-:W-:Y:S02]  /*09a0*/  IADD3 R2, PT, PT, R0, 0xffffffe, RZ ;  /* 0x0ffffffe00027810 */ /* 0x010fe40007ffe0ff */
[----:B------:R-:W3:Y:S01]  /*09b0*/  I2F.RP R7, R15 ;  /* 0x0000000f00077306 */ /* 0x000ee20000209400 */
[----:B0-----:R-:W-:-:S07]  /*09c0*/  VIADD R19, R14, 0xffffffff ;  /* 0xffffffff0e137836 */ /* 0x001fce0000000000 */
[----:B------:R0:W4:Y:S01]  /*09d0*/  F2I.FTZ.U32.TRUNC.NTZ R3, R2 ;  /* 0x0000000200037305 */ /* 0x000122000021f000 */
[----:B------:R-:W-:-:S07]  /*09e0*/  IABS R21, R19 ;  /* 0x0000001300157213 */ /* 0x000fce0000000000 */
[----:B---3--:R-:W3:Y:S01]  /*09f0*/  MUFU.RCP R7, R7 ;  /* 0x0000000700077308 */ /* 0x008ee20000001000 */
[----:B0-----:R-:W-:Y:S02]  /*0a00*/  IMAD.MOV.U32 R2, RZ, RZ, RZ ;  /* 0x000000ffff027224 */ /* 0x001fe400078e00ff */
[--C-:B----4-:R-:W-:Y:S02]  /*0a10*/  IMAD.MOV R16, RZ, RZ, -R3.reuse ;  /* 0x000000ffff107224 */ /* 0x110fe400078e0a03 */
[----:B---3--:R-:W-:Y:S02]  /*0a20*/  VIADD R8, R7, 0xffffffe ;  /* 0x0ffffffe07087836 */ /* 0x008fe40000000000 */
[----:B------:R-:W-:Y:S02]  /*0a30*/  IMAD R7, R16, R13, RZ ;  /* 0x0000000d10077224 */ /* 0x000fe400078e02ff */
[----:B------:R0:W3:Y:S02]  /*0a40*/  F2I.FTZ.U32.TRUNC.NTZ R9, R8 ;  /* 0x0000000800097305 */ /* 0x0000e4000021f000 */
[----:B------:R-:W-:Y:S01]  /*0a50*/  IMAD.HI.U32 R2, R3, R7, R2 ;  /* 0x0000000703027227 */ /* 0x000fe200078e0002 */
[----:B------:R-:W-:-:S03]  /*0a60*/  IABS R7, R6 ;  /* 0x0000000600077213 */ /* 0x000fc60000000000 */
[----:B-----5:R-:W-:Y:S01]  /*0a70*/  VIADD R3, R12, 0xffffffff ;  /* 0xffffffff0c037836 */ /* 0x020fe20000000000 */
[----:B------:R-:W-:Y:S02]  /*0a80*/  IABS R12, R10 ;  /* 0x0000000a000c7213 */ /* 0x000fe40000000000 */
[----:B0-----:R-:W-:Y:S02]  /*0a90*/  MOV R8, RZ ;  /* 0x000000ff00087202 */ /* 0x001fe40000000f00 */
[----:B---3--:R-:W-:-:S05]  /*0aa0*/  IADD3 R0, PT, PT, RZ, -R9, RZ ;  /* 0x80000009ff007210 */ /* 0x008fca0007ffe0ff */
[----:B------:R-:W-:Y:S01]  /*0ab0*/  IMAD R17, R0, R15, RZ ;  /* 0x0000000f00117224 */ /* 0x000fe200078e02ff */
[----:B------:R-:W-:Y:S02]  /*0ac0*/  IABS R0, R3 ;  /* 0x0000000300007213 */ /* 0x000fe40000000000 */
[----:B------:R-:W-:Y:S01]  /*0ad0*/  LOP3.LUT R3, R3, R6, RZ, 0x3c, !PT ;  /* 0x0000000603037212 */ /* 0x000fe200078e3cff */
[----:B------:R-:W-:Y:S01]  /*0ae0*/  IMAD.HI.U32 R8, R9, R17, R8 ;  /* 0x0000001109087227 */ /* 0x000fe200078e0008 */
[----:B------:R-:W-:Y:S02]  /*0af0*/  IADD3 R17, PT, PT, RZ, -R12, RZ ;  /* 0x8000000cff117210 */ /* 0x000fe40007ffe0ff */
[----:B------:R-:W1:Y:S01]  /*0b00*/  S2R R12, SR_TID.Z ;  /* 0x00000000000c7919 */ /* 0x000e620000002300 */
[----:B------:R-:W-:Y:S01]  /*0b10*/  IMAD.MOV R9, RZ, RZ, -R7 ;  /* 0x000000ffff097224 */ /* 0x000fe200078e0a07 */
[----:B------:R-:W-:Y:S01]  /*0b20*/  ISETP.GE.AND P2, PT, R3, RZ, PT ;  /* 0x000000ff0300720c */ /* 0x000fe20003f46270 */
[----:B------:R-:W-:-:S04]  /*0b30*/  IMAD.HI.U32 R7, R2, R0, RZ ;  /* 0x0000000002077227 */ /* 0x000fc800078e00ff */
[----:B------:R-:W-:-:S04]  /*0b40*/  IMAD.HI.U32 R8, R8, R21, RZ ;  /* 0x0000001508087227 */ /* 0x000fc800078e00ff */
[----:B------:R-:W-:Y:S02]  /*0b50*/  IMAD R0, R7, R9, R0 ;  /* 0x0000000907007224 */ /* 0x000fe400078e0200 */
[----:B------:R-:W-:Y:S01]  /*0b60*/  IMAD R2, R8, R17, R21 ;  /* 0x0000001108027224 */ /* 0x000fe200078e0215 */
[----:B------:R-:W1:Y:S02]  /*0b70*/  S2R R9, SR_CTAID.Z ;  /* 0x0000000000097919 */ /* 0x000e640000002700 */
[----:B------:R-:W-:Y:S02]  /*0b80*/  ISETP.GT.U32.AND P4, PT, R13, R0, PT ;  /* 0x000000000d00720c */ /* 0x000fe40003f84070 */
[----:B------:R-:W-:-:S11]  /*0b90*/  ISETP.GT.U32.AND P5, PT, R15, R2, PT ;  /* 0x000000020f00720c */ /* 0x000fd60003fa4070 */
[----:B------:R-:W-:Y:S01]  /*0ba0*/  @!P4 IMAD.IADD R0, R0, 0x1, -R13 ;  /* 0x000000010000c824 */ /* 0x000fe200078e0a0d */
[----:B------:R-:W-:Y:S01]  /*0bb0*/  @!P4 IADD3 R7, PT, PT, R7, 0x1, RZ ;  /* 0x000000010707c810 */ /* 0x000fe20007ffe0ff */
[----:B------:R-:W-:Y:S01]  /*0bc0*/  @!P5 IMAD.IADD R2, R2, 0x1, -R15 ;  /* 0x000000010202d824 */ /* 0x000fe200078e0a0f */
[----:B------:R-:W-:Y:S01]  /*0bd0*/  ISETP.NE.AND P4, PT, R6, RZ, PT ;  /* 0x000000ff0600720c */ /* 0x000fe20003f85270 */
[----:B------:R-:W-:Y:S01]  /*0be0*/  @!P5 VIADD R8, R8, 0x1 ;  /* 0x000000010808d836 */ /* 0x000fe20000000000 */
[----:B------:R-:W-:Y:S02]  /*0bf0*/  ISETP.GE.U32.AND P0, PT, R0, R13, PT ;  /* 0x0000000d0000720c */ /* 0x000fe40003f06070 */
[----:B------:R-:W-:Y:S02]  /*0c00*/  ISETP.GE.U32.AND P1, PT, R2, R15, PT ;  /* 0x0000000f0200720c */ /* 0x000fe40003f26070 */
[----:B------:R-:W-:Y:S02]  /*0c10*/  LOP3.LUT R0, R19, R10, RZ, 0x3c, !PT ;  /* 0x0000000a13007212 */ /* 0x000fe400078e3cff */
[----:B------:R-:W-:-:S02]  /*0c20*/  ISETP.NE.AND P5, PT, R10, RZ, PT ;  /* 0x000000ff0a00720c */ /* 0x000fc40003fa5270 */
[----:B------:R-:W-:Y:S01]  /*0c30*/  ISETP.GE.AND P3, PT, R0, RZ, PT ;  /* 0x000000ff0000720c */ /* 0x000fe20003f66270 */
[----:B-1----:R-:W-:-:S04]  /*0c40*/  IMAD R0, R9, UR5, R12 ;  /* 0x0000000509007c24 */ /* 0x002fc8000f8e020c */
[----:B------:R-:W-:Y:S02]  /*0c50*/  @P0 VIADD R7, R7, 0x1 ;  /* 0x0000000107070836 */ /* 0x000fe40000000000 */
[----:B------:R-:W-:Y:S01]  /*0c60*/  @P1 IADD3 R8, PT, PT, R8, 0x1, RZ ;  /* 0x0000000108081810 */ /* 0x000fe20007ffe0ff */
[----:B--2---:R-:W-:Y:S01]  /*0c70*/  IMAD R9, R11, UR5, RZ ;  /* 0x000000050b097c24 */ /* 0x004fe2000f8e02ff */
[----:B------:R-:W-:Y:S01]  /*0c80*/  UMOV UR5, URZ ;  /* 0x000000ff00057c82 */ /* 0x000fe20008000000 */
[----:B------:R-:W-:Y:S01]  /*0c90*/  @!P2 IMAD.MOV R7, RZ, RZ, -R7 ;  /* 0x000000ffff07a224 */ /* 0x000fe200078e0a07 */
[----:B------:R-:W-:Y:S01]  /*0ca0*/  @!P4 LOP3.LUT R7, RZ, R6, RZ, 0x33, !PT ;  /* 0x00000006ff07c212 */ /* 0x000fe200078e33ff */
[----:B------:R-:W-:Y:S02]  /*0cb0*/  IMAD R9, R9, UR4, R0 ;  /* 0x0000000409097c24 */ /* 0x000fe4000f8e0200 */
[----:B------:R-:W-:Y:S01]  /*0cc0*/  @!P3 IMAD.MOV R8, RZ, RZ, -R8 ;  /* 0x000000ffff08b224 */ /* 0x000fe200078e0a08 */
[----:B------:R-:W-:-:S07]  /*0cd0*/  @!P5 LOP3.LUT R8, RZ, R10, RZ, 0x33, !PT ;  /* 0x0000000aff08d212 */ /* 0x000fce00078e33ff */
.L_x_169:
[----:B------:R-:W-:-:S13]  /*0ce0*/  ISETP.GE.AND P0, PT, R7, RZ, PT ;  /* 0x000000ff0700720c */ /* 0x000fda0003f06270 */
[----:B0-----:R-:W-:Y:S05]  /*0cf0*/  @!P0 BRA `(.L_x_136) ;  /* 0x0000004800d08947 */ /* 0x001fea0003800000 */
[----:B------:R-:W-:Y:S01]  /*0d00*/  IABS R12, R6 ;  /* 0x00000006000c7213 */ /* 0x000fe20000000000 */
[----:B------:R-:W0:Y:S01]  /*0d10*/  LDC.64 R20, c[0x0][0x3c0] ;  /* 0x0000f000ff147b82 */ /* 0x000e220000000a00 */
[----:B------:R-:W-:Y:S01]  /*0d20*/  IMAD.MOV.U32 R2, RZ, RZ, RZ ;  /* 0x000000ffff027224 */ /* 0x000fe200078e00ff */
[----:B------:R-:W1:Y:S01]  /*0d30*/  LDCU UR12, c[0x0][0x3c8] ;  /* 0x00007900ff0c77ac */ /* 0x000e620008000800 */
[----:B------:R-:W2:Y:S01]  /*0d40*/  I2F.RP R0, R12 ;  /* 0x0000000c00007306 */ /* 0x000ea20000209400 */
[----:B------:R-:W-:Y:S02]  /*0d50*/  ISETP.GT.AND P6, PT, R9, RZ, PT ;  /* 0x000000ff0900720c */ /* 0x000fe40003fc4270 */
[----:B------:R-:W-:Y:S01]  /*0d60*/  ISETP.NE.AND P0, PT, R6, RZ, PT ;  /* 0x000000ff0600720c */ /* 0x000fe20003f05270 */
[----:B------:R-:W3:Y:S01]  /*0d70*/  LDCU UR36, c[0x0][0x3c8] ;  /* 0x00007900ff2477ac */ /* 0x000ee20008000800 */
[----:B------:R-:W4:Y:S01]  /*0d80*/  S2UR UR6, SR_CTAID.X ;  /* 0x00000000000679c3 */ /* 0x000f220000002500 */
[----:B------:R-:W0:Y:S01]  /*0d90*/  LDCU.64 UR18, c[0x0][0x420] ;  /* 0x00008400ff1277ac */ /* 0x000e220008000a00 */
[----:B------:R-:W0:Y:S01]  /*0da0*/  LDCU.64 UR20, c[0x0][0x3f8] ;  /* 0x00007f00ff1477ac */ /* 0x000e220008000a00 */
[----:B--2---:R-:W2:Y:S01]  /*0db0*/  MUFU.RCP R0, R0 ;  /* 0x0000000000007308 */ /* 0x004ea20000001000 */
[----:B------:R-:W0:Y:S01]  /*0dc0*/  LDCU UR37, c[0x0][0x438] ;  /* 0x00008700ff2577ac */ /* 0x000e220008000800 */
[----:B------:R-:W0:Y:S02]  /*0dd0*/  LDCU UR38, c[0x0][0x43c] ;  /* 0x00008780ff2677ac */ /* 0x000e240008000800 */
[----:B0-----:R-:W-:Y:S01]  /*0de0*/  IADD3 R13, PT, PT, R20, -0x1, RZ ;  /* 0xffffffff140d7810 */ /* 0x001fe20007ffe0ff */
[----:B------:R-:W0:Y:S03]  /*0df0*/  LDCU.64 UR22, c[0x0][0x400] ;  /* 0x00008000ff1677ac */ /* 0x000e260008000a00 */
[----:B------:R-:W-:-:S02]  /*0e00*/  IABS R15, R13 ;  /* 0x0000000d000f7213 */ /* 0x000fc40000000000 */
[-C--:B------:R-:W-:Y:S01]  /*0e10*/  LOP3.LUT R13, R13, R6.reuse, RZ, 0x3c, !PT ;  /* 0x000000060d0d7212 */ /* 0x080fe200078e3cff */
[----:B------:R-:W0:Y:S03]  /*0e20*/  LDCU.64 UR24, c[0x0][0x448] ;  /* 0x00008900ff1877ac */ /* 0x000e260008000a00 */
[----:B------:R-:W-:Y:S01]  /*0e30*/  ISETP.GE.AND P1, PT, R13, RZ, PT ;  /* 0x000000ff0d00720c */ /* 0x000fe20003f26270 */
[----:B------:R-:W0:Y:S01]  /*0e40*/  LDCU.64 UR26, c[0x0][0x408] ;  /* 0x00008100ff1a77ac */ /* 0x000e220008000a00 */
[----:B--2---:R-:W-:Y:S02]  /*0e50*/  IADD3 R10, PT, PT, R0, 0xffffffe, RZ ;  /* 0x0ffffffe000a7810 */ /* 0x004fe40007ffe0ff */
[----:B------:R-:W4:Y:S01]  /*0e60*/  LDC R0, c[0x0][0x360] ;  /* 0x0000d800ff007b82 */ /* 0x000f220000000800 */
[----:B------:R-:W2:Y:S01]  /*0e70*/  LDCU UR7, c[0x0][0x364] ;  /* 0x00006c80ff0777ac */ /* 0x000ea20008000800 */
[----:B------:R5:W1:Y:S01]  /*0e80*/  F2I.FTZ.U32.TRUNC.NTZ R3, R10 ;  /* 0x0000000a00037305 */ /* 0x000a62000021f000 */
[----:B------:R-:W0:Y:S01]  /*0e90*/  LDCU.64 UR28, c[0x0][0x450] ;  /* 0x00008a00ff1c77ac */ /* 0x000e220008000a00 */
[----:B------:R-:W0:Y:S01]  /*0ea0*/  LDCU.64 UR30, c[0x0][0x4b0] ;  /* 0x00009600ff1e77ac */ /* 0x000e220008000a00 */
[----:B-----5:R-:W-:Y:S01]  /*0eb0*/  IABS R10, R6 ;  /* 0x00000006000a7213 */ /* 0x020fe20000000000 */
[----:B------:R-:W0:Y:S04]  /*0ec0*/  LDCU.64 UR32, c[0x0][0x458] ;  /* 0x00008b00ff2077ac */ /* 0x000e280008000a00 */
[----:B------:R-:W-:Y:S01]  /*0ed0*/  IMAD.MOV R16, RZ, RZ, -R10 ;  /* 0x000000ffff107224 */ /* 0x000fe200078e0a0a */
[----:B------:R-:W0:Y:S01]  /*0ee0*/  LDCU.64 UR34, c[0x0][0x3c0] ;  /* 0x00007800ff2277ac */ /* 0x000e220008000a00 */
[----:B-1----:R-:W-:Y:S01]  /*0ef0*/  IMAD.MOV R11, RZ, RZ, -R3 ;  /* 0x000000ffff0b7224 */ /* 0x002fe200078e0a03 */
[----:B------:R-:W2:Y:S01]  /*0f00*/  LDC R10, c[0x0][0x374] ;  /* 0x0000dd00ff0a7b82 */ /* 0x000ea20000000800 */
[----:B------:R-:W1:Y:S02]  /*0f10*/  LDCU.128 UR8, c[0x0][0x410] ;  /* 0x00008200ff0877ac */ /* 0x000e640008000c00 */
[----:B------:R-:W-:-:S04]  /*0f20*/  IMAD R11, R11, R12, RZ ;  /* 0x0000000c0b0b7224 */ /* 0x000fc800078e02ff */
[----:B------:R-:W-:Y:S02]  /*0f30*/  IMAD.HI.U32 R14, R3, R11, R2 ;  /* 0x0000000b030e7227 */ /* 0x000fe400078e0002 */
[----:B------:R-:W5:Y:S01]  /*0f40*/  S2R R11, SR_CTAID.Y ;  /* 0x00000000000b7919 */ /* 0x000f620000002600 */
[----:B------:R-:W5:Y:S03]  /*0f50*/  S2R R2, SR_TID.Y ;  /* 0x0000000000027919 */ /* 0x000f660000002200 */
[----:B------:R-:W-:Y:S01]  /*0f60*/  IMAD.HI.U32 R22, R14, R15, RZ ;  /* 0x0000000f0e167227 */ /* 0x000fe200078e00ff */
[----:B------:R-:W4:Y:S03]  /*0f70*/  S2R R3, SR_TID.X ;  /* 0x0000000000037919 */ /* 0x000f260000002100 */
[----:B------:R-:W-:-:S05]  /*0f80*/  IMAD R15, R22, R16, R15 ;  /* 0x00000010160f7224 */ /* 0x000fca00078e020f */
[----:B------:R-:W-:Y:S01]  /*0f90*/  ISETP.GT.U32.AND P3, PT, R12, R15, PT ;  /* 0x0000000f0c00720c */ /* 0x000fe20003f64070 */
[----:B--2---:R-:W-:-:S12]  /*0fa0*/  IMAD R10, R10, UR7, RZ ;  /* 0x000000070a0a7c24 */ /* 0x004fd8000f8e02ff */
[----:B------:R-:W-:Y:S02]  /*0fb0*/  @!P3 IMAD.IADD R15, R15, 0x1, -R12 ;  /* 0x000000010f0fb824 */ /* 0x000fe400078e0a0c */
[----:B------:R-:W-:-:S03]  /*0fc0*/  @!P3 VIADD R22, R22, 0x1 ;  /* 0x000000011616b836 */ /* 0x000fc60000000000 */
[----:B------:R-:W-:Y:S02]  /*0fd0*/  ISETP.GE.U32.AND P2, PT, R15, R12, PT ;  /* 0x0000000c0f00720c */ /* 0x000fe40003f46070 */
[----:B------:R-:W-:Y:S01]  /*0fe0*/  IADD3 R12, PT, PT, R9, 0x1, RZ ;  /* 0x00000001090c7810 */ /* 0x000fe20007ffe0ff */
[----:B-----5:R-:W-:-:S03]  /*0ff0*/  IMAD R11, R11, UR7, R2 ;  /* 0x000000070b0b7c24 */ /* 0x020fc6000f8e0202 */
[----:B------:R-:W-:Y:S01]  /*1000*/  ISETP.GE.AND P4, PT, R12, UR12, PT ;  /* 0x0000000c0c007c0c */ /* 0x000fe2000bf86270 */
[----:B------:R-:W-:Y:S01]  /*1010*/  IMAD R10, R10, UR5, R11 ;  /* 0x000000050a0a7c24 */ /* 0x000fe2000f8e020b */
[----:B------:R-:W-:Y:S01]  /*1020*/  SEL R11, R9, UR12, P6 ;  /* 0x0000000c090b7c07 */ /* 0x000fe2000b000000 */
[----:B----4-:R-:W-:Y:S01]  /*1030*/  IMAD R3, R0, UR6, R3 ;  /* 0x0000000600037c24 */ /* 0x010fe2000f8e0203 */
[----:B------:R-:W-:Y:S01]  /*1040*/  SEL R12, R12, RZ, !P4 ;  /* 0x000000ff0c0c7207 */ /* 0x000fe20006000000 */
[C---:B------:R-:W-:Y:S01]  /*1050*/  VIADD R2, R10.reuse, 0x1 ;  /* 0x000000010a027836 */ /* 0x040fe20000000000 */
[----:B------:R-:W-:Y:S01]  /*1060*/  ISETP.GT.AND P5, PT, R10, RZ, PT ;  /* 0x000000ff0a00720c */ /* 0x000fe20003fa4270 */
[----:B------:R-:W-:Y:S01]  /*1070*/  VIADD R11, R11, 0xffffffff ;  /* 0xffffffff0b0b7836 */ /* 0x000fe20000000000 */
[----:B------:R-:W2:Y:S01]  /*1080*/  LDCU.128 UR12, c[0x0][0x400] ;  /* 0x00008000ff0c77ac */ /* 0x000ea20008000c00 */
[-CC-:B------:R-:W-:Y:S01]  /*1090*/  IMAD R15, R12, R21.reuse, R10.reuse ;  /* 0x000000150c0f7224 */ /* 0x180fe200078e020a */
[-C--:B------:R-:W-:Y:S01]  /*10a0*/  ISETP.GE.AND P6, PT, R2, R21.reuse, PT ;  /* 0x000000150200720c */ /* 0x080fe20003fc6270 */
[----:B------:R-:W-:Y:S01]  /*10b0*/  @P2 VIADD R22, R22, 0x1 ;  /* 0x0000000116162836 */ /* 0x000fe20000000000 */
[-C--:B------:R-:W-:Y:S01]  /*10c0*/  SEL R0, R10, R21.reuse, P5 ;  /* 0x000000150a007207 */ /* 0x080fe20002800000 */
[-CC-:B------:R-:W-:Y:S01]  /*10d0*/  IMAD R14, R11, R21.reuse, R10.reuse ;  /* 0x000000150b0e7224 */ /* 0x180fe200078e020a */
[----:B------:R-:W-:Y:S01]  /*10e0*/  SEL R2, R2, RZ, !P6 ;  /* 0x000000ff02027207 */ /* 0x000fe20007000000 */
[----:B------:R-:W-:Y:S01]  /*10f0*/  IMAD R13, R9, R21, R10 ;  /* 0x00000015090d7224 */ /* 0x000fe200078e020a */
[----:B------:R-:W-:Y:S01]  /*1100*/  IADD3 R0, PT, PT, R0, -0x1, RZ ;  /* 0xffffffff00007810 */ /* 0x000fe20007ffe0ff */
[----:B------:R-:W-:-:S02]  /*1110*/  UMOV UR6, URZ ;  /* 0x000000ff00067c82 */ /* 0x000fc40008000000 */
[CCC-:B------:R-:W-:Y:S02]  /*1120*/  IMAD R18, R12.reuse, R21.reuse, R2.reuse ;  /* 0x000000150c127224 */ /* 0x1c0fe400078e0202 */
[-CC-:B------:R-:W-:Y:S02]  /*1130*/  IMAD R19, R9, R21.reuse, R2.reuse ;  /* 0x0000001509137224 */ /* 0x180fe400078e0202 */
[CC--:B------:R-:W-:Y:S02]  /*1140*/  IMAD R2, R11.reuse, R21.reuse, R2 ;  /* 0x000000150b027224 */ /* 0x0c0fe400078e0202 */
[-CC-:B------:R-:W-:Y:S02]  /*1150*/  IMAD R16, R11, R21.reuse, R0.reuse ;  /* 0x000000150b107224 */ /* 0x180fe400078e0200 */
[----:B------:R-:W-:Y:S01]  /*1160*/  IMAD R11, R15, R20, R3 ;  /* 0x000000140f0b7224 */ /* 0x000fe200078e0203 */
[----:B------:R-:W-:Y:S01]  /*1170*/  MOV R15, R22 ;  /* 0x00000016000f7202 */ /* 0x000fe20000000f00 */
[----:B------:R-:W-:-:S02]  /*1180*/  IMAD R17, R12, R21, R0 ;  /* 0x000000150c117224 */ /* 0x000fc400078e0200 */
[----:B------:R-:W-:Y:S02]  /*1190*/  IMAD R0, R9, R21, R0 ;  /* 0x0000001509007224 */ /* 0x000fe400078e0200 */
[-CC-:B------:R-:W-:Y:S02]  /*11a0*/  IMAD R12, R14, R20.reuse, R3.reuse ;  /* 0x000000140e0c7224 */ /* 0x180fe400078e0203 */
[-CC-:B------:R-:W-:Y:S02]  /*11b0*/  IMAD R14, R16, R20.reuse, R3.reuse ;  /* 0x00000014100e7224 */ /* 0x180fe400078e0203 */
[-CC-:B------:R-:W-:Y:S02]  /*11c0*/  IMAD R13, R13, R20.reuse, R3.reuse ;  /* 0x000000140d0d7224 */ /* 0x180fe400078e0203 */
[-CC-:B------:R-:W-:Y:S02]  /*11d0*/  IMAD R16, R2, R20.reuse, R3.reuse ;  /* 0x0000001402107224 */ /* 0x180fe400078e0203 */
[----:B------:R-:W-:-:S02]  /*11e0*/  IMAD R17, R17, R20, R3 ;  /* 0x0000001411117224 */ /* 0x000fc400078e0203 */
[----:B------:R-:W-:Y:S02]  /*11f0*/  IMAD R18, R18, R20, R3 ;  /* 0x0000001412127224 */ /* 0x000fe400078e0203 */
[----:B------:R-:W-:Y:S01]  /*1200*/  @!P1 IMAD.MOV R15, RZ, RZ, -R15 ;  /* 0x000000ffff0f9224 */ /* 0x000fe200078e0a0f */
[----:B------:R-:W-:Y:S01]  /*1210*/  @!P0 LOP3.LUT R15, RZ, R6, RZ, 0x33, !PT ;  /* 0x00000006ff0f8212 */ /* 0x000fe200078e33ff */
[-CC-:B------:R-:W-:Y:S02]  /*1220*/  IMAD R19, R19, R20.reuse, R3.reuse ;  /* 0x0000001413137224 */ /* 0x180fe400078e0203 */
[----:B------:R-:W-:Y:S02]  /*1230*/  IMAD R20, R0, R20, R3 ;  /* 0x0000001400147224 */ /* 0x000fe400078e0203 */
[----:B0123--:R-:W-:-:S07]  /*1240*/  VIADD R21, R3, 0x1 ;  /* 0x0000000103157836 */ /* 0x00ffce0000000000 */
.L_x_168:
[----:B------:R-:W-:Y:S01]  /*1250*/  ISETP.GE.AND P0, PT, R10, UR35, PT ;  /* 0x000000230a007c0c */ /* 0x000fe2000bf06270 */
[----:B------:R-:W-:Y:S01]  /*1260*/  BSSY.RECONVERGENT B0, `(.L_x_137) ;  /* 0x000044f000007945 */ /* 0x000fe20003800200 */
[----:B------:R-:W-:-:S04]  /*1270*/  IADD3 R42, PT, PT, R21, -0x1, RZ ;  /* 0xffffffff152a7810 */ /* 0x000fc80007ffe0ff */
[----:B------:R-:W-:-:S04]  /*1280*/  ISETP.GE.OR P0, PT, R42, UR34, P0 ;  /* 0x000000222a007c0c */ /* 0x000fc80008706670 */
[----:B------:R-:W-:-:S13]  /*1290*/  ISETP.GE.OR P0, PT, R9, UR36, P0 ;  /* 0x0000002409007c0c */ /* 0x000fda0008706670 */
[----:B0-----:R-:W-:Y:S05]  /*12a0*/  @P0 BRA `(.L_x_138) ;  /* 0x0000004400280947 */ /* 0x001fea0003800000 */
[----:B------:R-:W0:Y:S08]  /*12b0*/  LDC.64 R28, c[0x0][0x380] ;  /* 0x0000e000ff1c7b82 */ /* 0x000e300000000a00 */
[----:B------:R-:W1:Y:S08]  /*12c0*/  LDC.64 R26, c[0x0][0x388] ;  /* 0x0000e200ff1a7b82 */ /* 0x000e700000000a00 */
[----:B------:R-:W2:Y:S01]  /*12d0*/  LDC.64 R24, c[0x0][0x390] ;  /* 0x0000e400ff187b82 */ /* 0x000ea20000000a00 */
[----:B0-----:R-:W-:-:S07]  /*12e0*/  IMAD.WIDE R28, R13, 0x8, R28 ;  /* 0x000000080d1c7825 */ /* 0x001fce00078e021c */
[----:B------:R-:W0:Y:S01]  /*12f0*/  LDC.64 R40, c[0x0][0x398] ;  /* 0x0000e600ff287b82 */ /* 0x000e220000000a00 */
[----:B------:R-:W3:Y:S01]  /*1300*/  LDG.E.64 R2, desc[UR16][R28.64] ;  /* 0x000000101c027981 */ /* 0x000ee2000c1e1b00 */
[----:B-1----:R-:W-:-:S05]  /*1310*/  IMAD.WIDE R26, R13, 0x8, R26 ;  /* 0x000000080d1a7825 */ /* 0x002fca00078e021a */
[----:B------:R-:W4:Y:S01]  /*1320*/  LDG.E.64 R22, desc[UR16][R26.64] ;  /* 0x000000101a167981 */ /* 0x000f22000c1e1b00 */
[----:B--2---:R-:W-:-:S05]  /*1330*/  IMAD.WIDE R24, R13, 0x8, R24 ;  /* 0x000000080d187825 */ /* 0x004fca00078e0218 */
[----:B------:R-:W2:Y:S01]  /*1340*/  LDG.E.64 R56, desc[UR16][R24.64] ;  /* 0x0000001018387981 */ /* 0x000ea2000c1e1b00 */
[----:B---3--:R-:W-:-:S08]  /*1350*/  DADD R2, -R2, 1 ;  /* 0x3ff0000002027429 */ /* 0x008fd00000000100 */
[----:B----4-:R-:W-:Y:S01]  /*1360*/  DADD R2, R2, -R22 ;  /* 0x0000000002027229 */ /* 0x010fe20000000816 */
[----:B0-----:R-:W-:-:S07]  /*1370*/  IMAD.WIDE R22, R13, 0x8, R40 ;  /* 0x000000080d167825 */ /* 0x001fce00078e0228 */
[----:B--2---:R-:W-:-:S07]  /*1380*/  DADD R56, R2, -R56 ;  /* 0x0000000002387229 */ /* 0x004fce0000000838 */
        /* <DEDUP_REMOVED lines=26> */
[----:B------:R-:W-:Y:S01]  /*1530*/  MOV R60, RZ ;  /* 0x000000ff003c7202 */ /* 0x000fe20000000f00 */
[----:B------:R-:W-:Y:S01]  /*1540*/  IMAD.MOV.U32 R53, RZ, RZ, 0x3ed0ee25 ;  /* 0x3ed0ee25ff357424 */ /* 0x000fe200078e00ff */
[----:B------:R-:W-:Y:S01]  /*1550*/  LOP3.LUT R51, R2, 0x3ff00000, RZ, 0xfc, !PT ;  /* 0x3ff0000002337812 */ /* 0x000fe200078efcff */
[----:B------:R-:W-:Y:S01]  /*1560*/  UMOV UR40, 0x3ae80f1e ;  /* 0x3ae80f1e00287882 */ /* 0x000fe20000000000 */
[----:B------:R-:W-:Y:S01]  /*1570*/  UMOV UR41, 0x3eb1380b ;  /* 0x3eb1380b00297882 */ /* 0x000fe20000000000 */
[----:B------:R-:W-:Y:S01]  /*1580*/  LEA.HI R43, R0, R43, RZ, 0xc ;  /* 0x0000002b002b7211 */ /* 0x000fe200078f60ff */
[----:B------:R-:W-:Y:S01]  /*1590*/  UMOV UR42, 0x80000000 ;  /* 0x80000000002a7882 */ /* 0x000fe20000000000 */
[----:B------:R-:W-:Y:S01]  /*15a0*/  ISETP.GE.U32.AND P0, PT, R51, 0x3ff6a09f, PT ;  /* 0x3ff6a09f3300780c */ /* 0x000fe20003f06070 */
[----:B------:R-:W-:-:S12]  /*15b0*/  UMOV UR43, 0x43300000 ;  /* 0x43300000002b7882 */ /* 0x000fd80000000000 */
[----:B------:R-:W-:Y:S01]  /*15c0*/  @P0 VIADD R3, R51, 0xfff00000 ;  /* 0xfff0000033030836 */ /* 0x000fe20000000000 */
[----:B------:R-:W-:-:S03]  /*15d0*/  @P0 IADD3 R43, PT, PT, R43, 0x1, RZ ;  /* 0x000000012b2b0810 */ /* 0x000fc60007ffe0ff */
        /* <DEDUP_REMOVED lines=25> */
[----:B------:R-:W-:Y:S01]  /*1770*/  LOP3.LUT R48, R43, 0x80000000, RZ, 0x3c, !PT ;  /* 0x800000002b307812 */ /* 0x000fe200078e3cff */
[----:B------:R-:W-:Y:S01]  /*1780*/  IMAD.MOV.U32 R49, RZ, RZ, 0x43300000 ;  /* 0x43300000ff317424 */ /* 0x000fe200078e00ff */
[----:B------:R-:W-:-:S03]  /*1790*/  DMUL R50, R60, R50 ;  /* 0x000000323c327228 */ /* 0x000fc60000000000 */
        /* <DEDUP_REMOVED lines=23> */
.L_x_140:
[----:B------:R-:W-:Y:S01]  /*1910*/  IMAD.MOV.U32 R46, RZ, RZ, 0x0 ;  /* 0x00000000ff2e7424 */ /* 0x000fe200078e00ff */
[----:B------:R-:W-:Y:S02]  /*1920*/  MOV R47, 0x7ff00000 ;  /* 0x7ff00000002f7802 */ /* 0x000fe40000000f00 */
[----:B------:R-:W-:-:S04]  /*1930*/  LOP3.LUT P0, RZ, R3, 0x7fffffff, RZ, 0xc0, !PT ;  /* 0x7fffffff03ff7812 */ /* 0x000fc8000780c0ff */
[----:B------:R-:W-:-:S10]  /*1940*/  DFMA R46, R2, R46, +INF ;  /* 0x7ff00000022e742b */ /* 0x000fd4000000002e */
[----:B------:R-:W-:Y:S02]  /*1950*/  FSEL R46, R46, RZ, P0 ;  /* 0x000000ff2e2e7208 */ /* 0x000fe40000000000 */
[----:B------:R-:W-:-:S07]  /*1960*/  FSEL R47, R47, -QNAN , P0 ;  /* 0xfff000002f2f7808 */ /* 0x000fce0000000000 */
.L_x_141:
[----:B------:R-:W-:Y:S05]  /*1970*/  BSYNC.RECONVERGENT B1 ;  /* 0x0000000000017941 */ /* 0x000fea0003800200 */
.L_x_139:
        /* <DEDUP_REMOVED lines=18> */
[----:B------:R-:W-:Y:S05]  /*1aa0*/  CALL.REL.NOINC `($__internal_5_$__cuda_sm20_div_rn_f64_full) ;  /* 0x00000040002c7944 */ /* 0x000fea0003c00000 */
[----:B------:R-:W-:Y:S02]  /*1ab0*/  IMAD.MOV.U32 R3, RZ, RZ, R2 ;  /* 0x000000ffff037224 */ /* 0x000fe400078e0002 */
[----:B------:R-:W-:-:S07]  /*1ac0*/  IMAD.MOV.U32 R2, RZ, RZ, R0 ;  /* 0x000000ffff027224 */ /* 0x000fce00078e0000 */
.L_x_143:
[----:B------:R-:W-:Y:S05]  /*1ad0*/  BSYNC.RECONVERGENT B1 ;  /* 0x0000000000017941 */ /* 0x000fea0003800200 */
.L_x_142:
[----:B------:R-:W-:Y:S01]  /*1ae0*/  ISETP.GT.AND P0, PT, R57, 0xfffff, PT ;  /* 0x000fffff3900780c */ /* 0x000fe20003f04270 */
[----:B------:R-:W-:Y:S01]  /*1af0*/  IMAD.MOV.U32 R46, RZ, RZ, R56 ;  /* 0x000000ffff2e7224 */ /* 0x000fe200078e0038 */
[----:B------:R-:W-:Y:S01]  /*1b00*/  MOV R0, R57 ;  /* 0x0000003900007202 */ /* 0x000fe20000000f00 */
[----:B------:R-:W-:Y:S01]  /*1b10*/  BSSY.RECONVERGENT B1, `(.L_x_144) ;  /* 0x0000051000017945 */ /* 0x000fe20003800200 */
[----:B------:R-:W-:-:S09]  /*1b20*/  DADD R44, R44, R2 ;  /* 0x000000002c2c7229 */ /* 0x000fd20000000002 */
[----:B------:R-:W-:-:S10]  /*1b30*/  @!P0 DMUL R56, R56, 1.80143985094819840000e+16 ;  /* 0x4350000038388828 */ /* 0x000fd40000000000 */
[----:B------:R-:W-:Y:S01]  /*1b40*/  @!P0 IMAD.MOV.U32 R0, RZ, RZ, R57 ;  /* 0x000000ffff008224 */ /* 0x000fe200078e0039 */
[----:B------:R-:W-:-:S04]  /*1b50*/  @!P0 MOV R46, R56 ;  /* 0x00000038002e8202 */ /* 0x000fc80000000f00 */
[----:B------:R-:W-:-:S04]  /*1b60*/  IADD3 R43, PT, PT, R0, -0x1, RZ ;  /* 0xffffffff002b7810 */ /* 0x000fc80007ffe0ff */
[----:B------:R-:W-:Y:S01]  /*1b70*/  ISETP.GT.U32.AND P1, PT, R43, 0x7feffffe, PT ;  /* 0x7feffffe2b00780c */ /* 0x000fe20003f24070 */
[----:B------:R-:W-:Y:S02]  /*1b80*/  IMAD.MOV.U32 R43, RZ, RZ, -0x3ff ;  /* 0xfffffc01ff2b7424 */ /* 0x000fe400078e00ff */
[----:B------:R-:W-:-:S10]  /*1b90*/  @!P0 IMAD.MOV.U32 R43, RZ, RZ, -0x435 ;  /* 0xfffffbcbff2b8424 */ /* 0x000fd400078e00ff */
[----:B------:R-:W-:Y:S05]  /*1ba0*/  @P1 BRA `(.L_x_145) ;  /* 0x0000000400041947 */ /* 0x000fea0003800000 */
[----:B------:R-:W-:Y:S01]  /*1bb0*/  LOP3.LUT R2, R0, 0xfffff, RZ, 0xc0, !PT ;  /* 0x000fffff00027812 */ /* 0x000fe200078ec0ff */
[----:B------:R-:W-:Y:S01]  /*1bc0*/  IMAD.MOV.U32 R56, RZ, RZ, R46 ;  /* 0x000000ffff387224 */ /* 0x000fe200078e002e */
[----:B------:R-:W-:Y:S01]  /*1bd0*/  MOV R53, 0x3ed0ee25 ;  /* 0x3ed0ee2500357802 */ /* 0x000fe20000000f00 */
[----:B------:R-:W-:Y:S01]  /*1be0*/  IMAD.MOV.U32 R52, RZ, RZ, -0x748574fc ;  /* 0x8b7a8b04ff347424 */ /* 0x000fe200078e00ff */
[----:B------:R-:W-:Y:S01]  /*1bf0*/  LOP3.LUT R57, R2, 0x3ff00000, RZ, 0xfc, !PT ;  /* 0x3ff0000002397812 */ /* 0x000fe200078efcff */
[----:B------:R-:W-:Y:S01]  /*1c00*/  IMAD.MOV.U32 R2, RZ, RZ, RZ ;  /* 0x000000ffff027224 */ /* 0x000fe200078e00ff */
[----:B------:R-:W-:Y:S01]  /*1c10*/  UMOV UR40, 0x3ae80f1e ;  /* 0x3ae80f1e00287882 */ /* 0x000fe20000000000 */
[----:B------:R-:W-:Y:S01]  /*1c20*/  UMOV UR41, 0x3eb1380b ;  /* 0x3eb1380b00297882 */ /* 0x000fe20000000000 */
[----:B------:R-:W-:Y:S01]  /*1c30*/  ISETP.GE.U32.AND P0, PT, R57, 0x3ff6a09f, PT ;  /* 0x3ff6a09f3900780c */ /* 0x000fe20003f06070 */
[----:B------:R-:W-:Y:S01]  /*1c40*/  UMOV UR42, 0x80000000 ;  /* 0x80000000002a7882 */ /* 0x000fe20000000000 */
[----:B------:R-:W-:Y:S01]  /*1c50*/  LEA.HI R0, R0, R43, RZ, 0xc ;  /* 0x0000002b00007211 */ /* 0x000fe200078f60ff */
[----:B------:R-:W-:-:S10]  /*1c60*/  UMOV UR43, 0x43300000 ;  /* 0x43300000002b7882 */ /* 0x000fd40000000000 */
        /* <DEDUP_REMOVED lines=27> */
[----:B------:R-:W-:Y:S01]  /*1e20*/  UMOV UR41, 0x3f624924 ;  /* 0x3f62492400297882 */ /* 0x000fe20000000000 */
[----:B------:R-:W-:Y:S01]  /*1e30*/  LOP3.LUT R50, R0, 0x80000000, RZ, 0x3c, !PT ;  /* 0x8000000000327812 */ /* 0x000fe200078e3cff */
[----:B------:R-:W-:-:S04]  /*1e40*/  IMAD.MOV.U32 R51, RZ, RZ, 0x43300000 ;  /* 0x43300000ff337424 */ /* 0x000fc800078e00ff */
        /* <DEDUP_REMOVED lines=23> */
.L_x_145:
[----:B------:R-:W-:Y:S01]  /*1fc0*/  MOV R2, 0x0 ;  /* 0x0000000000027802 */ /* 0x000fe20000000f00 */
[----:B------:R-:W-:Y:S01]  /*1fd0*/  IMAD.MOV.U32 R3, RZ, RZ, 0x7ff00000 ;  /* 0x7ff00000ff037424 */ /* 0x000fe200078e00ff */
[----:B------:R-:W-:-:S05]  /*1fe0*/  LOP3.LUT P0, RZ, R57, 0x7fffffff, RZ, 0xc0, !PT ;  /* 0x7fffffff39ff7812 */ /* 0x000fca000780c0ff */
[----:B------:R-:W-:-:S10]  /*1ff0*/  DFMA R2, R56, R2, +INF ;  /* 0x7ff000003802742b */ /* 0x000fd40000000002 */
[----:B------:R-:W-:Y:S02]  /*2000*/  FSEL R46, R2, RZ, P0 ;  /* 0x000000ff022e7208 */ /* 0x000fe40000000000 */
[----:B------:R-:W-:-:S07]  /*2010*/  FSEL R47, R3, -QNAN , P0 ;  /* 0xfff00000032f7808 */ /* 0x000fce0000000000 */
.L_x_146:
[----:B------:R-:W-:Y:S05]  /*2020*/  BSYNC.RECONVERGENT B1 ;  /* 0x0000000000017941 */ /* 0x000fea0003800200 */
.L_x_144:
[----:B------:R-:W0:Y:S01]  /*2030*/  LDC.64 R2, c[0x0][0x380] ;  /* 0x0000e000ff027b82 */ /* 0x000e220000000a00 */
[C---:B------:R-:W-:Y:S01]  /*2040*/  VIADD R72, R10.reuse, 0x1 ;  /* 0x000000010a487836 */ /* 0x040fe20000000000 */
[C---:B------:R-:W-:Y:S01]  /*2050*/  ISETP.GT.AND P0, PT, R10.reuse, RZ, PT ;  /* 0x000000ff0a00720c */ /* 0x040fe20003f04270 */
[----:B------:R-:W-:Y:S01]  /*2060*/  IMAD R58, R9, UR35, R10 ;  /* 0x00000023093a7c24 */ /* 0x000fe2000f8e020a */
[----:B------:R-:W-:Y:S02]  /*2070*/  ISETP.GE.AND P1, PT, R21, UR34, PT ;  /* 0x0000002215007c0c */ /* 0x000fe4000bf26270 */
[----:B------:R-:W-:Y:S02]  /*2080*/  SEL R69, R10, UR35, P0 ;  /* 0x000000230a457c07 */ /* 0x000fe40008000000 */
[----:B------:R-:W-:Y:S02]  /*2090*/  ISETP.GE.AND P2, PT, R72, UR35, PT ;  /* 0x0000002348007c0c */ /* 0x000fe4000bf46270 */
[----:B------:R-:W-:-:S02]  /*20a0*/  ISETP.GT.AND P0, PT, R42, RZ, PT ;  /* 0x000000ff2a00720c */ /* 0x000fc40003f04270 */
[----:B------:R-:W-:Y:S02]  /*20b0*/  SEL R72, R72, RZ, !P2 ;  /* 0x000000ff48487207 */ /* 0x000fe40005000000 */
[----:B------:R-:W-:Y:S02]  /*20c0*/  IADD3 R69, PT, PT, R69, -0x1, RZ ;  /* 0xffffffff45457810 */ /* 0x000fe40007ffe0ff */
[----:B------:R-:W-:Y:S01]  /*20d0*/  SEL R71, R42, UR34, P0 ;  /* 0x000000222a477c07 */ /* 0x000fe20008000000 */
[----:B------:R-:W-:Y:S01]  /*20e0*/  IMAD R59, R9, UR35, R72 ;  /* 0x00000023093b7c24 */ /* 0x000fe2000f8e0248 */
[----:B------:R-:W-:Y:S01]  /*20f0*/  SEL R0, R21, RZ, !P1 ;  /* 0x000000ff15007207 */ /* 0x000fe20004800000 */
[----:B------:R-:W-:Y:S02]  /*2100*/  IMAD R60, R9, UR35, R69 ;  /* 0x00000023093c7c24 */ /* 0x000fe4000f8e0245 */
[----:B------:R-:W-:Y:S02]  /*2110*/  VIADD R71, R71, 0xffffffff ;  /* 0xffffffff47477836 */ /* 0x000fe40000000000 */
[----:B------:R-:W-:-:S02]  /*2120*/  IMAD R49, R58, UR34, R0 ;  /* 0x000000223a317c24 */ /* 0x000fc4000f8e0200 */
[--C-:B------:R-:W-:Y:S02]  /*2130*/  IMAD R56, R59, UR34, R0.reuse ;  /* 0x000000223b387c24 */ /* 0x100fe4000f8e0200 */
[----:B------:R-:W-:Y:S02]  /*2140*/  IMAD R57, R60, UR34, R0 ;  /* 0x000000223c397c24 */ /* 0x000fe4000f8e0200 */
[----:B------:R-:W-:Y:S02]  /*2150*/  IMAD R58, R58, UR34, R71 ;  /* 0x000000223a3a7c24 */ /* 0x000fe4000f8e0247 */
[----:B0-----:R-:W-:-:S04]  /*2160*/  IMAD.WIDE R52, R56, 0x8, R2 ;  /* 0x0000000838347825 */ /* 0x001fc800078e0202 */
[--C-:B------:R-:W-:Y:S02]  /*2170*/  IMAD.WIDE R42, R57, 0x8, R2.reuse ;  /* 0x00000008392a7825 */ /* 0x100fe400078e0202 */
[----:B------:R-:W2:Y:S02]  /*2180*/  LDG.E.64 R52, desc[UR16][R52.64] ;  /* 0x0000001034347981 */ /* 0x000ea4000c1e1b00 */
[--C-:B------:R-:W-:Y:S02]  /*2190*/  IMAD.WIDE R48, R49, 0x8, R2.reuse ;  /* 0x0000000831307825 */ /* 0x100fe400078e0202 */
[----:B------:R-:W2:Y:S02]  /*21a0*/  LDG.E.64 R42, desc[UR16][R42.64] ;  /* 0x000000102a2a7981 */ /* 0x000ea4000c1e1b00 */
[----:B------:R-:W-:Y:S02]  /*21b0*/  IMAD.WIDE R62, R58, 0x8, R2 ;  /* 0x000000083a3e7825 */ /* 0x000fe400078e0202 */
[----:B------:R-:W3:Y:S02]  /*21c0*/  LDG.E.64 R48, desc[UR16][R48.64] ;  /* 0x0000001030307981 */ /* 0x000ee4000c1e1b00 */
[----:B------:R-:W-:-:S02]  /*21d0*/  IMAD R59, R59, UR34, R71 ;  /* 0x000000223b3b7c24 */ /* 0x000fc4000f8e0247 */
[----:B------:R-:W3:Y:S02]  /*21e0*/  LDG.E.64 R62, desc[UR16][R62.64] ;  /* 0x000000103e3e7981 */ /* 0x000ee4000c1e1b00 */
[----:B------:R-:W-:-:S06]  /*21f0*/  IMAD.WIDE R50, R59, 0x8, R2 ;  /* 0x000000083b327825 */ /* 0x000fcc00078e0202 */
[----:B------:R-:W4:Y:S01]  /*2200*/  LDG.E.64 R50, desc[UR16][R50.64] ;  /* 0x0000001032327981 */ /* 0x000f22000c1e1b00 */
[----:B------:R-:W-:-:S05]  /*2210*/  VIADD R65, R9, 0x1 ;  /* 0x0000000109417836 */ /* 0x000fca0000000000 */
[----:B------:R-:W-:Y:S01]  /*2220*/  ISETP.GE.AND P0, PT, R65, UR36, PT ;  /* 0x0000002441007c0c */ /* 0x000fe2000bf06270 */
[----:B------:R-:W-:-:S03]  /*2230*/  IMAD R60, R60, UR34, R71 ;  /* 0x000000223c3c7c24 */ /* 0x000fc6000f8e0247 */
[----:B------:R-:W-:-:S05]  /*2240*/  SEL R65, R65, RZ, !P0 ;  /* 0x000000ff41417207 */ /* 0x000fca0004000000 */
[----:B------:R-:W-:Y:S02]  /*2250*/  IMAD R64, R65, UR35, R10 ;  /* 0x0000002341407c24 */ /* 0x000fe4000f8e020a */
[----:B------:R-:W-:-:S04]  /*2260*/  IMAD.WIDE R54, R19, 0x8, R2 ;  /* 0x0000000813367825 */ /* 0x000fc800078e0202 */
[----:B------:R-:W-:Y:S02]  /*2270*/  IMAD R61, R64, UR34, R0 ;  /* 0x00000022403d7c24 */ /* 0x000fe4000f8e0200 */
[----:B------:R-:W5:Y:S01]  /*2280*/  LDG.E.64 R54, desc[UR16][R54.64] ;  /* 0x0000001036367981 */ /* 0x000f62000c1e1b00 */
[----:B------:R-:W-:-:S04]  /*2290*/  IMAD.WIDE R66, R18, 0x8, R2 ;  /* 0x0000000812427825 */ /* 0x000fc800078e0202 */
[--C-:B------:R-:W-:Y:S02]  /*22a0*/  IMAD.WIDE R74, R11, 0x8, R2.reuse ;  /* 0x000000080b4a7825 */ /* 0x100fe400078e0202 */
[----:B------:R-:W5:Y:S04]  /*22b0*/  LDG.E.64 R66, desc[UR16][R66.64] ;  /* 0x0000001042427981 */ /* 0x000f68000c1e1b00 */
[----:B------:R-:W5:Y:S01]  /*22c0*/  LDG.E.64 R74, desc[UR16][R74.64] ;  /* 0x000000104a4a7981 */ /* 0x000f62000c1e1b00 */
[----:B--2---:R-:W-:Y:S02]  /*22d0*/  DADD R42, R52, R42 ;  /* 0x00000000342a7229 */ /* 0x004fe4000000002a */
[----:B---3--:R-:W-:Y:S01]  /*22e0*/  DADD R62, R48, R62 ;  /* 0x00000000303e7229 */ /* 0x008fe2000000003e */
[----:B------:R-:W-:-:S06]  /*22f0*/  IMAD.WIDE R48, R60, 0x8, R2 ;  /* 0x000000083c307825 */ /* 0x000fcc00078e0202 */
[----:B------:R-:W2:Y:S01]  /*2300*/  LDG.E.64 R48, desc[UR16][R48.64] ;  /* 0x0000001030307981 */ /* 0x000ea2000c1e1b00 */
[----:B----4-:R-:W-:Y:S01]  /*2310*/  DADD R50, R42, R50 ;  /* 0x000000002a327229 */ /* 0x010fe20000000032 */
[----:B------:R-:W-:-:S04]  /*2320*/  IMAD.WIDE R42, R61, 0x8, R2 ;  /* 0x000000083d2a7825 */ /* 0x000fc800078e0202 */
[----:B------:R-:W-:Y:S02]  /*2330*/  IMAD.WIDE R52, R20, 0x8, R2 ;  /* 0x0000000814347825 */ /* 0x000fe400078e0202 */
[----:B------:R-:W3:Y:S04]  /*2340*/  LDG.E.64 R42, desc[UR16][R42.64] ;  /* 0x000000102a2a7981 */ /* 0x000ee8000c1e1b00 */
[----:B------:R-:W4:Y:S01]  /*2350*/  LDG.E.64 R52, desc[UR16][R52.64] ;  /* 0x0000001034347981 */ /* 0x000f22000c1e1b00 */
[----:B-----5:R-:W-:Y:S01]  /*2360*/  DADD R54, R62, R54 ;  /* 0x000000003e367229 */ /* 0x020fe20000000036 */
[----:B------:R-:W-:Y:S02]  /*2370*/  IMAD R62, R64, UR34, R71 ;  /* 0x00000022403e7c24 */ /* 0x000fe4000f8e0247 */
[----:B------:R-:W-:-:S04]  /*2380*/  IMAD R64, R65, UR35, R72 ;  /* 0x0000002341407c24 */ /* 0x000fc8000f8e0248 */
[C---:B------:R-:W-:Y:S02]  /*2390*/  IMAD R63, R64.reuse, UR34, R0 ;  /* 0x00000022403f7c24 */ /* 0x040fe4000f8e0200 */
[----:B------:R-:W-:Y:S01]  /*23a0*/  IMAD R64, R64, UR34, R71 ;  /* 0x0000002240407c24 */ /* 0x000fe2000f8e0247 */
[----:B--2---:R-:W-:-:S08]  /*23b0*/  DADD R48, R50, R48 ;  /* 0x0000000032307229 */ /* 0x004fd00000000030 */
[----:B---3--:R-:W-:Y:S01]  /*23c0*/  DADD R42, R48, R42 ;  /* 0x00000000302a7229 */ /* 0x008fe2000000002a */
[----:B------:R-:W-:Y:S01]  /*23d0*/  IMAD.WIDE R48, R17, 0x8, R2 ;  /* 0x0000000811307825 */ /* 0x000fe200078e0202 */
[----:B----4-:R-:W-:-:S03]  /*23e0*/  DADD R52, R54, R52 ;  /* 0x0000000036347229 */ /* 0x010fc60000000034 */
[----:B------:R-:W-:-:S03]  /*23f0*/  IMAD.WIDE R54, R64, 0x8, R2 ;  /* 0x0000000840367825 */ /* 0x000fc600078e0202 */
[----:B------:R-:W-:Y:S01]  /*2400*/  DADD R66, R42, R66 ;  /* 0x000000002a427229 */ /* 0x000fe20000000042 */
[----:B------:R-:W2:Y:S01]  /*2410*/  LDG.E.64 R48, desc[UR16][R48.64] ;  /* 0x0000001030307981 */ /* 0x000ea2000c1e1b00 */
[--C-:B------:R-:W-:Y:S01]  /*2420*/  IMAD.WIDE R42, R63, 0x8, R2.reuse ;  /* 0x000000083f2a7825 */ /* 0x100fe200078e0202 */
[----:B------:R-:W-:Y:S02]  /*2430*/  DADD R74, R52, R74 ;  /* 0x00000000344a7229 */ /* 0x000fe4000000004a */
[----:B------:R-:W3:Y:S01]  /*2440*/  LDG.E.64 R54, desc[UR16][R54.64] ;  /* 0x0000001036367981 */ /* 0x000ee2000c1e1b00 */
[----:B------:R-:W-:-:S03]  /*2450*/  IMAD.WIDE R52, R62, 0x8, R2 ;  /* 0x000000083e347825 */ /* 0x000fc600078e0202 */
[----:B------:R-:W3:Y:S04]  /*2460*/  LDG.E.64 R42, desc[UR16][R42.64] ;  /* 0x000000102a2a7981 */ /* 0x000ee8000c1e1b00 */
[----:B------:R-:W4:Y:S01]  /*2470*/  LDG.E.64 R52, desc[UR16][R52.64] ;  /* 0x0000001034347981 */ /* 0x000f22000c1e1b00 */
[----:B------:R-:W-:-:S04]  /*2480*/  ISETP.GT.AND P0, PT, R9, RZ, PT ;  /* 0x000000ff0900720c */ /* 0x000fc80003f04270 */
[----:B------:R-:W-:-:S04]  /*2490*/  SEL R73, R9, UR36, P0 ;  /* 0x0000002409497c07 */ /* 0x000fc80008000000 */
[----:B------:R-:W-:-:S05]  /*24a0*/  IADD3 R73, PT, PT, R73, -0x1, RZ ;  /* 0xffffffff49497810 */ /* 0x000fca0007ffe0ff */
[----:B------:R-:W-:Y:S01]  /*24b0*/  IMAD R70, R73, UR35, R10 ;  /* 0x0000002349467c24 */ /* 0x000fe2000f8e020a */
[----:B--2---:R-:W-:-:S03]  /*24c0*/  DADD R48, R66, R48 ;  /* 0x0000000042307229 */ /* 0x004fc60000000030 */
[----:B------:R-:W-:Y:S02]  /*24d0*/  IMAD R66, R70, UR34, R0 ;  /* 0x0000002246427c24 */ /* 0x000fe4000f8e0200 */
[----:B------:R-:W-:Y:S01]  /*24e0*/  IMAD R67, R65, UR35, R69 ;  /* 0x0000002341437c24 */ /* 0x000fe2000f8e0245 */
[----:B---3--:R-:W-:Y:S01]  /*24f0*/  DADD R54, R42, R54 ;  /* 0x000000002a367229 */ /* 0x008fe20000000036 */
[----:B------:R-:W-:-:S04]  /*2500*/  IMAD.WIDE R42, R66, 0x8, R2 ;  /* 0x00000008422a7825 */ /* 0x000fc800078e0202 */
[----:B------:R-:W-:Y:S01]  /*2510*/  IMAD R65, R67, UR34, R71 ;  /* 0x0000002243417c24 */ /* 0x000fe2000f8e0247 */
[----:B----4-:R-:W-:Y:S01]  /*2520*/  DADD R52, R48, R52 ;  /* 0x0000000030347229 */ /* 0x010fe20000000034 */
[----:B------:R-:W2:Y:S02]  /*2530*/  LDG.E.64 R42, desc[UR16][R42.64] ;  /* 0x000000102a2a7981 */ /* 0x000ea4000c1e1b00 */
[----:B------:R-:W-:-:S06]  /*2540*/  IMAD.WIDE R48, R65, 0x8, R2 ;  /* 0x0000000841307825 */ /* 0x000fcc00078e0202 */
[----:B------:R-:W3:Y:S01]  /*2550*/  LDG.E.64 R48, desc[UR16][R48.64] ;  /* 0x0000001030307981 */ /* 0x000ee2000c1e1b00 */
[----:B------:R-:W-:Y:S01]  /*2560*/  IMAD R67, R67, UR34, R0 ;  /* 0x0000002243437c24 */ /* 0x000fe2000f8e0200 */
[----:B--2---:R-:W-:Y:S01]  /*2570*/  DADD R42, R52, R42 ;  /* 0x00000000342a7229 */ /* 0x004fe2000000002a */
[----:B------:R-:W-:-:S06]  /*2580*/  IMAD.WIDE R52, R16, 0x8, R2 ;  /* 0x0000000810347825 */ /* 0x000fcc00078e0202 */
[----:B------:R-:W2:Y:S01]  /*2590*/  LDG.E.64 R52, desc[UR16][R52.64] ;  /* 0x0000001034347981 */ /* 0x000ea2000c1e1b00 */
[----:B---3--:R-:W-:Y:S01]  /*25a0*/  DADD R48, R54, R48 ;  /* 0x0000000036307229 */ /* 0x008fe20000000030 */
[----:B------:R-:W-:-:S06]  /*25b0*/  IMAD.WIDE R54, R67, 0x8, R2 ;  /* 0x0000000843367825 */ /* 0x000fcc00078e0202 */
[----:B------:R-:W3:Y:S01]  /*25c0*/  LDG.E.64 R54, desc[UR16][R54.64] ;  /* 0x0000001036367981 */ /* 0x000ee2000c1e1b00 */
[----:B------:R-:W-:-:S04]  /*25d0*/  IMAD R72, R73, UR35, R72 ;  /* 0x0000002349487c24 */ /* 0x000fc8000f8e0248 */
[----:B------:R-:W-:Y:S02]  /*25e0*/  IMAD R68, R72, UR34, R0 ;  /* 0x0000002248447c24 */ /* 0x000fe4000f8e0200 */
[----:B------:R-:W-:-:S06]  /*25f0*/  IMAD.WIDE R50, R12, 0x8, R2 ;  /* 0x000000080c327825 */ /* 0x000fcc00078e0202 */
[----:B------:R-:W4:Y:S01]  /*2600*/  LDG.E.64 R50, desc[UR16][R50.64] ;  /* 0x0000001032327981 */ /* 0x000f22000c1e1b00 */
[----:B--2---:R-:W-:Y:S01]  /*2610*/  DADD R52, R42, R52 ;  /* 0x000000002a347229 */ /* 0x004fe20000000034 */
[----:B------:R-:W-:-:S06]  /*2620*/  IMAD.WIDE R42, R68, 0x8, R2 ;  /* 0x00000008442a7825 */ /* 0x000fcc00078e0202 */
[----:B------:R-:W2:Y:S01]  /*2630*/  LDG.E.64 R42, desc[UR16][R42.64] ;  /* 0x000000102a2a7981 */ /* 0x000ea2000c1e1b00 */
[----:B---3--:R-:W-:Y:S01]  /*2640*/  DADD R54, R48, R54 ;  /* 0x0000000030367229 */ /* 0x008fe20000000036 */
[----:B------:R-:W-:-:S06]  /*2650*/  IMAD.WIDE R48, R14, 0x8, R2 ;  /* 0x000000080e307825 */ /* 0x000fcc00078e0202 */
[----:B------:R-:W3:Y:S01]  /*2660*/  LDG.E.64 R48, desc[UR16][R48.64] ;  /* 0x0000001030307981 */ /* 0x000ee2000c1e1b00 */
[----:B------:R-:W-:Y:S02]  /*2670*/  IMAD R73, R73, UR35, R69 ;  /* 0x0000002349497c24 */ /* 0x000fe4000f8e0245 */
[--C-:B------:R-:W-:Y:S02]  /*2680*/  IMAD R69, R72, UR34, R71.reuse ;  /* 0x0000002248457c24 */ /* 0x100fe4000f8e0247 */
[--C-:B------:R-:W-:Y:S02]  /*2690*/  IMAD R70, R70, UR34, R71.reuse ;  /* 0x0000002246467c24 */ /* 0x100fe4000f8e0247 */
[C---:B------:R-:W-:Y:S01]  /*26a0*/  IMAD R71, R73.reuse, UR34, R71 ;  /* 0x0000002249477c24 */ /* 0x040fe2000f8e0247 */
[----:B----4-:R-:W-:Y:S01]  /*26b0*/  DADD R50, R74, R50 ;  /* 0x000000004a327229 */ /* 0x010fe20000000032 */
[----:B------:R-:W-:Y:S02]  /*26c0*/  IMAD R75, R73, UR34, R0 ;  /* 0x00000022494b7c24 */ /* 0x000fe4000f8e0200 */
[----:B------:R-:W-:-:S06]  /*26d0*/  IMAD.WIDE R72, R70, 0x8, R2 ;  /* 0x0000000846487825 */ /* 0x000fcc00078e0202 */
[----:B------:R-:W4:Y:S01]  /*26e0*/  LDG.E.64 R72, desc[UR16][R72.64] ;  /* 0x0000001048487981 */ /* 0x000f22000c1e1b00 */
[----:B--2---:R-:W-:Y:S01]  /*26f0*/  DADD R42, R54, R42 ;  /* 0x00000000362a7229 */ /* 0x004fe2000000002a */
[----:B------:R-:W-:-:S06]  /*2700*/  IMAD.WIDE R54, R69, 0x8, R2 ;  /* 0x0000000845367825 */ /* 0x000fcc00078e0202 */
[----:B------:R-:W2:Y:S01]  /*2710*/  LDG.E.64 R54, desc[UR16][R54.64] ;  /* 0x0000001036367981 */ /* 0x000ea2000c1e1b00 */
[----:B---3--:R-:W-:Y:S01]  /*2720*/  DADD R48, R52, R48 ;  /* 0x0000000034307229 */ /* 0x008fe20000000030 */
[----:B------:R-:W-:-:S04]  /*2730*/  IMAD.WIDE R52, R71, 0x8, R2 ;  /* 0x0000000847347825 */ /* 0x000fc800078e0202 */
[----:B------:R-:W-:Y:S02]  /*2740*/  IMAD.WIDE R2, R75, 0x8, R2 ;  /* 0x000000084b027825 */ /* 0x000fe400078e0202 */
[----:B------:R-:W3:Y:S04]  /*2750*/  LDG.E.64 R52, desc[UR16][R52.64] ;  /* 0x0000001034347981 */ /* 0x000ee8000c1e1b00 */
[----:B------:R-:W5:Y:S01]  /*2760*/  LDG.E.64 R2, desc[UR16][R2.64] ;  /* 0x0000001002027981 */ /* 0x000f62000c1e1b00 */
[----:B------:R-:W-:Y:S01]  /*2770*/  UMOV UR40, 0x11111111 ;  /* 0x1111111100287882 */ /* 0x000fe20000000000 */
[----:B------:R-:W-:Y:S02]  /*2780*/  UMOV UR41, 0x40111111 ;  /* 0x4011111100297882 */ /* 0x000fe40000000000 */
[----:B------:R-:W-:Y:S01]  /*2790*/  DMUL R40, R40, -UR40 ;  /* 0x8000002828287c28 */ /* 0x000fe20008000000 */
[----:B------:R-:W-:Y:S01]  /*27a0*/  UMOV UR40, 0xddddddde ;  /* 0xddddddde00287882 */ /* 0x000fe20000000000 */
[----:B------:R-:W-:Y:S01]  /*27b0*/  UMOV UR41, 0x3fdddddd ;  /* 0x3fdddddd00297882 */ /* 0x000fe20000000000 */
[----:B----4-:R-:W-:-:S05]  /*27c0*/  DADD R48, R48, R72 ;  /* 0x0000000030307229 */ /* 0x010fca0000000048 */
[----:B------:R-:W-:Y:S01]  /*27d0*/  DFMA R40, R50, UR40, R40 ;  /* 0x0000002832287c2b */ /* 0x000fe20008000028 */
[----:B------:R-:W-:Y:S01]  /*27e0*/  UMOV UR40, 0x9999999a ;  /* 0x9999999a00287882 */ /* 0x000fe20000000000 */
[----:B------:R-:W-:-:S06]  /*27f0*/  UMOV UR41, 0x3fb99999 ;  /* 0x3fb9999900297882 */ /* 0x000fcc0000000000 */
[----:B------:R-:W-:Y:S02]  /*2800*/  DFMA R48, R48, UR40, R40 ;  /* 0x0000002830307c2b */ /* 0x000fe40008000028 */
[----:B------:R-:W0:Y:S01]  /*2810*/  LDC.64 R40, c[0x0][0x3a8] ;  /* 0x0000ea00ff287b82 */ /* 0x000e220000000a00 */
[----:B------:R-:W-:Y:S01]  /*2820*/  UMOV UR40, 0x11111111 ;  /* 0x1111111100287882 */ /* 0x000fe20000000000 */
[----:B------:R-:W-:Y:S01]  /*2830*/  UMOV UR41, 0x3fa11111 ;  /* 0x3fa1111100297882 */ /* 0x000fe20000000000 */
[----:B------:R-:W-:Y:S01]  /*2840*/  DADD R44, R44, -R46 ;  /* 0x000000002c2c7229 */ /* 0x000fe2000000082e */
[----:B0-----:R-:W-:Y:S01]  /*2850*/  IMAD.WIDE R40, R13, 0x8, R40 ;  /* 0x000000080d287825 */ /* 0x001fe200078e0228 */
[----:B--2---:R-:W-:-:S08]  /*2860*/  DADD R42, R42, R54 ;  /* 0x000000002a2a7229 */ /* 0x004fd00000000036 */
[----:B---3--:R-:W-:-:S08]  /*2870*/  DADD R42, R42, R52 ;  /* 0x000000002a2a7229 */ /* 0x008fd00000000034 */
[----:B-----5:R-:W-:-:S08]  /*2880*/  DADD R2, R42, R2 ;  /* 0x000000002a027229 */ /* 0x020fd00000000002 */
[----:B------:R-:W-:-:S08]  /*2890*/  DFMA R2, R2, UR40, R48 ;  /* 0x0000002802027c2b */ /* 0x000fd00008000030 */
[----:B------:R-:W-:-:S08]  /*28a0*/  DMUL R2, R2, R34 ;  /* 0x0000002202027228 */ /* 0x000fd00000000000 */
[----:B------:R-:W-:-:S07]  /*28b0*/  DFMA R2, -R2, UR24, R44 ;  /* 0x0000001802027c2b */ /* 0x000fce000800012c */
[----:B------:R0:W-:Y:S04]  /*28c0*/  STG.E.64 desc[UR16][R40.64], R2 ;  /* 0x0000000228007986 */ /* 0x0001e8000c101b10 */
[----:B------:R-:W2:Y:S04]  /*28d0*/  LDG.E.64 R48, desc[UR16][R28.64] ;  /* 0x000000101c307981 */ /* 0x000ea8000c1e1b00 */
[----:B------:R-:W3:Y:S04]  /*28e0*/  LDG.E.64 R46, desc[UR16][R24.64] ;  /* 0x00000010182e7981 */ /* 0x000ee8000c1e1b00 */
[----:B------:R-:W4:Y:S04]  /*28f0*/  LDG.E.64 R42, desc[UR16][R22.64] ;  /* 0x00000010162a7981 */ /* 0x000f28000c1e1b00 */
[----:B0-----:R-:W5:Y:S01]  /*2900*/  LDG.E.64 R40, desc[UR16][R26.64] ;  /* 0x000000101a287981 */ /* 0x001f62000c1e1b00 */
[----:B------:R-:W-:Y:S01]  /*2910*/  BSSY.RECONVERGENT B1, `(.L_x_147) ;  /* 0x0000058000017945 */ /* 0x000fe20003800200 */
[----:B------:R-:W-:Y:S01]  /*2920*/  MOV R0, 0xfffffc01 ;  /* 0xfffffc0100007802 */ /* 0x000fe20000000f00 */
[----:B--2---:R-:W-:Y:S01]  /*2930*/  DFMA R44, R48, UR20, R32 ;  /* 0x00000014302c7c2b */ /* 0x004fe20008000020 */
[----:B-----5:R-:W-:-:S07]  /*2940*/  ISETP.GT.AND P0, PT, R41, 0xfffff, PT ;  /* 0x000fffff2900780c */ /* 0x020fce0003f04270 */
[----:B---3--:R-:W-:Y:S01]  /*2950*/  DFMA R44, R46, UR26, R44 ;  /* 0x0000001a2e2c7c2b */ /* 0x008fe2000800002c */
[----:B------:R-:W-:Y:S02]  /*2960*/  IMAD.MOV.U32 R2, RZ, RZ, R40 ;  /* 0x000000ffff027224 */ /* 0x000fe400078e0028 */
[----:B------:R-:W-:-:S03]  /*2970*/  IMAD.MOV.U32 R3, RZ, RZ, R41 ;  /* 0x000000ffff037224 */ /* 0x000fc600078e0029 */
[----:B------:R-:W-:Y:S02]  /*2980*/  @!P0 DMUL R2, R40, 1.80143985094819840000e+16 ;  /* 0x4350000028028828 */ /* 0x000fe40000000000 */
[----:B----4-:R-:W-:Y:S01]  /*2990*/  DFMA R44, R42, UR10, R44 ;  /* 0x0000000a2a2c7c2b */ /* 0x010fe2000800002c */
[----:B------:R-:W-:-:S07]  /*29a0*/  MOV R72, R41 ;  /* 0x0000002900487202 */ /* 0x000fce0000000f00 */
[----:B------:R-:W-:Y:S01]  /*29b0*/  @!P0 IMAD.MOV.U32 R72, RZ, RZ, R3 ;  /* 0x000000ffff488224 */ /* 0x000fe200078e0003 */
[----:B------:R-:W-:-:S03]  /*29c0*/  DFMA R44, -R48, UR8, R44 ;  /* 0x00000008302c7c2b */ /* 0x000fc6000800012c */
[----:B------:R-:W-:-:S05]  /*29d0*/  VIADD R48, R72, 0xffffffff ;  /* 0xffffffff48307836 */ /* 0x000fca0000000000 */
[----:B------:R-:W-:Y:S01]  /*29e0*/  ISETP.GT.U32.AND P1, PT, R48, 0x7feffffe, PT ;  /* 0x7feffffe3000780c */ /* 0x000fe20003f24070 */
[----:B------:R-:W-:Y:S01]  /*29f0*/  DFMA R44, -R40, UR10, R44 ;  /* 0x0000000a282c7c2b */ /* 0x000fe2000800012c */
[----:B------:R-:W-:Y:S01]  /*2a00*/  IMAD.MOV.U32 R54, RZ, RZ, R40 ;  /* 0x000000ffff367224 */ /* 0x000fe200078e0028 */
[----:B------:R-:W-:Y:S01]  /*2a10*/  @!P0 MOV R54, R2 ;  /* 0x0000000200368202 */ /* 0x000fe20000000f00 */
[----:B------:R-:W-:-:S05]  /*2a20*/  @!P0 IMAD.MOV.U32 R0, RZ, RZ, -0x435 ;  /* 0xfffffbcbff008424 */ /* 0x000fca00078e00ff */
[----:B------:R-:W-:-:S04]  /*2a30*/  DFMA R44, -R46, UR18, R44 ;  /* 0x000000122e2c7c2b */ /* 0x000fc8000800012c */
[----:B------:R-:W-:Y:S07]  /*2a40*/  @P1 BRA `(.L_x_148) ;  /* 0x0000000000f81947 */ /* 0x000fee0003800000 */
[C---:B------:R-:W-:Y:S01]  /*2a50*/  LOP3.LUT R2, R72.reuse, 0xfffff, RZ, 0xc0, !PT ;  /* 0x000fffff48027812 */ /* 0x040fe200078ec0ff */
[----:B------:R-:W-:Y:S01]  /*2a60*/  UMOV UR40, 0x3ae80f1e ;  /* 0x3ae80f1e00287882 */ /* 0x000fe20000000000 */
[----:B------:R-:W-:Y:S01]  /*2a70*/  UMOV UR41, 0x3eb1380b ;  /* 0x3eb1380b00297882 */ /* 0x000fe20000000000 */
[----:B------:R-:W-:Y:S02]  /*2a80*/  LEA.HI R0, R72, R0, RZ, 0xc ;  /* 0x0000000048007211 */ /* 0x000fe400078f60ff */
[----:B------:R-:W-:Y:S02]  /*2a90*/  LOP3.LUT R55, R2, 0x3ff00000, RZ, 0xfc, !PT ;  /* 0x3ff0000002377812 */ /* 0x000fe400078efcff */
[----:B------:R-:W-:Y:S02]  /*2aa0*/  MOV R2, RZ ;  /* 0x000000ff00027202 */ /* 0x000fe40000000f00 */
[----:B------:R-:W-:-:S13]  /*2ab0*/  ISETP.GE.U32.AND P0, PT, R55, 0x3ff6a09f, PT ;  /* 0x3ff6a09f3700780c */ /* 0x000fda0003f06070 */
        /* <DEDUP_REMOVED lines=8> */
[----:B------:R-:W-:Y:S01]  /*2b40*/  DFMA R52, R2, R52, R2 ;  /* 0x000000340234722b */ /* 0x000fe20000000002 */
[----:B------:R-:W-:Y:S02]  /*2b50*/  IMAD.MOV.U32 R2, RZ, RZ, -0x748574fc ;  /* 0x8b7a8b04ff027424 */ /* 0x000fe400078e00ff */
[----:B------:R-:W-:-:S05]  /*2b60*/  IMAD.MOV.U32 R3, RZ, RZ, 0x3ed0ee25 ;  /* 0x3ed0ee25ff037424 */ /* 0x000fca00078e00ff */
        /* <DEDUP_REMOVED lines=8> */
[----:B------:R-:W-:Y:S01]  /*2bf0*/  DADD R2, R54, -R50 ;  /* 0x0000000036027229 */ /* 0x000fe20000000832 */
[----:B------:R-:W-:-:S05]  /*2c00*/  UMOV UR41, 0x3f1745cb ;  /* 0x3f1745cb00297882 */ /* 0x000fca0000000000 */
[----:B------:R-:W-:Y:S01]  /*2c10*/  DFMA R46, R48, R46, UR40 ;  /* 0x00000028302e7e2b */ /* 0x000fe2000800002e */
[----:B------:R-:W-:Y:S01]  /*2c20*/  UMOV UR40, 0x2d1b5154 ;  /* 0x2d1b515400287882 */ /* 0x000fe20000000000 */
[----:B------:R-:W-:Y:S01]  /*2c30*/  DADD R2, R2, R2 ;  /* 0x0000000002027229 */ /* 0x000fe20000000002 */
[----:B------:R-:W-:-:S05]  /*2c40*/  UMOV UR41, 0x3f3c71c7 ;  /* 0x3f3c71c700297882 */ /* 0x000fca0000000000 */
[----:B------:R-:W-:Y:S01]  /*2c50*/  DFMA R46, R48, R46, UR40 ;  /* 0x00000028302e7e2b */ /* 0x000fe2000800002e */
[----:B------:R-:W-:Y:S01]  /*2c60*/  UMOV UR40, 0x923be72d ;  /* 0x923be72d00287882 */ /* 0x000fe20000000000 */
[----:B------:R-:W-:Y:S01]  /*2c70*/  DFMA R2, R54, -R50, R2 ;  /* 0x800000323602722b */ /* 0x000fe20000000002 */
[----:B------:R-:W-:-:S05]  /*2c80*/  UMOV UR41, 0x3f624924 ;  /* 0x3f62492400297882 */ /* 0x000fca0000000000 */
[----:B------:R-:W-:Y:S01]  /*2c90*/  DFMA R46, R48, R46, UR40 ;  /* 0x00000028302e7e2b */ /* 0x000fe2000800002e */
[----:B------:R-:W-:Y:S01]  /*2ca0*/  UMOV UR40, 0x9999a3c4 ;  /* 0x9999a3c400287882 */ /* 0x000fe20000000000 */
[----:B------:R-:W-:Y:S01]  /*2cb0*/  DMUL R52, R52, R2 ;  /* 0x0000000234347228 */ /* 0x000fe20000000000 */
[----:B------:R-:W-:Y:S01]  /*2cc0*/  UMOV UR41, 0x3f899999 ;  /* 0x3f89999900297882 */ /* 0x000fe20000000000 */
[----:B------:R-:W-:Y:S01]  /*2cd0*/  LOP3.LUT R2, R0, 0x80000000, RZ, 0x3c, !PT ;  /* 0x8000000000027812 */ /* 0x000fe200078e3cff */
[----:B------:R-:W-:-:S03]  /*2ce0*/  IMAD.MOV.U32 R3, RZ, RZ, 0x43300000 ;  /* 0x43300000ff037424 */ /* 0x000fc600078e00ff */
        /* <DEDUP_REMOVED lines=20> */
.L_x_148:
[----:B------:R-:W-:Y:S01]  /*2e30*/  IMAD.MOV.U32 R46, RZ, RZ, 0x0 ;  /* 0x00000000ff2e7424 */ /* 0x000fe200078e00ff */
[----:B------:R-:W-:Y:S02]  /*2e40*/  MOV R47, 0x7ff00000 ;  /* 0x7ff00000002f7802 */ /* 0x000fe40000000f00 */
[----:B------:R-:W-:-:S04]  /*2e50*/  LOP3.LUT P0, RZ, R3, 0x7fffffff, RZ, 0xc0, !PT ;  /* 0x7fffffff03ff7812 */ /* 0x000fc8000780c0ff */
[----:B------:R-:W-:-:S10]  /*2e60*/  DFMA R46, R2, R46, +INF ;  /* 0x7ff00000022e742b */ /* 0x000fd4000000002e */
[----:B------:R-:W-:Y:S02]  /*2e70*/  FSEL R48, R46, RZ, P0 ;  /* 0x000000ff2e307208 */ /* 0x000fe40000000000 */
[----:B------:R-:W-:-:S07]  /*2e80*/  FSEL R49, R47, -QNAN , P0 ;  /* 0xfff000002f317808 */ /* 0x000fce0000000000 */
.L_x_149:
[----:B------:R-:W-:Y:S05]  /*2e90*/  BSYNC.RECONVERGENT B1 ;  /* 0x0000000000017941 */ /* 0x000fea0003800200 */
.L_x_147:
        /* <DEDUP_REMOVED lines=17> */
[----:B------:R-:W-:Y:S01]  /*2fb0*/  MOV R47, R49 ;  /* 0x00000031002f7202 */ /* 0x000fe20000000f00 */
[----:B------:R-:W-:Y:S01]  /*2fc0*/  IMAD.MOV.U32 R2, RZ, RZ, R3 ;  /* 0x000000ffff027224 */ /* 0x000fe200078e0003 */
[----:B------:R-:W-:Y:S01]  /*2fd0*/  MOV R3, 0x3000 ;  /* 0x0000300000037802 */ /* 0x000fe20000000f00 */
[----:B------:R-:W-:-:S07]  /*2fe0*/  IMAD.MOV.U32 R46, RZ, RZ, R48 ;  /* 0x000000ffff2e7224 */ /* 0x000fce00078e0030 */
[----:B------:R-:W-:Y:S05]  /*2ff0*/  CALL.REL.NOINC `($__internal_5_$__cuda_sm20_div_rn_f64_full) ;  /* 0x0000002800d87944 */ /* 0x000fea0003c00000 */
[----:B------:R-:W-:Y:S01]  /*3000*/  MOV R46, R0 ;  /* 0x00000000002e7202 */ /* 0x000fe20000000f00 */
[----:B------:R-:W-:-:S07]  /*3010*/  IMAD.MOV.U32 R47, RZ, RZ, R2 ;  /* 0x000000ffff2f7224 */ /* 0x000fce00078e0002 */
.L_x_151:
[----:B------:R-:W-:Y:S05]  /*3020*/  BSYNC.RECONVERGENT B1 ;  /* 0x0000000000017941 */ /* 0x000fea0003800200 */
.L_x_150:
        /* <DEDUP_REMOVED lines=48> */
[----:B------:R-:W-:Y:S01]  /*3330*/  DFMA R52, R52, -R48, R2 ;  /* 0x800000303434722b */ /* 0x000fe20000000002 */
[----:B------:R-:W-:Y:S02]  /*3340*/  LOP3.LUT R2, R0, 0x80000000, RZ, 0x3c, !PT ;  /* 0x8000000000027812 */ /* 0x000fe400078e3cff */
[----:B------:R-:W-:Y:S02]  /*3350*/  MOV R3, 0x43300000 ;  /* 0x4330000000037802 */ /* 0x000fe40000000f00 */
[----:B------:R-:W-:Y:S01]  /*3360*/  DFMA R42, R46, R42, UR40 ;  /* 0x000000282e2a7e2b */ /* 0x000fe2000800002a */
[----:B------:R-:W-:Y:S01]  /*3370*/  UMOV UR40, 0x9999a3c4 ;  /* 0x9999a3c400287882 */ /* 0x000fe20000000000 */
[----:B------:R-:W-:Y:S01]  /*3380*/  UMOV UR41, 0x3f899999 ;  /* 0x3f89999900297882 */ /* 0x000fe20000000000 */
[----:B------:R-:W-:-:S05]  /*3390*/  DMUL R52, R50, R52 ;  /* 0x0000003432347228 */ /* 0x000fca0000000000 */
        /* <DEDUP_REMOVED lines=20> */
.L_x_153:
[----:B------:R-:W-:Y:S01]  /*34e0*/  IMAD.MOV.U32 R2, RZ, RZ, 0x0 ;  /* 0x00000000ff027424 */ /* 0x000fe200078e00ff */
[----:B------:R-:W-:Y:S01]  /*34f0*/  LOP3.LUT P0, RZ, R43, 0x7fffffff, RZ, 0xc0, !PT ;  /* 0x7fffffff2bff7812 */ /* 0x000fe2000780c0ff */
[----:B------:R-:W-:-:S06]  /*3500*/  IMAD.MOV.U32 R3, RZ, RZ, 0x7ff00000 ;  /* 0x7ff00000ff037424 */ /* 0x000fcc00078e00ff */
[----:B------:R-:W-:-:S10]  /*3510*/  DFMA R2, R42, R2, +INF ;  /* 0x7ff000002a02742b */ /* 0x000fd40000000002 */
[----:B------:R-:W-:Y:S02]  /*3520*/  FSEL R72, R2, RZ, P0 ;  /* 0x000000ff02487208 */ /* 0x000fe40000000000 */
[----:B------:R-:W-:-:S07]  /*3530*/  FSEL R73, R3, -QNAN , P0 ;  /* 0xfff0000003497808 */ /* 0x000fce0000000000 */
.L_x_154:
[----:B------:R-:W-:Y:S05]  /*3540*/  BSYNC.RECONVERGENT B1 ;  /* 0x0000000000017941 */ /* 0x000fea0003800200 */
.L_x_152:
[----:B------:R-:W0:Y:S01]  /*3550*/  LDC.64 R2, c[0x0][0x388] ;  /* 0x0000e200ff027b82 */ /* 0x000e220000000a00 */
[----:B------:R-:W-:Y:S01]  /*3560*/  ISETP.GE.AND P0, PT, R21, UR34, PT ;  /* 0x0000002215007c0c */ /* 0x000fe2000bf06270 */
[----:B------:R-:W-:-:S03]  /*3570*/  IMAD R43, R9, UR35, R10 ;  /* 0x00000023092b7c24 */ /* 0x000fc6000f8e020a */
[----:B------:R-:W-:-:S05]  /*3580*/  SEL R42, R21, RZ, !P0 ;  /* 0x000000ff152a7207 */ /* 0x000fca0004000000 */
[----:B------:R-:W-:Y:S02]  /*3590*/  IMAD R43, R43, UR34, R42 ;  /* 0x000000222b2b7c24 */ /* 0x000fe4000f8e022a */
[----:B0-----:R-:W-:-:S04]  /*35a0*/  IMAD.WIDE R46, R58, 0x8, R2 ;  /* 0x000000083a2e7825 */ /* 0x001fc800078e0202 */
[--C-:B------:R-:W-:Y:S02]  /*35b0*/  IMAD.WIDE R52, R56, 0x8, R2.reuse ;  /* 0x0000000838347825 */ /* 0x100fe400078e0202 */
[----:B------:R-:W2:Y:S02]  /*35c0*/  LDG.E.64 R46, desc[UR16][R46.64] ;  /* 0x000000102e2e7981 */ /* 0x000ea4000c1e1b00 */
[--C-:B------:R-:W-:Y:S02]  /*35d0*/  IMAD.WIDE R50, R57, 0x8, R2.reuse ;  /* 0x0000000839327825 */ /* 0x100fe400078e0202 */
[----:B------:R-:W3:Y:S02]  /*35e0*/  LDG.E.64 R52, desc[UR16][R52.64] ;  /* 0x0000001034347981 */ /* 0x000ee4000c1e1b00 */
[--C-:B------:R-:W-:Y:S02]  /*35f0*/  IMAD.WIDE R48, R43, 0x8, R2.reuse ;  /* 0x000000082b307825 */ /* 0x100fe400078e0202 */
[----:B------:R-:W3:Y:S04]  /*3600*/  LDG.E.64 R50, desc[UR16][R50.64] ;  /* 0x0000001032327981 */ /* 0x000ee8000c1e1b00 */
[----:B------:R-:W2:Y:S01]  /*3610*/  LDG.E.64 R48, desc[UR16][R48.64] ;  /* 0x0000001030307981 */ /* 0x000ea2000c1e1b00 */
[----:B------:R-:W-:-:S06]  /*3620*/  IMAD.WIDE R54, R59, 0x8, R2 ;  /* 0x000000083b367825 */ /* 0x000fcc00078e0202 */
[----:B------:R-:W4:Y:S01]  /*3630*/  LDG.E.64 R54, desc[UR16][R54.64] ;  /* 0x0000001036367981 */ /* 0x000f22000c1e1b00 */
[----:B---3--:R-:W-:Y:S01]  /*3640*/  DADD R50, R52, R50 ;  /* 0x0000000034327229 */ /* 0x008fe20000000032 */
[----:B------:R-:W-:Y:S01]  /*3650*/  IMAD.WIDE R52, R19, 0x8, R2 ;  /* 0x0000000813347825 */ /* 0x000fe200078e0202 */
[----:B--2---:R-:W-:-:S03]  /*3660*/  DADD R46, R48, R46 ;  /* 0x00000000302e7229 */ /* 0x004fc6000000002e */
[--C-:B------:R-:W-:Y:S02]  /*3670*/  IMAD.WIDE R48, R60, 0x8, R2.reuse ;  /* 0x000000083c307825 */ /* 0x100fe400078e0202 */
[----:B------:R-:W2:Y:S04]  /*3680*/  LDG.E.64 R52, desc[UR16][R52.64] ;  /* 0x0000001034347981 */ /* 0x000ea8000c1e1b00 */
[----:B------:R-:W3:Y:S01]  /*3690*/  LDG.E.64 R48, desc[UR16][R48.64] ;  /* 0x0000001030307981 */ /* 0x000ee2000c1e1b00 */
[----:B----4-:R-:W-:Y:S01]  /*36a0*/  DADD R54, R50, R54 ;  /* 0x0000000032367229 */ /* 0x010fe20000000036 */
[----:B------:R-:W-:-:S06]  /*36b0*/  IMAD.WIDE R50, R61, 0x8, R2 ;  /* 0x000000083d327825 */ /* 0x000fcc00078e0202 */
[----:B------:R-:W4:Y:S01]  /*36c0*/  LDG.E.64 R50, desc[UR16][R50.64] ;  /* 0x0000001032327981 */ /* 0x000f22000c1e1b00 */
[----:B--2---:R-:W-:Y:S01]  /*36d0*/  DADD R52, R46, R52 ;  /* 0x000000002e347229 */ /* 0x004fe20000000034 */
[----:B------:R-:W-:Y:S01]  /*36e0*/  IMAD.WIDE R46, R18, 0x8, R2 ;  /* 0x00000008122e7825 */ /* 0x000fe200078e0202 */
[----:B---3--:R-:W-:-:S03]  /*36f0*/  DADD R48, R54, R48 ;  /* 0x0000000036307229 */ /* 0x008fc60000000030 */
        /* <DEDUP_REMOVED lines=29> */
[----:B------:R-:W2:Y:S01]  /*38d0*/  LDG.E.64 R46, desc[UR16][R46.64] ;  /* 0x000000102e2e7981 */ /* 0x000ea2000c1e1b00 */
[----:B----4-:R-:W-:Y:S01]  /*38e0*/  DADD R52, R48, R52 ;  /* 0x0000000030347229 */ /* 0x010fe20000000034 */
[----:B------:R-:W-:-:S06]  /*38f0*/  IMAD.WIDE R48, R65, 0x8, R2 ;  /* 0x0000000841307825 */ /* 0x000fcc00078e0202 */
[----:B------:R-:W3:Y:S01]  /*3900*/  LDG.E.64 R48, desc[UR16][R48.64] ;  /* 0x0000001030307981 */ /* 0x000ee2000c1e1b00 */
[----:B--2---:R-:W-:Y:S01]  /*3910*/  DADD R46, R50, R46 ;  /* 0x00000000322e7229 */ /* 0x004fe2000000002e */
[----:B------:R-:W-:-:S06]  /*3920*/  IMAD.WIDE R50, R67, 0x8, R2 ;  /* 0x0000000843327825 */ /* 0x000fcc00078e0202 */
[----:B------:R-:W2:Y:S01]  /*3930*/  LDG.E.64 R50, desc[UR16][R50.64] ;  /* 0x0000001032327981 */ /* 0x000ea2000c1e1b00 */
[----:B---3--:R-:W-:Y:S01]  /*3940*/  DADD R48, R46, R48 ;  /* 0x000000002e307229 */ /* 0x008fe20000000030 */
[----:B------:R-:W-:-:S06]  /*3950*/  IMAD.WIDE R46, R68, 0x8, R2 ;  /* 0x00000008442e7825 */ /* 0x000fcc00078e0202 */
[----:B------:R-:W3:Y:S01]  /*3960*/  LDG.E.64 R46, desc[UR16][R46.64] ;  /* 0x000000102e2e7981 */ /* 0x000ee2000c1e1b00 */
[----:B--2---:R-:W-:Y:S01]  /*3970*/  DADD R50, R48, R50 ;  /* 0x0000000030327229 */ /* 0x004fe20000000032 */
[----:B------:R-:W-:-:S06]  /*3980*/  IMAD.WIDE R48, R69, 0x8, R2 ;  /* 0x0000000845307825 */ /* 0x000fcc00078e0202 */
[----:B------:R-:W2:Y:S01]  /*3990*/  LDG.E.64 R48, desc[UR16][R48.64] ;  /* 0x0000001030307981 */ /* 0x000ea2000c1e1b00 */
[C---:B------:R-:W-:Y:S02]  /*39a0*/  ISETP.GT.AND P0, PT, R9.reuse, RZ, PT ;  /* 0x000000ff0900720c */ /* 0x040fe40003f04270 */
[C---:B------:R-:W-:Y:S02]  /*39b0*/  ISETP.GT.AND P1, PT, R10.reuse, RZ, PT ;  /* 0x000000ff0a00720c */ /* 0x040fe40003f24270 */
[----:B------:R-:W-:Y:S01]  /*39c0*/  SEL R0, R9, UR36, P0 ;  /* 0x0000002409007c07 */ /* 0x000fe20008000000 */
[----:B---3--:R-:W-:Y:S01]  /*39d0*/  DADD R46, R50, R46 ;  /* 0x00000000322e7229 */ /* 0x008fe2000000002e */
[----:B------:R-:W-:Y:S02]  /*39e0*/  SEL R51, R10, UR35, P1 ;  /* 0x000000230a337c07 */ /* 0x000fe40008800000 */
[----:B------:R-:W-:-:S05]  /*39f0*/  IADD3 R0, PT, PT, R0, -0x1, RZ ;  /* 0xffffffff00007810 */ /* 0x000fca0007ffe0ff */
[----:B------:R-:W-:Y:S02]  /*3a00*/  IMAD R0, R0, UR35, R51 ;  /* 0x0000002300007c24 */ /* 0x000fe4000f8e0233 */
[----:B------:R-:W-:-:S06]  /*3a10*/  IMAD.WIDE R50, R70, 0x8, R2 ;  /* 0x0000000846327825 */ /* 0x000fcc00078e0202 */
[----:B------:R-:W3:Y:S01]  /*3a20*/  LDG.E.64 R50, desc[UR16][R50.64] ;  /* 0x0000001032327981 */ /* 0x000ee2000c1e1b00 */
[----:B--2---:R-:W-:Y:S01]  /*3a30*/  DADD R48, R46, R48 ;  /* 0x000000002e307229 */ /* 0x004fe20000000030 */
[----:B------:R-:W-:-:S04]  /*3a40*/  VIADD R47, R0, 0xffffffff ;  /* 0xffffffff002f7836 */ /* 0x000fc80000000000 */
[----:B------:R-:W-:Y:S02]  /*3a50*/  IMAD R42, R47, UR34, R42 ;  /* 0x000000222f2a7c24 */ /* 0x000fe4000f8e022a */
[----:B------:R-:W-:-:S04]  /*3a60*/  IMAD.WIDE R46, R71, 0x8, R2 ;  /* 0x00000008472e7825 */ /* 0x000fc800078e0202 */
[----:B------:R-:W-:Y:S02]  /*3a70*/  IMAD.WIDE R2, R42, 0x8, R2 ;  /* 0x000000082a027825 */ /* 0x000fe400078e0202 */
[----:B------:R-:W2:Y:S04]  /*3a80*/  LDG.E.64 R46, desc[UR16][R46.64] ;  /* 0x000000102e2e7981 */ /* 0x000ea8000c1e1b00 */
[----:B------:R-:W4:Y:S01]  /*3a90*/  LDG.E.64 R2, desc[UR16][R2.64] ;  /* 0x0000001002027981 */ /* 0x000f22000c1e1b00 */
[----:B------:R-:W-:Y:S01]  /*3aa0*/  UMOV UR40, 0x11111111 ;  /* 0x1111111100287882 */ /* 0x000fe20000000000 */
[----:B------:R-:W-:Y:S02]  /*3ab0*/  UMOV UR41, 0x40111111 ;  /* 0x4011111100297882 */ /* 0x000fe40000000000 */
[----:B------:R-:W-:Y:S01]  /*3ac0*/  DMUL R40, R40, -UR40 ;  /* 0x8000002828287c28 */ /* 0x000fe20008000000 */
[----:B------:R-:W-:Y:S01]  /*3ad0*/  UMOV UR40, 0xddddddde ;  /* 0xddddddde00287882 */ /* 0x000fe20000000000 */
[----:B------:R-:W-:Y:S01]  /*3ae0*/  UMOV UR41, 0x3fdddddd ;  /* 0x3fdddddd00297882 */ /* 0x000fe20000000000 */
[----:B---3--:R-:W-:-:S05]  /*3af0*/  DADD R50, R52, R50 ;  /* 0x0000000034327229 */ /* 0x008fca0000000032 */
        /* <DEDUP_REMOVED lines=10> */
[----:B----4-:R-:W-:-:S08]  /*3ba0*/  DADD R2, R46, R2 ;  /* 0x000000002e027229 */ /* 0x010fd00000000002 */
[----:B------:R-:W-:-:S08]  /*3bb0*/  DFMA R2, R2, UR40, R50 ;  /* 0x0000002802027c2b */ /* 0x000fd00008000032 */
[----:B------:R-:W-:-:S08]  /*3bc0*/  DMUL R2, R2, R34 ;  /* 0x0000002202027228 */ /* 0x000fd00000000000 */
[----:B------:R-:W-:-:S07]  /*3bd0*/  DFMA R2, -R2, UR28, R44 ;  /* 0x0000001c02027c2b */ /* 0x000fce000800012c */
[----:B------:R0:W-:Y:S04]  /*3be0*/  STG.E.64 desc[UR16][R40.64], R2 ;  /* 0x0000000228007986 */ /* 0x0001e8000c101b10 */
[----:B------:R-:W2:Y:S04]  /*3bf0*/  LDG.E.64 R24, desc[UR16][R24.64] ;  /* 0x0000001018187981 */ /* 0x000ea8000c1e1b00 */
[----:B------:R-:W3:Y:S04]  /*3c00*/  LDG.E.64 R26, desc[UR16][R26.64] ;  /* 0x000000101a1a7981 */ /* 0x000ee8000c1e1b00 */
[----:B0-----:R-:W4:Y:S04]  /*3c10*/  LDG.E.64 R2, desc[UR16][R28.64] ;  /* 0x000000101c027981 */ /* 0x001f28000c1e1b00 */
[----:B------:R4:W5:Y:S01]  /*3c20*/  LDG.E.64 R28, desc[UR16][R22.64] ;  /* 0x00000010161c7981 */ /* 0x000962000c1e1b00 */
[----:B------:R-:W-:Y:S01]  /*3c30*/  BSSY.RECONVERGENT B1, `(.L_x_155) ;  /* 0x0000059000017945 */ /* 0x000fe20003800200 */
[----:B------:R-:W-:Y:S01]  /*3c40*/  IMAD.MOV.U32 R0, RZ, RZ, -0x3ff ;  /* 0xfffffc01ff007424 */ /* 0x000fe200078e00ff */
[----:B--2---:R-:W-:Y:S01]  /*3c50*/  ISETP.GT.AND P0, PT, R25, 0xfffff, PT ;  /* 0x000fffff1900780c */ /* 0x004fe20003f04270 */
[----:B------:R-:W-:Y:S01]  /*3c60*/  IMAD.MOV.U32 R45, RZ, RZ, R25 ;  /* 0x000000ffff2d7224 */ /* 0x000fe200078e0019 */
[----:B------:R-:W-:Y:S01]  /*3c70*/  MOV R44, R24 ;  /* 0x00000018002c7202 */ /* 0x000fe20000000f00 */
[----:B----4-:R-:W-:-:S10]  /*3c80*/  DFMA R22, R2, UR12, R30 ;  /* 0x0000000c02167c2b */ /* 0x010fd4000800001e */
[----:B------:R-:W-:Y:S01]  /*3c90*/  @!P0 DMUL R44, R24, 1.80143985094819840000e+16 ;  /* 0x43500000182c8828 */ /* 0x000fe20000000000 */
[----:B------:R-:W-:Y:S01]  /*3ca0*/  MOV R41, R25 ;  /* 0x0000001900297202 */ /* 0x000fe20000000f00 */
[----:B---3--:R-:W-:-:S08]  /*3cb0*/  DFMA R22, R26, UR14, R22 ;  /* 0x0000000e1a167c2b */ /* 0x008fd00008000016 */
[----:B------:R-:W-:Y:S01]  /*3cc0*/  @!P0 IMAD.MOV.U32 R41, RZ, RZ, R45 ;  /* 0x000000ffff298224 */ /* 0x000fe200078e002d */
[----:B-----5:R-:W-:-:S04]  /*3cd0*/  DFMA R22, R28, UR18, R22 ;  /* 0x000000121c167c2b */ /* 0x020fc80008000016 */
[----:B------:R-:W-:-:S04]  /*3ce0*/  IADD3 R40, PT, PT, R41, -0x1, RZ ;  /* 0xffffffff29287810 */ /* 0x000fc80007ffe0ff */
[----:B------:R-:W-:Y:S01]  /*3cf0*/  ISETP.GT.U32.AND P1, PT, R40, 0x7feffffe, PT ;  /* 0x7feffffe2800780c */ /* 0x000fe20003f24070 */
[----:B------:R-:W-:Y:S01]  /*3d00*/  DFMA R2, -R2, UR8, R22 ;  /* 0x0000000802027c2b */ /* 0x000fe20008000116 */
[----:B------:R-:W-:-:S07]  /*3d10*/  @!P0 IMAD.MOV.U32 R0, RZ, RZ, -0x435 ;  /* 0xfffffbcbff008424 */ /* 0x000fce00078e00ff */
[----:B------:R-:W-:Y:S01]  /*3d20*/  DFMA R26, -R26, UR10, R2 ;  /* 0x0000000a1a1a7c2b */ /* 0x000fe20008000102 */
[----:B------:R-:W-:Y:S02]  /*3d30*/  MOV R2, R24 ;  /* 0x0000001800027202 */ /* 0x000fe40000000f00 */
[----:B------:R-:W-:Y:S01]  /*3d40*/  @!P0 MOV R2, R44 ;  /* 0x0000002c00028202 */ /* 0x000fe20000000f00 */
[----:B------:R-:W-:Y:S07]  /*3d50*/  @P1 BRA `(.L_x_156) ;  /* 0x0000000400001947 */ /* 0x000fee0003800000 */
[----:B------:R-:W-:Y:S01]  /*3d60*/  LOP3.LUT R3, R41, 0xfffff, RZ, 0xc0, !PT ;  /* 0x000fffff29037812 */ /* 0x000fe200078ec0ff */
[----:B------:R-:W-:Y:S01]  /*3d70*/  IMAD.MOV.U32 R22, RZ, RZ, RZ ;  /* 0x000000ffff167224 */ /* 0x000fe200078e00ff */
[----:B------:R-:W-:Y:S01]  /*3d80*/  UMOV UR40, 0x3ae80f1e ;  /* 0x3ae80f1e00287882 */ /* 0x000fe20000000000 */
[----:B------:R-:W-:Y:S01]  /*3d90*/  UMOV UR41, 0x3eb1380b ;  /* 0x3eb1380b00297882 */ /* 0x000fe20000000000 */
[----:B------:R-:W-:Y:S01]  /*3da0*/  LOP3.LUT R3, R3, 0x3ff00000, RZ, 0xfc, !PT ;  /* 0x3ff0000003037812 */ /* 0x000fe200078efcff */
[----:B------:R-:W-:Y:S01]  /*3db0*/  UMOV UR42, 0x80000000 ;  /* 0x80000000002a7882 */ /* 0x000fe20000000000 */
[----:B------:R-:W-:Y:S01]  /*3dc0*/  LEA.HI R0, R41, R0, RZ, 0xc ;  /* 0x0000000029007211 */ /* 0x000fe200078f60ff */
[----:B------:R-:W-:Y:S01]  /*3dd0*/  IMAD.MOV.U32 R41, RZ, RZ, 0x43300000 ;  /* 0x43300000ff297424 */ /* 0x000fe200078e00ff */
[----:B------:R-:W-:Y:S01]  /*3de0*/  ISETP.GE.U32.AND P0, PT, R3, 0x3ff6a09f, PT ;  /* 0x3ff6a09f0300780c */ /* 0x000fe20003f06070 */
[----:B------:R-:W-:-:S12]  /*3df0*/  UMOV UR43, 0x43300000 ;  /* 0x43300000002b7882 */ /* 0x000fd80000000000 */
[----:B------:R-:W-:Y:S01]  /*3e00*/  @P0 VIADD R23, R3, 0xfff00000 ;  /* 0xfff0000003170836 */ /* 0x000fe20000000000 */
[----:B------:R-:W-:-:S04]  /*3e10*/  @P0 IADD3 R0, PT, PT, R0, 0x1, RZ ;  /* 0x0000000100000810 */ /* 0x000fc80007ffe0ff */
[----:B------:R-:W-:Y:S02]  /*3e20*/  @P0 MOV R3, R23 ;  /* 0x0000001700030202 */ /* 0x000fe40000000f00 */
[----:B------:R-:W-:-:S04]  /*3e30*/  LOP3.LUT R40, R0, 0x80000000, RZ, 0x3c, !PT ;  /* 0x8000000000287812 */ /* 0x000fc800078e3cff */
        /* <DEDUP_REMOVED lines=8> */
[----:B------:R-:W-:Y:S01]  /*3ec0*/  DFMA R52, R22, R52, R22 ;  /* 0x000000341634722b */ /* 0x000fe20000000016 */
[----:B------:R-:W-:Y:S01]  /*3ed0*/  MOV R22, 0x8b7a8b04 ;  /* 0x8b7a8b0400167802 */ /* 0x000fe20000000f00 */
[----:B------:R-:W-:-:S06]  /*3ee0*/  IMAD.MOV.U32 R23, RZ, RZ, 0x3ed0ee25 ;  /* 0x3ed0ee25ff177424 */ /* 0x000fcc00078e00ff */
        /* <DEDUP_REMOVED lines=39> */
.L_x_156:
[----:B------:R-:W-:Y:S01]  /*4160*/  MOV R2, 0x0 ;  /* 0x0000000000027802 */ /* 0x000fe20000000f00 */
[----:B------:R-:W-:Y:S01]  /*4170*/  IMAD.MOV.U32 R3, RZ, RZ, 0x7ff00000 ;  /* 0x7ff00000ff037424 */ /* 0x000fe200078e00ff */
[----:B------:R-:W-:-:S05]  /*4180*/  LOP3.LUT P0, RZ, R45, 0x7fffffff, RZ, 0xc0, !PT ;  /* 0x7fffffff2dff7812 */ /* 0x000fca000780c0ff */
[----:B------:R-:W-:-:S10]  /*4190*/  DFMA R2, R44, R2, +INF ;  /* 0x7ff000002c02742b */ /* 0x000fd40000000002 */
[----:B------:R-:W-:Y:S02]  /*41a0*/  FSEL R40, R2, RZ, P0 ;  /* 0x000000ff02287208 */ /* 0x000fe40000000000 */
[----:B------:R-:W-:-:S07]  /*41b0*/  FSEL R41, R3, -QNAN , P0 ;  /* 0xfff0000003297808 */ /* 0x000fce0000000000 */
.L_x_157:
[----:B------:R-:W-:Y:S05]  /*41c0*/  BSYNC.RECONVERGENT B1 ;  /* 0x0000000000017941 */ /* 0x000fea0003800200 */
.L_x_155:
[----:B------:R-:W0:Y:S01]  /*41d0*/  I2F.F64 R22, UR38 ;  /* 0x0000002600167d12 */ /* 0x000e220008201c00 */
[----:B------:R-:W-:Y:S01]  /*41e0*/  MOV R44, 0x1 ;  /* 0x00000001002c7802 */ /* 0x000fe20000000f00 */
[----:B------:R-:W-:Y:S01]  /*41f0*/  BSSY.RECONVERGENT B1, `(.L_x_158) ;  /* 0x0000016000017945 */ /* 0x000fe20003800200 */
[----:B------:R-:W-:-:S05]  /*4200*/  FSETP.GEU.AND P1, PT, |R41|, 6.5827683646048100446e-37, PT ;  /* 0x036000002900780b */ /* 0x000fca0003f2e200 */
        /* <DEDUP_REMOVED lines=15> */
[----:B------:R-:W-:Y:S02]  /*4300*/  MOV R2, R23 ;  /* 0x0000001700027202 */ /* 0x000fe40000000f00 */
[----:B------:R-:W-:-:S07]  /*4310*/  MOV R3, 0x4330 ;  /* 0x0000433000037802 */ /* 0x000fce0000000f00 */
[----:B------:R-:W-:Y:S05]  /*4320*/  CALL.REL.NOINC `($__internal_5_$__cuda_sm20_div_rn_f64_full) ;  /* 0x00000018000c7944 */ /* 0x000fea0003c00000 */
[----:B------:R-:W-:Y:S01]  /*4330*/  IMAD.MOV.U32 R3, RZ, RZ, R2 ;  /* 0x000000ffff037224 */ /* 0x000fe200078e0002 */
[----:B------:R-:W-:-:S07]  /*4340*/  MOV R2, R0 ;  /* 0x0000000000027202 */ /* 0x000fce0000000f00 */
.L_x_159:
[----:B------:R-:W-:Y:S05]  /*4350*/  BSYNC.RECONVERGENT B1 ;  /* 0x0000000000017941 */ /* 0x000fea0003800200 */
.L_x_158:
[----:B------:R-:W-:Y:S01]  /*4360*/  ISETP.GT.AND P0, PT, R29, 0xfffff, PT ;  /* 0x000fffff1d00780c */ /* 0x000fe20003f04270 */
[----:B------:R-:W-:Y:S01]  /*4370*/  IMAD.MOV.U32 R0, RZ, RZ, R29 ;  /* 0x000000ffff007224 */ /* 0x000fe200078e001d */
[----:B------:R-:W-:Y:S01]  /*4380*/  MOV R41, R28 ;  /* 0x0000001c00297202 */ /* 0x000fe20000000f00 */
[----:B------:R-:W-:Y:S01]  /*4390*/  DFMA R26, -R24, UR18, R26 ;  /* 0x00000012181a7c2b */ /* 0x000fe2000800011a */
[----:B------:R-:W-:Y:S07]  /*43a0*/  BSSY.RECONVERGENT B1, `(.L_x_160) ;  /* 0x0000051000017945 */ /* 0x000fee0003800200 */
[----:B------:R-:W-:-:S02]  /*43b0*/  DADD R26, R26, R2 ;  /* 0x000000001a1a7229 */ /* 0x000fc40000000002 */
[----:B------:R-:W-:-:S10]  /*43c0*/  @!P0 DMUL R28, R28, 1.80143985094819840000e+16 ;  /* 0x435000001c1c8828 */ /* 0x000fd40000000000 */
[----:B------:R-:W-:Y:S02]  /*43d0*/  @!P0 IMAD.MOV.U32 R0, RZ, RZ, R29 ;  /* 0x000000ffff008224 */ /* 0x000fe400078e001d */
[----:B------:R-:W-:-:S03]  /*43e0*/  @!P0 IMAD.MOV.U32 R41, RZ, RZ, R28 ;  /* 0x000000ffff298224 */ /* 0x000fc600078e001c */
[----:B------:R-:W-:-:S04]  /*43f0*/  IADD3 R40, PT, PT, R0, -0x1, RZ ;  /* 0xffffffff00287810 */ /* 0x000fc80007ffe0ff */
[----:B------:R-:W-:Y:S01]  /*4400*/  ISETP.GT.U32.AND P1, PT, R40, 0x7feffffe, PT ;  /* 0x7feffffe2800780c */ /* 0x000fe20003f24070 */
[----:B------:R-:W-:Y:S01]  /*4410*/  IMAD.MOV.U32 R40, RZ, RZ, -0x3ff ;  /* 0xfffffc01ff287424 */ /* 0x000fe200078e00ff */
[----:B------:R-:W-:-:S11]  /*4420*/  @!P0 MOV R40, 0xfffffbcb ;  /* 0xfffffbcb00288802 */ /* 0x000fd60000000f00 */
[----:B------:R-:W-:Y:S05]  /*4430*/  @P1 BRA `(.L_x_161) ;  /* 0x0000000400041947 */ /* 0x000fea0003800000 */
[----:B------:R-:W-:Y:S01]  /*4440*/  LOP3.LUT R2, R0, 0xfffff, RZ, 0xc0, !PT ;  /* 0x000fffff00027812 */ /* 0x000fe200078ec0ff */
[----:B------:R-:W-:Y:S01]  /*4450*/  IMAD.MOV.U32 R28, RZ, RZ, RZ ;  /* 0x000000ffff1c7224 */ /* 0x000fe200078e00ff */
[----:B------:R-:W-:Y:S01]  /*4460*/  UMOV UR40, 0x3ae80f1e ;  /* 0x3ae80f1e00287882 */ /* 0x000fe20000000000 */
[----:B------:R-:W-:Y:S01]  /*4470*/  UMOV UR41, 0x3eb1380b ;  /* 0x3eb1380b00297882 */ /* 0x000fe20000000000 */
[----:B------:R-:W-:Y:S01]  /*4480*/  LOP3.LUT R3, R2, 0x3ff00000, RZ, 0xfc, !PT ;  /* 0x3ff0000002037812 */ /* 0x000fe200078efcff */
[----:B------:R-:W-:Y:S01]  /*4490*/  UMOV UR42, 0x80000000 ;  /* 0x80000000002a7882 */ /* 0x000fe20000000000 */
[----:B------:R-:W-:Y:S01]  /*44a0*/  MOV R2, R41 ;  /* 0x0000002900027202 */ /* 0x000fe20000000f00 */
[----:B------:R-:W-:Y:S01]  /*44b0*/  IMAD.MOV.U32 R41, RZ, RZ, 0x43300000 ;  /* 0x43300000ff297424 */ /* 0x000fe200078e00ff */
[----:B------:R-:W-:Y:S01]  /*44c0*/  ISETP.GE.U32.AND P0, PT, R3, 0x3ff6a09f, PT ;  /* 0x3ff6a09f0300780c */ /* 0x000fe20003f06070 */
[----:B------:R-:W-:Y:S01]  /*44d0*/  UMOV UR43, 0x43300000 ;  /* 0x43300000002b7882 */ /* 0x000fe20000000000 */
[----:B------:R-:W-:-:S11]  /*44e0*/  LEA.HI R40, R0, R40, RZ, 0xc ;  /* 0x0000002800287211 */ /* 0x000fd600078f60ff */
        /* <DEDUP_REMOVED lines=54> */
.L_x_161:
[----:B------:R-:W-:Y:S01]  /*4850*/  MOV R2, 0x0 ;  /* 0x0000000000027802 */ /* 0x000fe20000000f00 */
[----:B------:R-:W-:Y:S01]  /*4860*/  IMAD.MOV.U32 R3, RZ, RZ, 0x7ff00000 ;  /* 0x7ff00000ff037424 */ /* 0x000fe200078e00ff */
[----:B------:R-:W-:-:S05]  /*4870*/  LOP3.LUT P0, RZ, R29, 0x7fffffff, RZ, 0xc0, !PT ;  /* 0x7fffffff1dff7812 */ /* 0x000fca000780c0ff */
[----:B------:R-:W-:-:S10]  /*4880*/  DFMA R2, R28, R2, +INF ;  /* 0x7ff000001c02742b */ /* 0x000fd40000000002 */
[----:B------:R-:W-:Y:S02]  /*4890*/  FSEL R48, R2, RZ, P0 ;  /* 0x000000ff02307208 */ /* 0x000fe40000000000 */
[----:B------:R-:W-:-:S07]  /*48a0*/  FSEL R49, R3, -QNAN , P0 ;  /* 0xfff0000003317808 */ /* 0x000fce0000000000 */
.L_x_162:
[----:B------:R-:W-:Y:S05]  /*48b0*/  BSYNC.RECONVERGENT B1 ;  /* 0x0000000000017941 */ /* 0x000fea0003800200 */
.L_x_160:
[----:B------:R-:W0:Y:S01]  /*48c0*/  LDC.64 R2, c[0x0][0x3a0] ;  /* 0x0000e800ff027b82 */ /* 0x000e220000000a00 */
[----:B------:R-:W-:-:S07]  /*48d0*/  MOV R44, 0x1 ;  /* 0x00000001002c7802 */ /* 0x000fce0000000f00 */
[----:B------:R-:W1:Y:S01]  /*48e0*/  LDC R50, c[0x0][0x4a4] ;  /* 0x00012900ff327b82 */ /* 0x000e620000000800 */
[----:B0-----:R-:W-:-:S05]  /*48f0*/  IMAD.WIDE R2, R13, 0x8, R2 ;  /* 0x000000080d027825 */ /* 0x001fca00078e0202 */
[----:B------:R0:W2:Y:S01]  /*4900*/  LDG.E.64 R40, desc[UR16][R2.64] ;  /* 0x0000001002287981 */ /* 0x0000a2000c1e1b00 */
[----:B------:R-:W-:Y:S01]  /*4910*/  BSSY.RECONVERGENT B1, `(.L_x_163) ;  /* 0x000001d000017945 */ /* 0x000fe20003800200 */
[----:B------:R-:W-:Y:S01]  /*4920*/  DADD R26, R26, -R48 ;  /* 0x000000001a1a7229 */ /* 0x000fe20000000830 */
[----:B-1----:R-:W-:Y:S01]  /*4930*/  ISETP.GE.AND P1, PT, R50, 0x100000, PT ;  /* 0x001000003200780c */ /* 0x002fe20003f26270 */
[----:B0-----:R-:W0:Y:S02]  /*4940*/  LDC.64 R2, c[0x0][0x4a8] ;  /* 0x00012a00ff027b82 */ /* 0x001e240000000a00 */
[----:B0-----:R-:W-:-:S06]  /*4950*/  DADD R2, -R2, 1 ;  /* 0x3ff0000002027429 */ /* 0x001fcc0000000100 */
[----:B------:R-:W0:Y:S02]  /*4960*/  MUFU.RCP64H R45, R3 ;  /* 0x00000003002d7308 */ /* 0x000e240000001800 */
[----:B0-----:R-:W-:-:S08]  /*4970*/  DFMA R46, -R2, R44, 1 ;  /* 0x3ff00000022e742b */ /* 0x001fd0000000012c */
[----:B------:R-:W-:-:S08]  /*4980*/  DFMA R46, R46, R46, R46 ;  /* 0x0000002e2e2e722b */ /* 0x000fd0000000002e */
[----:B------:R-:W-:Y:S02]  /*4990*/  DFMA R46, R44, R46, R44 ;  /* 0x0000002e2c2e722b */ /* 0x000fe4000000002c */
[----:B--2---:R-:W-:-:S08]  /*49a0*/  DMUL R28, R40, UR30 ;  /* 0x0000001e281c7c28 */ /* 0x004fd00008000000 */
[----:B------:R-:W-:Y:S02]  /*49b0*/  DMUL R28, R40, R28 ;  /* 0x0000001c281c7228 */ /* 0x000fe40000000000 */
[----:B------:R-:W-:-:S06]  /*49c0*/  DFMA R40, -R2, R46, 1 ;  /* 0x3ff000000228742b */ /* 0x000fcc000000012e */
[----:B------:R-:W-:Y:S02]  /*49d0*/  DMUL R28, R28, -0.5 ;  /* 0xbfe000001c1c7828 */ /* 0x000fe40000000000 */
[----:B------:R-:W-:-:S08]  /*49e0*/  DFMA R46, R46, R40, R46 ;  /* 0x000000282e2e722b */ /* 0x000fd0000000002e */
[----:B------:R-:W-:Y:S01]  /*49f0*/  DMUL R44, R28, R46 ;  /* 0x0000002e1c2c7228 */ /* 0x000fe20000000000 */
[----:B------:R-:W-:-:S07]  /*4a00*/  FSETP.GEU.AND P2, PT, |R29|, 6.5827683646048100446e-37, PT ;  /* 0x036000001d00780b */ /* 0x000fce0003f4e200 */
        /* <DEDUP_REMOVED lines=13> */
.L_x_164:
[----:B------:R-:W-:Y:S05]  /*4ae0*/  BSYNC.RECONVERGENT B1 ;  /* 0x0000000000017941 */ /* 0x000fea0003800200 */
.L_x_163:
[----:B------:R-:W0:Y:S02]  /*4af0*/  LDC.64 R2, c[0x0][0x390] ;  /* 0x0000e400ff027b82 */ /* 0x000e240000000a00 */
[----:B0-----:R-:W-:-:S04]  /*4b00*/  IMAD.WIDE R44, R56, 0x8, R2 ;  /* 0x00000008382c7825 */ /* 0x001fc800078e0202 */
[--C-:B------:R-:W-:Y:S02]  /*4b10*/  IMAD.WIDE R28, R57, 0x8, R2.reuse ;  /* 0x00000008391c7825 */ /* 0x100fe400078e0202 */
[----:B------:R-:W2:Y:S02]  /*4b20*/  LDG.E.64 R44, desc[UR16][R44.64] ;  /* 0x000000102c2c7981 */ /* 0x000ea4000c1e1b00 */
[--C-:B------:R-:W-:Y:S02]  /*4b30*/  IMAD.WIDE R46, R59, 0x8, R2.reuse ;  /* 0x000000083b2e7825 */ /* 0x100fe400078e0202 */
[----:B------:R-:W2:Y:S02]  /*4b40*/  LDG.E.64 R28, desc[UR16][R28.64] ;  /* 0x000000101c1c7981 */ /* 0x000ea4000c1e1b00 */
[--C-:B------:R-:W-:Y:S02]  /*4b50*/  IMAD.WIDE R48, R60, 0x8, R2.reuse ;  /* 0x000000083c307825 */ /* 0x100fe400078e0202 */
[----:B------:R-:W3:Y:S02]  /*4b60*/  LDG.E.64 R46, desc[UR16][R46.64] ;  /* 0x000000102e2e7981 */ /* 0x000ee4000c1e1b00 */
[----:B------:R-:W-:-:S02]  /*4b70*/  IMAD.WIDE R54, R61, 0x8, R2 ;  /* 0x000000083d367825 */ /* 0x000fc400078e0202 */
[----:B------:R-:W4:Y:S02]  /*4b80*/  LDG.E.64 R48, desc[UR16][R48.64] ;  /* 0x0000001030307981 */ /* 0x000f24000c1e1b00 */
[--C-:B------:R-:W-:Y:S02]  /*4b90*/  IMAD.WIDE R52, R18, 0x8, R2.reuse ;  /* 0x0000000812347825 */ /* 0x100fe400078e0202 */
[----:B------:R-:W5:Y:S02]  /*4ba0*/  LDG.E.64 R54, desc[UR16][R54.64] ;  /* 0x0000001036367981 */ /* 0x000f64000c1e1b00 */
[--C-:B------:R-:W-:Y:S02]  /*4bb0*/  IMAD.WIDE R60, R43, 0x8, R2.reuse ;  /* 0x000000082b3c7825 */ /* 0x100fe400078e0202 */
[----:B------:R-:W5:Y:S02]  /*4bc0*/  LDG.E.64 R52, desc[UR16][R52.64] ;  /* 0x0000001034347981 */ /* 0x000f64000c1e1b00 */
[----:B------:R-:W-:-:S02]  /*4bd0*/  IMAD.WIDE R58, R58, 0x8, R2 ;  /* 0x000000083a3a7825 */ /* 0x000fc400078e0202 */
[----:B------:R-:W5:Y:S02]  /*4be0*/  LDG.E.64 R60, desc[UR16][R60.64] ;  /* 0x000000103c3c7981 */ /* 0x000f64000c1e1b00 */
[--C-:B------:R-:W-:Y:S02]  /*4bf0*/  IMAD.WIDE R50, R17, 0x8, R2.reuse ;  /* 0x0000000811327825 */ /* 0x100fe400078e0202 */
[----:B------:R-:W5:Y:S04]  /*4c00*/  LDG.E.64 R58, desc[UR16][R58.64] ;  /* 0x000000103a3a7981 */ /* 0x000f68000c1e1b00 */
[----:B------:R-:W5:Y:S01]  /*4c10*/  LDG.E.64 R50, desc[UR16][R50.64] ;  /* 0x0000001032327981 */ /* 0x000f62000c1e1b00 */
[----:B------:R-:W-:-:S06]  /*4c20*/  IMAD.WIDE R56, R19, 0x8, R2 ;  /* 0x0000000813387825 */ /* 0x000fcc00078e0202 */
[----:B------:R-:W5:Y:S01]  /*4c30*/  LDG.E.64 R56, desc[UR16][R56.64] ;  /* 0x0000001038387981 */ /* 0x000f62000c1e1b00 */
[----:B------:R-:W-:-:S06]  /*4c40*/  IMAD.WIDE R72, R14, 0x8, R2 ;  /* 0x000000080e487825 */ /* 0x000fcc00078e0202 */
[----:B------:R-:W5:Y:S01]  /*4c50*/  LDG.E.64 R72, desc[UR16][R72.64] ;  /* 0x0000001048487981 */ /* 0x000f62000c1e1b00 */
[----:B------:R-:W-:-:S04]  /*4c60*/  IMAD.WIDE R74, R70, 0x8, R2 ;  /* 0x00000008464a7825 */ /* 0x000fc800078e0202 */
[----:B------:R-:W-:Y:S02]  /*4c70*/  IMAD.WIDE R70, R71, 0x8, R2 ;  /* 0x0000000847467825 */ /* 0x000fe400078e0202 */
[----:B------:R-:W5:Y:S04]  /*4c80*/  LDG.E.64 R74, desc[UR16][R74.64] ;  /* 0x000000104a4a7981 */ /* 0x000f68000c1e1b00 */
[----:B------:R-:W5:Y:S01]  /*4c90*/  LDG.E.64 R70, desc[UR16][R70.64] ;  /* 0x0000001046467981 */ /* 0x000f62000c1e1b00 */
[----:B--2---:R-:W-:-:S08]  /*4ca0*/  DADD R28, R44, R28 ;  /* 0x000000002c1c7229 */ /* 0x004fd0000000001c */
[----:B---3--:R-:W-:-:S08]  /*4cb0*/  DADD R28, R28, R46 ;  /* 0x000000001c1c7229 */ /* 0x008fd0000000002e */
[----:B----4-:R-:W-:Y:S01]  /*4cc0*/  DADD R28, R28, R48 ;  /* 0x000000001c1c7229 */ /* 0x010fe20000000030 */
[----:B------:R-:W-:-:S04]  /*4cd0*/  IMAD.WIDE R44, R63, 0x8, R2 ;  /* 0x000000083f2c7825 */ /* 0x000fc800078e0202 */
[--C-:B------:R-:W-:Y:S02]  /*4ce0*/  IMAD.WIDE R46, R64, 0x8, R2.reuse ;  /* 0x00000008402e7825 */ /* 0x100fe400078e0202 */
[----:B------:R-:W2:Y:S01]  /*4cf0*/  LDG.E.64 R44, desc[UR16][R44.64] ;  /* 0x000000102c2c7981 */ /* 0x000ea2000c1e1b00 */
[----:B-----5:R-:W-:Y:S01]  /*4d00*/  DADD R28, R28, R54 ;  /* 0x000000001c1c7229 */ /* 0x020fe20000000036 */
[--C-:B------:R-:W-:Y:S02]  /*4d10*/  IMAD.WIDE R62, R62, 0x8, R2.reuse ;  /* 0x000000083e3e7825 */ /* 0x100fe400078e0202 */
[----:B------:R-:W2:Y:S02]  /*4d20*/  LDG.E.64 R46, desc[UR16][R46.64] ;  /* 0x000000102e2e7981 */ /* 0x000ea4000c1e1b00 */
[--C-:B------:R-:W-:Y:S02]  /*4d30*/  IMAD.WIDE R54, R65, 0x8, R2.reuse ;  /* 0x0000000841367825 */ /* 0x100fe400078e0202 */
[----:B------:R-:W3:Y:S01]  /*4d40*/  LDG.E.64 R62, desc[UR16][R62.64] ;  /* 0x000000103e3e7981 */ /* 0x000ee2000c1e1b00 */
[----:B------:R-:W-:Y:S01]  /*4d50*/  DADD R28, R28, R52 ;  /* 0x000000001c1c7229 */ /* 0x000fe20000000034 */
[----:B------:R-:W-:-:S02]  /*4d60*/  IMAD.WIDE R52, R66, 0x8, R2 ;  /* 0x0000000842347825 */ /* 0x000fc400078e0202 */
[----:B------:R-:W4:Y:S01]  /*4d70*/  LDG.E.64 R54, desc[UR16][R54.64] ;  /* 0x0000001036367981 */ /* 0x000f22000c1e1b00 */
[----:B------:R-:W-:Y:S01]  /*4d80*/  DADD R58, R60, R58 ;  /* 0x000000003c3a7229 */ /* 0x000fe2000000003a */
[--C-:B------:R-:W-:Y:S02]  /*4d90*/  IMAD.WIDE R60, R67, 0x8, R2.reuse ;  /* 0x00000008433c7825 */ /* 0x100fe400078e0202 */
[----:B------:R-:W5:Y:S01]  /*4da0*/  LDG.E.64 R52, desc[UR16][R52.64] ;  /* 0x0000001034347981 */ /* 0x000f62000c1e1b00 */
[----:B------:R-:W-:Y:S01]  /*4db0*/  DADD R28, R28, R50 ;  /* 0x000000001c1c7229 */ /* 0x000fe20000000032 */
[--C-:B------:R-:W-:Y:S02]  /*4dc0*/  IMAD.WIDE R50, R16, 0x8, R2.reuse ;  /* 0x0000000810327825 */ /* 0x100fe400078e0202 */
[----:B------:R-:W5:Y:S02]  /*4dd0*/  LDG.E.64 R60, desc[UR16][R60.64] ;  /* 0x000000103c3c7981 */ /* 0x000f64000c1e1b00 */
[----:B------:R-:W-:-:S02]  /*4de0*/  IMAD.WIDE R66, R68, 0x8, R2 ;  /* 0x0000000844427825 */ /* 0x000fc400078e0202 */
[----:B------:R-:W5:Y:S02]  /*4df0*/  LDG.E.64 R50, desc[UR16][R50.64] ;  /* 0x0000001032327981 */ /* 0x000f64000c1e1b00 */
        /* <DEDUP_REMOVED lines=8> */
[----:B------:R-:W5:Y:S02]  /*4e80*/  LDG.E.64 R56, desc[UR16][R56.64] ;  /* 0x0000001038387981 */ /* 0x000f64000c1e1b00 */
[----:B------:R-:W-:Y:S02]  /*4e90*/  IMAD.WIDE R2, R42, 0x8, R2 ;  /* 0x000000082a027825 */ /* 0x000fe400078e0202 */
[----:B------:R-:W5:Y:S04]  /*4ea0*/  LDG.E.64 R64, desc[UR16][R64.64] ;  /* 0x0000001040407981 */ /* 0x000f68000c1e1b00 */
[----:B------:R-:W5:Y:S01]  /*4eb0*/  LDG.E.64 R2, desc[UR16][R2.64] ;  /* 0x0000001002027981 */ /* 0x000f62000c1e1b00 */
[----:B------:R-:W-:Y:S01]  /*4ec0*/  UMOV UR40, 0x11111111 ;  /* 0x1111111100287882 */ /* 0x000fe20000000000 */
[----:B------:R-:W-:-:S02]  /*4ed0*/  UMOV UR41, 0x40111111 ;  /* 0x4011111100297882 */ /* 0x000fc40000000000 */
[----:B------:R-:W-:Y:S01]  /*4ee0*/  DMUL R42, R24, -UR40 ;  /* 0x80000028182a7c28 */ /* 0x000fe20008000000 */
[----:B------:R-:W0:Y:S01]  /*4ef0*/  LDC.64 R24, c[0x0][0x4a0] ;  /* 0x00012800ff187b82 */ /* 0x000e220000000a00 */
[----:B------:R-:W-:Y:S01]  /*4f00*/  UMOV UR40, 0xddddddde ;  /* 0xddddddde00287882 */ /* 0x000fe20000000000 */
[----:B------:R-:W-:Y:S01]  /*4f10*/  UMOV UR41, 0x3fdddddd ;  /* 0x3fdddddd00297882 */ /* 0x000fe20000000000 */
[----:B--2---:R-:W-:Y:S02]  /*4f20*/  DADD R44, R44, R46 ;  /* 0x000000002c2c7229 */ /* 0x004fe4000000002e */
[----:B---3--:R-:W-:-:S06]  /*4f30*/  DADD R28, R28, R62 ;  /* 0x000000001c1c7229 */ /* 0x008fcc000000003e */
[----:B----4-:R-:W-:Y:S02]  /*4f40*/  DADD R44, R44, R54 ;  /* 0x000000002c2c7229 */ /* 0x010fe40000000036 */
[----:B-----5:R-:W-:-:S06]  /*4f50*/  DADD R28, R28, R52 ;  /* 0x000000001c1c7229 */ /* 0x020fcc0000000034 */
[----:B------:R-:W-:Y:S02]  /*4f60*/  DADD R44, R44, R60 ;  /* 0x000000002c2c7229 */ /* 0x000fe4000000003c */
[----:B------:R-:W-:-:S06]  /*4f70*/  DADD R28, R28, R50 ;  /* 0x000000001c1c7229 */ /* 0x000fcc0000000032 */
[----:B------:R-:W-:Y:S02]  /*4f80*/  DADD R44, R44, R66 ;  /* 0x000000002c2c7229 */ /* 0x000fe40000000042 */
[----:B------:R-:W-:Y:S02]  /*4f90*/  DADD R28, R28, R72 ;  /* 0x000000001c1c7229 */ /* 0x000fe40000000048 */
[----:B------:R-:W-:-:S04]  /*4fa0*/  DADD R48, R58, R48 ;  /* 0x000000003a307229 */ /* 0x000fc80000000030 */
[----:B------:R-:W-:Y:S02]  /*4fb0*/  DADD R44, R44, R68 ;  /* 0x000000002c2c7229 */ /* 0x000fe40000000044 */
[----:B------:R-:W-:Y:S02]  /*4fc0*/  DADD R74, R28, R74 ;  /* 0x000000001c4a7229 */ /* 0x000fe4000000004a */
[----:B------:R-:W-:Y:S01]  /*4fd0*/  DADD R48, R48, R56 ;  /* 0x0000000030307229 */ /* 0x000fe20000000038 */
[----:B------:R-:W1:Y:S03]  /*4fe0*/  LDC.64 R28, c[0x0][0x4a0] ;  /* 0x00012800ff1c7b82 */ /* 0x000e660000000a00 */
[----:B------:R-:W-:-:S04]  /*4ff0*/  DADD R44, R44, R70 ;  /* 0x000000002c2c7229 */ /* 0x000fc80000000046 */
[----:B------:R-:W-:-:S04]  /*5000*/  DADD R48, R48, R64 ;  /* 0x0000000030307229 */ /* 0x000fc80000000040 */
[----:B------:R-:W-:Y:S02]  /*5010*/  DADD R44, R44, R2 ;  /* 0x000000002c2c7229 */ /* 0x000fe40000000002 */
[----:B0-----:R-:W-:Y:S02]  /*5020*/  DMUL R2, R24, 1.80143985094819840000e+16 ;  /* 0x4350000018027828 */ /* 0x001fe40000000000 */
[----:B------:R-:W-:Y:S01]  /*5030*/  DFMA R42, R48, UR40, R42 ;  /* 0x00000028302a7c2b */ /* 0x000fe2000800002a */
[----:B------:R-:W-:Y:S01]  /*5040*/  UMOV UR40, 0x9999999a ;  /* 0x9999999a00287882 */ /* 0x000fe20000000000 */
[----:B------:R-:W-:Y:S01]  /*5050*/  UMOV UR41, 0x3fb99999 ;  /* 0x3fb9999900297882 */ /* 0x000fe20000000000 */
[----:B------:R-:W-:-:S05]  /*5060*/  DADD R24, R26, R40 ;  /* 0x000000001a187229 */ /* 0x000fca0000000028 */
[----:B------:R-:W-:Y:S01]  /*5070*/  DFMA R42, R74, UR40, R42 ;  /* 0x000000284a2a7c2b */ /* 0x000fe2000800002a */
[----:B-1----:R-:W-:Y:S01]  /*5080*/  SEL R0, R3, R29, !P1 ;  /* 0x0000001d03007207 */ /* 0x002fe20004800000 */
[----:B------:R-:W-:Y:S01]  /*5090*/  UMOV UR40, 0x11111111 ;  /* 0x1111111100287882 */ /* 0x000fe20000000000 */
[----:B------:R-:W-:-:S03]  /*50a0*/  UMOV UR41, 0x3fa11111 ;  /* 0x3fa1111100297882 */ /* 0x000fc60000000000 */
[----:B------:R-:W-:Y:S02]  /*50b0*/  VIADD R26, R0, 0xffffffff ;  /* 0xffffffff001a7836 */ /* 0x000fe40000000000 */
[----:B------:R-:W-:-:S03]  /*50c0*/  DFMA R42, R44, UR40, R42 ;  /* 0x000000282c2a7c2b */ /* 0x000fc6000800002a */
[----:B------:R-:W-:-:S05]  /*50d0*/  ISETP.GT.U32.AND P0, PT, R26, 0x7feffffe, PT ;  /* 0x7feffffe1a00780c */ /* 0x000fca0003f04070 */
[----:B------:R-:W-:Y:S01]  /*50e0*/  DMUL R42, R42, R34 ;  /* 0x000000222a2a7228 */ /* 0x000fe20000000000 */
[CC--:B------:R-:W-:Y:S02]  /*50f0*/  FSEL R26, R2.reuse, R28.reuse, !P1 ;  /* 0x0000001c021a7208 */ /* 0x0c0fe40004800000 */
[----:B------:R-:W-:Y:S02]  /*5100*/  SEL R2, R2, R28, !P1 ;  /* 0x0000001c02027207 */ /* 0x000fe40004800000 */
[----:B------:R-:W-:-:S03]  /*5110*/  FSEL R27, R3, R29, !P1 ;  /* 0x0000001d031b7208 */ /* 0x000fc60004800000 */
[----:B------:R-:W-:Y:S01]  /*5120*/  DFMA R24, -R42, UR32, R24 ;  /* 0x000000202a187c2b */ /* 0x000fe20008000118 */
[----:B------:R-:W-:Y:S10]  /*5130*/  @P0 BRA `(.L_x_165) ;  /* 0x00000004000c0947 */ /* 0x000ff40003800000 */
[----:B------:R-:W-:Y:S01]  /*5140*/  LOP3.LUT R3, R0, 0xfffff, RZ, 0xc0, !PT ;  /* 0x000fffff00037812 */ /* 0x000fe200078ec0ff */
[----:B------:R-:W-:Y:S01]  /*5150*/  IMAD.MOV.U32 R46, RZ, RZ, -0x748574fc ;  /* 0x8b7a8b04ff2e7424 */ /* 0x000fe200078e00ff */
[----:B------:R-:W-:Y:S01]  /*5160*/  MOV R26, RZ ;  /* 0x000000ff001a7202 */ /* 0x000fe20000000f00 */
[----:B------:R-:W-:Y:S01]  /*5170*/  UMOV UR40, 0x3ae80f1e ;  /* 0x3ae80f1e00287882 */ /* 0x000fe20000000000 */
[----:B------:R-:W-:Y:S01]  /*5180*/  LOP3.LUT R3, R3, 0x3ff00000, RZ, 0xfc, !PT ;  /* 0x3ff0000003037812 */ /* 0x000fe200078efcff */
[----:B------:R-:W-:Y:S01]  /*5190*/  UMOV UR41, 0x3eb1380b ;  /* 0x3eb1380b00297882 */ /* 0x000fe20000000000 */
[----:B------:R-:W-:Y:S01]  /*51a0*/  MOV R47, 0x3ed0ee25 ;  /* 0x3ed0ee25002f7802 */ /* 0x000fe20000000f00 */
[----:B------:R-:W-:Y:S01]  /*51b0*/  IMAD.MOV.U32 R49, RZ, RZ, 0x43300000 ;  /* 0x43300000ff317424 */ /* 0x000fe200078e00ff */
[----:B------:R-:W-:Y:S01]  /*51c0*/  ISETP.GE.U32.AND P0, PT, R3, 0x3ff6a09f, PT ;  /* 0x3ff6a09f0300780c */ /* 0x000fe20003f06070 */
[----:B------:R-:W-:Y:S01]  /*51d0*/  UMOV UR42, 0x80000000 ;  /* 0x80000000002a7882 */ /* 0x000fe20000000000 */
[----:B------:R-:W-:Y:S01]  /*51e0*/  ISETP.GE.AND P1, PT, R29, 0x100000, PT ;  /* 0x001000001d00780c */ /* 0x000fe20003f26270 */
[----:B------:R-:W-:Y:S01]  /*51f0*/  UMOV UR43, 0x43300000 ;  /* 0x43300000002b7882 */ /* 0x000fe20000000000 */
[----:B------:R-:W-:-:S02]  /*5200*/  SHF.R.U32.HI R28, RZ, 0x14, R0 ;  /* 0x00000014ff1c7819 */ /* 0x000fc40000011600 */
[----:B------:R-:W-:-:S07]  /*5210*/  LEA.HI R0, R0, 0xfffffbcb, RZ, 0xc ;  /* 0xfffffbcb00007811 */ /* 0x000fce00078f60ff */
[----:B------:R-:W-:Y:S02]  /*5220*/  @P0 IADD3 R27, PT, PT, R3, -0x100000, RZ ;  /* 0xfff00000031b0810 */ /* 0x000fe40007ffe0ff */
[----:B------:R-:W-:-:S03]  /*5230*/  @P1 VIADD R0, R28, 0xfffffc01 ;  /* 0xfffffc011c001836 */ /* 0x000fc60000000000 */
[----:B------:R-:W-:Y:S02]  /*5240*/  @P0 IMAD.MOV.U32 R3, RZ, RZ, R27 ;  /* 0x000000ffff030224 */ /* 0x000fe400078e001b */
[----:B------:R-:W-:-:S04]  /*5250*/  @P0 IADD3 R0, PT, PT, R0, 0x1, RZ ;  /* 0x0000000100000810 */ /* 0x000fc80007ffe0ff */
[C---:B------:R-:W-:Y:S01]  /*5260*/  DADD R44, R2.reuse, 1 ;  /* 0x3ff00000022c7429 */ /* 0x040fe20000000000 */
[----:B------:R-:W-:Y:S01]  /*5270*/  LOP3.LUT R48, R0, 0x80000000, RZ, 0x3c, !PT ;  /* 0x8000000000307812 */ /* 0x000fe200078e3cff */
        /* <DEDUP_REMOVED lines=47> */
.L_x_165:
[----:B------:R-:W-:Y:S01]  /*5570*/  MOV R2, 0x0 ;  /* 0x0000000000027802 */ /* 0x000fe20000000f00 */
[----:B------:R-:W-:Y:S01]  /*5580*/  IMAD.MOV.U32 R3, RZ, RZ, 0x7ff00000 ;  /* 0x7ff00000ff037424 */ /* 0x000fe200078e00ff */
[----:B------:R-:W-:-:S05]  /*5590*/  LOP3.LUT P0, RZ, R27, 0x7fffffff, RZ, 0xc0, !PT ;  /* 0x7fffffff1bff7812 */ /* 0x000fca000780c0ff */
[----:B------:R-:W-:-:S10]  /*55a0*/  DFMA R2, R26, R2, +INF ;  /* 0x7ff000001a02742b */ /* 0x000fd40000000002 */
[----:B------:R-:W-:Y:S02]  /*55b0*/  FSEL R46, R2, RZ, P0 ;  /* 0x000000ff022e7208 */ /* 0x000fe40000000000 */
[----:B------:R-:W-:-:S07]  /*55c0*/  FSEL R47, R3, -QNAN , P0 ;  /* 0xfff00000032f7808 */ /* 0x000fce0000000000 */
.L_x_166:
[----:B------:R-:W0:Y:S01]  /*55d0*/  MUFU.RCP64H R3, R23 ;  /* 0x0000001700037308 */ /* 0x000e220000001800 */
[----:B------:R-:W-:Y:S02]  /*55e0*/  MOV R2, 0x1 ;  /* 0x0000000100027802 */ /* 0x000fe40000000f00 */
[----:B------:R-:W-:-:S04]  /*55f0*/  FSETP.GEU.AND P1, PT, |R47|, 6.5827683646048100446e-37, PT ;  /* 0x036000002f00780b */ /* 0x000fc80003f2e200 */
        /* <DEDUP_REMOVED lines=15> */
[----:B------:R-:W-:Y:S01]  /*56f0*/  IMAD.MOV.U32 R3, RZ, RZ, R2 ;  /* 0x000000ffff037224 */ /* 0x000fe200078e0002 */
[----:B------:R-:W-:-:S07]  /*5700*/  MOV R2, R0 ;  /* 0x0000000000027202 */ /* 0x000fce0000000f00 */
.L_x_167:
[----:B------:R-:W0:Y:S01]  /*5710*/  LDC.64 R22, c[0x0][0x3b8] ;  /* 0x0000ee00ff167b82 */ /* 0x000e220000000a00 */
[----:B------:R-:W-:Y:S01]  /*5720*/  DADD R24, R24, -R2 ;  /* 0x0000000018187229 */ /* 0x000fe20000000802 */
[----:B0-----:R-:W-:-:S06]  /*5730*/  IMAD.WIDE R2, R13, 0x8, R22 ;  /* 0x000000080d027825 */ /* 0x001fcc00078e0216 */
[----:B------:R0:W-:Y:S04]  /*5740*/  STG.E.64 desc[UR16][R2.64], R24 ;  /* 0x0000001802007986 */ /* 0x0001e8000c101b10 */
.L_x_138:
[----:B------:R-:W-:Y:S05]  /*5750*/  BSYNC.RECONVERGENT B0 ;  /* 0x0000000000007941 */ /* 0x000fea0003800200 */
.L_x_137:
[----:B------:R-:W-:Y:S01]  /*5760*/  ISETP.LE.AND P0, PT, R15, UR6, PT ;  /* 0x000000060f007c0c */ /* 0x000fe2000bf03270 */
[----:B------:R-:W-:Y:S01]  /*5770*/  UIADD3 UR7, UPT, UPT, UR6, 0x1, URZ ;  /* 0x0000000106077890 */ /* 0x000fe2000fffe0ff */
[C---:B------:R-:W-:Y:S01]  /*5780*/  IMAD.IADD R14, R6.reuse, 0x1, R14 ;  /* 0x00000001060e7824 */ /* 0x040fe200078e020e */
[C---:B------:R-:W-:Y:S01]  /*5790*/  IADD3 R16, PT, PT, R6.reuse, R16, RZ ;  /* 0x0000001006107210 */ /* 0x040fe20007ffe0ff */
[C---:B------:R-:W-:Y:S01]  /*57a0*/  IMAD.IADD R17, R6.reuse, 0x1, R17 ;  /* 0x0000000106117824 */ /* 0x040fe200078e0211 */
[C---:B------:R-:W-:Y:S01]  /*57b0*/  IADD3 R18, PT, PT, R6.reuse, R18, RZ ;  /* 0x0000001206127210 */ /* 0x040fe20007ffe0ff */
[C---:B------:R-:W-:Y:S01]  /*57c0*/  IMAD.IADD R11, R6.reuse, 0x1, R11 ;  /* 0x00000001060b7824 */ /* 0x040fe200078e020b */
[C---:B------:R-:W-:Y:S01]  /*57d0*/  IADD3 R12, PT, PT, R6.reuse, R12, RZ ;  /* 0x0000000c060c7210 */ /* 0x040fe20007ffe0ff */
[----:B------:R-:W-:Y:S01]  /*57e0*/  UMOV UR6, UR7 ;  /* 0x0000000700067c82 */ /* 0x000fe20008000000 */
[C---:B------:R-:W-:Y:S01]  /*57f0*/  IMAD.IADD R19, R6.reuse, 0x1, R19 ;  /* 0x0000000106137824 */ /* 0x040fe200078e0213 */
[C---:B------:R-:W-:Y:S01]  /*5800*/  IADD3 R20, PT, PT, R6.reuse, R20, RZ ;  /* 0x0000001406147210 */ /* 0x040fe20007ffe0ff */
[C---:B------:R-:W-:Y:S01]  /*5810*/  IMAD.IADD R13, R6.reuse, 0x1, R13 ;  /* 0x00000001060d7824 */ /* 0x040fe200078e020d */
[----:B------:R-:W-:Y:S01]  /*5820*/  IADD3 R21, PT, PT, R6, R21, RZ ;  /* 0x0000001506157210 */ /* 0x000fe20007ffe0ff */
[----:B------:R-:W-:Y:S06]  /*5830*/  @!P0 BRA `(.L_x_168) ;  /* 0xffffffb800848947 */ /* 0x000fec000383ffff */
.L_x_136:
[----:B------:R-:W-:Y:S01]  /*5840*/  ISETP.LE.AND P0, PT, R8, UR5, PT ;  /* 0x0000000508007c0c */ /* 0x000fe2000bf03270 */
[----:B------:R-:W-:-:S12]  /*5850*/  UIADD3 UR5, UPT, UPT, UR5, 0x1, URZ ;  /* 0x0000000105057890 */ /* 0x000fd8000fffe0ff */
[----:B------:R-:W-:Y:S05]  /*5860*/  @!P0 BRA `(.L_x_169) ;  /* 0xffffffb4001c8947 */ /* 0x000fea000383ffff */
.L_x_135:
[----:B------:R-:W-:Y:S01]  /*5870*/  ISETP.LE.AND P0, PT, R4, UR4, PT ;  /* 0x0000000404007c0c */ /* 0x000fe2000bf03270 */
[----:B------:R-:W-:-:S12]  /*5880*/  UIADD3 UR4, UPT, UPT, UR4, 0x1, URZ ;  /* 0x0000000104047890 */ /* 0x000fd8000fffe0ff */
[----:B------:R-:W-:Y:S05]  /*5890*/  @!P0 BRA `(.L_x_170) ;  /* 0xffffffb0000c8947 */ /* 0x000fea000383ffff */
[----:B0-----:R-:W-:Y:S05]  /*58a0*/  EXIT ;  /* 0x000000000000794d */ /* 0x001fea0003800000 */
        .weak           $__internal_4_$__cuda_sm20_dblrcp_rn_slowpath_v3
        .type           $__internal_4_$__cuda_sm20_dblrcp_rn_slowpath_v3,@function
        .size           $__internal_4_$__cuda_sm20_dblrcp_rn_slowpath_v3,($__internal_5_$__cuda_sm20_div_rn_f64_full - $__internal_4_$__cuda_sm20_dblrcp_rn_slowpath_v3)
$__internal_4_$__cuda_sm20_dblrcp_rn_slowpath_v3:
[----:B------:R-:W-:Y:S01]  /*58b0*/  IMAD.MOV.U32 R12, RZ, RZ, R2 ;  /* 0x000000ffff0c7224 */ /* 0x000fe200078e0002 */
[----:B------:R-:W-:-:S06]  /*58c0*/  MOV R13, R3 ;  /* 0x00000003000d7202 */ /* 0x000fcc0000000f00 */
        /* <DEDUP_REMOVED lines=10> */
[----:B------:R-:W-:Y:S01]  /*5970*/  VIADD R3, R13, 0xc0200000 ;  /* 0xc02000000d037836 */ /* 0x000fe20000000000 */
[----:B------:R-:W-:Y:S01]  /*5980*/  MOV R2, R12 ;  /* 0x0000000c00027202 */ /* 0x000fe20000000f00 */
[----:B------:R-:W-:Y:S02]  /*5990*/  IMAD.MOV.U32 R8, RZ, RZ, R7 ;  /* 0x000000ffff087224 */ /* 0x000fe400078e0007 */
        /* <DEDUP_REMOVED lines=11> */
.L_x_173:
        /* <DEDUP_REMOVED lines=10> */
.L_x_171:
[----:B------:R-:W-:Y:S01]  /*5af0*/  LOP3.LUT R3, R13, 0x80000, RZ, 0xfc, !PT ;  /* 0x000800000d037812 */ /* 0x000fe200078efcff */
[----:B------:R-:W-:-:S07]  /*5b00*/  IMAD.MOV.U32 R2, RZ, RZ, R12 ;  /* 0x000000ffff027224 */ /* 0x000fce00078e000c */
.L_x_172:
[----:B------:R-:W-:Y:S01]  /*5b10*/  MOV R30, R2 ;  /* 0x00000002001e7202 */ /* 0x000fe20000000f00 */
[----:B------:R-:W-:Y:S01]  /*5b20*/  IMAD.MOV.U32 R31, RZ, RZ, R3 ;  /* 0x000000ffff1f7224 */ /* 0x000fe200078e0003 */
[----:B------:R-:W-:Y:S01]  /*5b30*/  MOV R2, R0 ;  /* 0x0000000000027202 */ /* 0x000fe20000000f00 */
[----:B------:R-:W-:-:S04]  /*5b40*/  IMAD.MOV.U32 R3, RZ, RZ, 0x0 ;  /* 0x00000000ff037424 */ /* 0x000fc800078e00ff */
[----:B------:R-:W-:Y:S05]  /*5b50*/  RET.REL.NODEC R2 `(_Z7Calc_muPdS_S_S_S_S_S_S_9InputPara) ;  /* 0xffffffa402287950 */ /* 0x000fea0003c3ffff */
        .weak           $__internal_5_$__cuda_sm20_div_rn_f64_full
        .type           $__internal_5_$__cuda_sm20_div_rn_f64_full,@function
        .size           $__internal_5_$__cuda_sm20_div_rn_f64_full,(.L_x_199 - $__internal_5_$__cuda_sm20_div_rn_f64_full)
$__internal_5_$__cuda_sm20_div_rn_f64_full:
[C---:B------:R-:W-:Y:S01]  /*5b60*/  FSETP.GEU.AND P3, PT, |R47|.reuse, 1.469367938527859385e-39, PT ;  /* 0x001000002f00780b */ /* 0x040fe20003f6e200 */
[----:B------:R-:W-:Y:S01]  /*5b70*/  IMAD.MOV.U32 R49, RZ, RZ, R2 ;  /* 0x000000ffff317224 */ /* 0x000fe200078e0002 */
[C---:B------:R-:W-:Y:S01]  /*5b80*/  FSETP.GEU.AND P0, PT, |R2|.reuse, 1.469367938527859385e-39, PT ;  /* 0x001000000200780b */ /* 0x040fe20003f0e200 */
[----:B------:R-:W-:Y:S01]  /*5b90*/  BSSY.RECONVERGENT B2, `(.L_x_174) ;  /* 0x000005a000027945 */ /* 0x000fe20003800200 */
[----:B------:R-:W-:Y:S02]  /*5ba0*/  MOV R48, R0 ;  /* 0x0000000000307202 */ /* 0x000fe40000000f00 */
[----:B------:R-:W-:Y:S02]  /*5bb0*/  LOP3.LUT R72, R47, 0x7ff00000, RZ, 0xc0, !PT ;  /* 0x7ff000002f487812 */ /* 0x000fe400078ec0ff */
[C---:B------:R-:W-:Y:S02]  /*5bc0*/  LOP3.LUT R51, R2.reuse, 0x800fffff, RZ, 0xc0, !PT ;  /* 0x800fffff02337812 */ /* 0x040fe400078ec0ff */
[----:B------:R-:W-:Y:S01]  /*5bd0*/  LOP3.LUT R73, R2, 0x7ff00000, RZ, 0xc0, !PT ;  /* 0x7ff0000002497812 */ /* 0x000fe200078ec0ff */
[----:B------:R-:W-:Y:S01]  /*5be0*/  IMAD.MOV.U32 R2, RZ, RZ, 0x1ca00000 ;  /* 0x1ca00000ff027424 */ /* 0x000fe200078e00ff */
[----:B------:R-:W-:Y:S01]  /*5bf0*/  LOP3.LUT R51, R51, 0x3ff00000, RZ, 0xfc, !PT ;  /* 0x3ff0000033337812 */ /* 0x000fe200078efcff */
[----:B------:R-:W-:Y:S01]  /*5c00*/  @!P3 IMAD.MOV.U32 R74, RZ, RZ, RZ ;  /* 0x000000ffff4ab224 */ /* 0x000fe200078e00ff */
[----:B------:R-:W-:-:S02]  /*5c10*/  @!P3 LOP3.LUT R50, R49, 0x7ff00000, RZ, 0xc0, !PT ;  /* 0x7ff000003132b812 */ /* 0x000fc400078ec0ff */
[C---:B------:R-:W-:Y:S02]  /*5c20*/  ISETP.GE.U32.AND P2, PT, R72.reuse, R73, PT ;  /* 0x000000494800720c */ /* 0x040fe40003f46070 */
[----:B------:R-:W-:Y:S02]  /*5c30*/  @!P3 ISETP.GE.U32.AND P4, PT, R72, R50, PT ;  /* 0x000000324800b20c */ /* 0x000fe40003f86070 */
[----:B------:R-:W-:Y:S01]  /*5c40*/  MOV R50, R0 ;  /* 0x0000000000327202 */ /* 0x000fe20000000f00 */
[----:B------:R-:W-:Y:S01]  /*5c50*/  @!P0 DMUL R50, R48, 8.98846567431157953865e+307 ;  /* 0x7fe0000030328828 */ /* 0x000fe20000000000 */
[C---:B------:R-:W-:Y:S02]  /*5c60*/  @!P3 SEL R0, R2.reuse, 0x63400000, !P4 ;  /* 0x634000000200b807 */ /* 0x040fe40006000000 */
[----:B------:R-:W-:Y:S02]  /*5c70*/  SEL R52, R2, 0x63400000, !P2 ;  /* 0x6340000002347807 */ /* 0x000fe40005000000 */
[--C-:B------:R-:W-:Y:S01]  /*5c80*/  @!P3 LOP3.LUT R0, R0, 0x80000000, R47.reuse, 0xf8, !PT ;  /* 0x800000000000b812 */ /* 0x100fe200078ef82f */
[----:B------:R-:W0:Y:S01]  /*5c90*/  MUFU.RCP64H R55, R51 ;  /* 0x0000003300377308 */ /* 0x000e220000001800 */
[----:B------:R-:W-:-:S02]  /*5ca0*/  LOP3.LUT R53, R52, 0x800fffff, R47, 0xf8, !PT ;  /* 0x800fffff34357812 */ /* 0x000fc400078ef82f */
[----:B------:R-:W-:Y:S01]  /*5cb0*/  @!P3 LOP3.LUT R75, R0, 0x100000, RZ, 0xfc, !PT ;  /* 0x00100000004bb812 */ /* 0x000fe200078efcff */
[----:B------:R-:W-:Y:S01]  /*5cc0*/  IMAD.MOV.U32 R0, RZ, RZ, R72 ;  /* 0x000000ffff007224 */ /* 0x000fe200078e0048 */
[----:B------:R-:W-:Y:S02]  /*5cd0*/  MOV R52, R46 ;  /* 0x0000002e00347202 */ /* 0x000fe40000000f00 */
[----:B------:R-:W-:Y:S02]  /*5ce0*/  MOV R54, 0x1 ;  /* 0x0000000100367802 */ /* 0x000fe40000000f00 */
[----:B------:R-:W-:Y:S02]  /*5cf0*/  @!P0 LOP3.LUT R73, R51, 0x7ff00000, RZ, 0xc0, !PT ;  /* 0x7ff0000033498812 */ /* 0x000fe400078ec0ff */
[----:B------:R-:W-:Y:S02]  /*5d00*/  @!P3 DFMA R52, R52, 2, -R74 ;  /* 0x400000003434b82b */ /* 0x000fe4000000084a */
[----:B0-----:R-:W-:-:S08]  /*5d10*/  DFMA R74, R54, -R50, 1 ;  /* 0x3ff00000364a742b */ /* 0x001fd00000000832 */
[----:B------:R-:W-:Y:S01]  /*5d20*/  @!P3 LOP3.LUT R0, R53, 0x7ff00000, RZ, 0xc0, !PT ;  /* 0x7ff000003500b812 */ /* 0x000fe200078ec0ff */
[----:B------:R-:W-:-:S08]  /*5d30*/  DFMA R74, R74, R74, R74 ;  /* 0x0000004a4a4a722b */ /* 0x000fd0000000004a */
[----:B------:R-:W-:-:S08]  /*5d40*/  DFMA R54, R54, R74, R54 ;  /* 0x0000004a3636722b */ /* 0x000fd00000000036 */
[----:B------:R-:W-:-:S08]  /*5d50*/  DFMA R76, R54, -R50, 1 ;  /* 0x3ff00000364c742b */ /* 0x000fd00000000832 */
[----:B------:R-:W-:-:S08]  /*5d60*/  DFMA R76, R54, R76, R54 ;  /* 0x0000004c364c722b */ /* 0x000fd00000000036 */
[----:B------:R-:W-:-:S08]  /*5d70*/  DMUL R74, R76, R52 ;  /* 0x000000344c4a7228 */ /* 0x000fd00000000000 */
[----:B------:R-:W-:-:S08]  /*5d80*/  DFMA R54, R74, -R50, R52 ;  /* 0x800000324a36722b */ /* 0x000fd00000000034 */
[----:B------:R-:W-:Y:S01]  /*5d90*/  DFMA R54, R76, R54, R74 ;  /* 0x000000364c36722b */ /* 0x000fe2000000004a */
[----:B------:R-:W-:-:S04]  /*5da0*/  IADD3 R74, PT, PT, R0, -0x1, RZ ;  /* 0xffffffff004a7810 */ /* 0x000fc80007ffe0ff */
[----:B------:R-:W-:Y:S01]  /*5db0*/  ISETP.GT.U32.AND P0, PT, R74, 0x7feffffe, PT ;  /* 0x7feffffe4a00780c */ /* 0x000fe20003f04070 */
[----:B------:R-:W-:-:S05]  /*5dc0*/  VIADD R74, R73, 0xffffffff ;  /* 0xffffffff494a7836 */ /* 0x000fca0000000000 */
[----:B------:R-:W-:-:S13]  /*5dd0*/  ISETP.GT.U32.OR P0, PT, R74, 0x7feffffe, P0 ;  /* 0x7feffffe4a00780c */ /* 0x000fda0000704470 */
[----:B------:R-:W-:Y:S05]  /*5de0*/  @P0 BRA `(.L_x_175) ;  /* 0x0000000000700947 */ /* 0x000fea0003800000 */
[----:B------:R-:W-:Y:S02]  /*5df0*/  LOP3.LUT R0, R49, 0x7ff00000, RZ, 0xc0, !PT ;  /* 0x7ff0000031007812 */ /* 0x000fe400078ec0ff */
[----:B------:R-:W-:Y:S02]  /*5e00*/  MOV R46, RZ ;  /* 0x000000ff002e7202 */ /* 0x000fe40000000f00 */
[CC--:B------:R-:W-:Y:S02]  /*5e10*/  ISETP.GE.U32.AND P0, PT, R72.reuse, R0.reuse, PT ;  /* 0x000000004800720c */ /* 0x0c0fe40003f06070 */
[----:B------:R-:W-:Y:S02]  /*5e20*/  VIADDMNMX R0, R72, -R0, 0xb9600000, !PT ;  /* 0xb960000048007446 */ /* 0x000fe40007800900 */
[----:B------:R-:W-:Y:S02]  /*5e30*/  SEL R2, R2, 0x63400000, !P0 ;  /* 0x6340000002027807 */ /* 0x000fe40004000000 */
[----:B------:R-:W-:-:S04]  /*5e40*/  VIMNMX R0, PT, PT, R0, 0x46a00000, PT ;  /* 0x46a0000000007848 */ /* 0x000fc80003fe0100 */
[----:B------:R-:W-:-:S05]  /*5e50*/  IADD3 R0, PT, PT, -R2, R0, RZ ;  /* 0x0000000002007210 */ /* 0x000fca0007ffe1ff */
[----:B------:R-:W-:-:S06]  /*5e60*/  VIADD R47, R0, 0x7fe00000 ;  /* 0x7fe00000002f7836 */ /* 0x000fcc0000000000 */
[----:B------:R-:W-:-:S10]  /*5e70*/  DMUL R74, R54, R46 ;  /* 0x0000002e364a7228 */ /* 0x000fd40000000000 */
[----:B------:R-:W-:-:S13]  /*5e80*/  FSETP.GTU.AND P0, PT, |R75|, 1.469367938527859385e-39, PT ;  /* 0x001000004b00780b */ /* 0x000fda0003f0c200 */
[----:B------:R-:W-:Y:S05]  /*5e90*/  @P0 BRA `(.L_x_176) ;  /* 0x0000000000a40947 */ /* 0x000fea0003800000 */
[----:B------:R-:W-:-:S06]  /*5ea0*/  DFMA R50, R54, -R50, R52 ;  /* 0x800000323632722b */ /* 0x000fcc0000000034 */
[----:B------:R-:W-:-:S04]  /*5eb0*/  IMAD.MOV.U32 R50, RZ, RZ, RZ ;  /* 0x000000ffff327224 */ /* 0x000fc800078e00ff */
[C---:B------:R-:W-:Y:S02]  /*5ec0*/  FSETP.NEU.AND P0, PT, R51.reuse, RZ, PT ;  /* 0x000000ff3300720b */ /* 0x040fe40003f0d000 */
[----:B------:R-:W-:-:S04]  /*5ed0*/  LOP3.LUT R48, R51, 0x80000000, R49, 0x48, !PT ;  /* 0x8000000033307812 */ /* 0x000fc800078e4831 */
[----:B------:R-:W-:-:S07]  /*5ee0*/  LOP3.LUT R51, R48, R47, RZ, 0xfc, !PT ;  /* 0x0000002f30337212 */ /* 0x000fce00078efcff */
[----:B------:R-:W-:Y:S05]  /*5ef0*/  @!P0 BRA `(.L_x_176) ;  /* 0x00000000008c8947 */ /* 0x000fea0003800000 */
[C---:B------:R-:W-:Y:S01]  /*5f00*/  IADD3 R47, PT, PT, -R0.reuse, RZ, RZ ;  /* 0x000000ff002f7210 */ /* 0x040fe20007ffe1ff */
[----:B------:R-:W-:Y:S01]  /*5f10*/  IMAD.MOV.U32 R46, RZ, RZ, RZ ;  /* 0x000000ffff2e7224 */ /* 0x000fe200078e00ff */
[----:B------:R-:W-:-:S05]  /*5f20*/  IADD3 R0, PT, PT, -R0, -0x43300000, RZ ;  /* 0xbcd0000000007810 */ /* 0x000fca0007ffe1ff */
[----:B------:R-:W-:Y:S02]  /*5f30*/  DFMA R46, R74, -R46, R54 ;  /* 0x8000002e4a2e722b */ /* 0x000fe40000000036 */
[----:B------:R-:W-:-:S08]  /*5f40*/  DMUL.RP R54, R54, R50 ;  /* 0x0000003236367228 */ /* 0x000fd00000008000 */
[----:B------:R-:W-:Y:S02]  /*5f50*/  FSETP.NEU.AND P0, PT, |R47|, R0, PT ;  /* 0x000000002f00720b */ /* 0x000fe40003f0d200 */
[----:B------:R-:W-:Y:S02]  /*5f60*/  LOP3.LUT R48, R55, R48, RZ, 0x3c, !PT ;  /* 0x0000003037307212 */ /* 0x000fe400078e3cff */
[----:B------:R-:W-:Y:S02]  /*5f70*/  FSEL R74, R54, R74, !P0 ;  /* 0x0000004a364a7208 */ /* 0x000fe40004000000 */
[----:B------:R-:W-:-:S04]  /*5f80*/  FSEL R48, R48, R75, !P0 ;  /* 0x0000004b30307208 */ /* 0x000fc80004000000 */
[----:B------:R-:W-:Y:S01]  /*5f90*/  MOV R75, R48 ;  /* 0x00000030004b7202 */ /* 0x000fe20000000f00 */
[----:B------:R-:W-:Y:S06]  /*5fa0*/  BRA `(.L_x_176) ;  /* 0x0000000000607947 */ /* 0x000fec0003800000 */
.L_x_175:
        /* <DEDUP_REMOVED lines=13> */
[----:B------:R-:W-:Y:S01]  /*6080*/  @!P0 MOV R75, R46 ;  /* 0x0000002e004b8202 */ /* 0x000fe20000000f00 */
[----:B------:R-:W-:Y:S01]  /*6090*/  @P0 IMAD.MOV.U32 R74, RZ, RZ, RZ ;  /* 0x000000ffff4a0224 */ /* 0x000fe200078e00ff */
[----:B------:R-:W-:Y:S01]  /*60a0*/  @P0 MOV R75, R0 ;  /* 0x00000000004b0202 */ /* 0x000fe20000000f00 */
[----:B------:R-:W-:Y:S06]  /*60b0*/  BRA `(.L_x_176) ;  /* 0x00000000001c7947 */ /* 0x000fec0003800000 */
.L_x_178:
[----:B------:R-:W-:-:S05]  /*60c0*/  LOP3.LUT R74, R49, 0x80000, RZ, 0xfc, !PT ;  /* 0x00080000314a7812 */ /* 0x000fca00078efcff */
[----:B------:R-:W-:Y:S01]  /*60d0*/  IMAD.MOV.U32 R75, RZ, RZ, R74 ;  /* 0x000000ffff4b7224 */ /* 0x000fe200078e004a */
[----:B------:R-:W-:Y:S01]  /*60e0*/  MOV R74, R48 ;  /* 0x00000030004a7202 */ /* 0x000fe20000000f00 */
[----:B------:R-:W-:Y:S06]  /*60f0*/  BRA `(.L_x_176) ;  /* 0x00000000000c7947 */ /* 0x000fec0003800000 */
.L_x_177:
[----:B------:R-:W-:-:S05]  /*6100*/  LOP3.LUT R74, R47, 0x80000, RZ, 0xfc, !PT ;  /* 0x000800002f4a7812 */ /* 0x000fca00078efcff */
[----:B------:R-:W-:Y:S01]  /*6110*/  IMAD.MOV.U32 R75, RZ, RZ, R74 ;  /* 0x000000ffff4b7224 */ /* 0x000fe200078e004a */
[----:B------:R-:W-:-:S07]  /*6120*/  MOV R74, R46 ;  /* 0x0000002e004a7202 */ /* 0x000fce0000000f00 */
.L_x_176:
[----:B------:R-:W-:Y:S05]  /*6130*/  BSYNC.RECONVERGENT B2 ;  /* 0x0000000000027941 */ /* 0x000fea0003800200 */
.L_x_174:
[----:B------:R-:W-:Y:S02]  /*6140*/  HFMA2 R47, -RZ, RZ, 0, 0 ;  /* 0x00000000ff2f7431 */ /* 0x000fe400000001ff */
[----:B------:R-:W-:Y:S01]  /*6150*/  IMAD.MOV.U32 R46, RZ, RZ, R3 ;  /* 0x000000ffff2e7224 */ /* 0x000fe200078e0003 */
[----:B------:R-:W-:Y:S01]  /*6160*/  MOV R2, R75 ;  /* 0x0000004b00027202 */ /* 0x000fe20000000f00 */
[----:B------:R-:W-:Y:S02]  /*6170*/  IMAD.MOV.U32 R0, RZ, RZ, R74 ;  /* 0x000000ffff007224 */ /* 0x000fe400078e004a */
[----:B------:R-:W-:Y:S05]  /*6180*/  RET.REL.NODEC R46 `(_Z7Calc_muPdS_S_S_S_S_S_S_9InputPara) ;  /* 0xffffff9c2e9c7950 */ /* 0x000fea0003c3ffff */
.L_x_179:
        /* <DEDUP_REMOVED lines=15> */
.L_x_199:


//--------------------- .text._Z10InitializePdS_S_S_S_PiS0_9InputPara --------------------------
	.section	.text._Z10InitializePdS_S_S_S_PiS0_9InputPara,"ax",@progbits
	.align	128
        .global         _Z10InitializePdS_S_S_S_PiS0_9InputPara
        .type           _Z10InitializePdS_S_S_S_PiS0_9InputPara,@function
        .size           _Z10InitializePdS_S_S_S_PiS0_9InputPara,(.L_x_208 - _Z10InitializePdS_S_S_S_PiS0_9InputPara)
        .other          _Z10InitializePdS_S_S_S_PiS0_9InputPara,@"STO_CUDA_ENTRY STV_DEFAULT"
_Z10InitializePdS_S_S_S_PiS0_9InputPara:
.text._Z10InitializePdS_S_S_S_PiS0_9InputPara:
[----:B------:R-:W-:Y:S01]  /*0000*/  LDC R1, c[0x0][0x37c] ;  /* 0x0000df00ff017b82 */ /* 0x000fe20000000800 */
[----:B------:R-:W0:Y:S07]  /*0010*/  LDCU UR4, c[0x0][0x360] ;  /* 0x00006c00ff0477ac */ /* 0x000e2e0008000800 */
[----:B------:R-:W1:Y:S01]  /*0020*/  LDC R6, c[0x0][0x3c0] ;  /* 0x0000f000ff067b82 */ /* 0x000e620000000800 */
[----:B------:R-:W2:Y:S01]  /*0030*/  LDCU UR22, c[0x0][0x370] ;  /* 0x00006e00ff1677ac */ /* 0x000ea20008000800 */
[----:B------:R-:W3:Y:S06]  /*0040*/  LDCU UR23, c[0x0][0x364] ;  /* 0x00006c80ff1777ac */ /* 0x000eec0008000800 */
[----:B------:R-:W4:Y:S01]  /*0050*/  LDC R0, c[0x0][0x374] ;  /* 0x0000dd00ff007b82 */ /* 0x000f220000000800 */
[----:B------:R-:W5:Y:S07]  /*0060*/  LDCU UR5, c[0x0][0x368] ;  /* 0x00006d00ff0577ac */ /* 0x000f6e0008000800 */
[----:B------:R-:W5:Y:S01]  /*0070*/  LDC R2, c[0x0][0x378] ;  /* 0x0000de00ff027b82 */ /* 0x000f620000000800 */
[----:B-1----:R-:W-:-:S04]  /*0080*/  IADD3 R6, PT, PT, R6, -0x1, RZ ;  /* 0xffffffff06067810 */ /* 0x002fc80007ffe0ff */
[----:B------:R-:W-:Y:S01]  /*0090*/  IABS R10, R6 ;  /* 0x00000006000a7213 */ /* 0x000fe20000000000 */
[----:B-----5:R-:W-:-:S05]  /*00a0*/  IMAD R3, R2, UR5, RZ ;  /* 0x0000000502037c24 */ /* 0x020fca000f8e02ff */
[-C--:B------:R-:W-:Y:S02]  /*00b0*/  IABS R8, R3.reuse ;  /* 0x0000000300087213 */ /* 0x080fe40000000000 */
[-C--:B------:R-:W-:Y:S02]  /*00c0*/  IABS R11, R3.reuse ;  /* 0x00000003000b7213 */ /* 0x080fe40000000000 */
[----:B------:R-:W1:Y:S01]  /*00d0*/  I2F.RP R7, R8 ;  /* 0x0000000800077306 */ /* 0x000e620000209400 */
[----:B------:R-:W-:-:S04]  /*00e0*/  LOP3.LUT R6, R6, R3, RZ, 0x3c, !PT ;  /* 0x0000000306067212 */ /* 0x000fc800078e3cff */
[----:B------:R-:W-:-:S03]  /*00f0*/  ISETP.GE.AND P2, PT, R6, RZ, PT ;  /* 0x000000ff0600720c */ /* 0x000fc60003f46270 */
[----:B-1----:R-:W1:Y:S02]  /*0100*/  MUFU.RCP R7, R7 ;  /* 0x0000000700077308 */ /* 0x002e640000001000 */
[----:B-1----:R-:W-:Y:S02]  /*0110*/  VIADD R4, R7, 0xffffffe ;  /* 0x0ffffffe07047836 */ /* 0x002fe40000000000 */
[----:B------:R-:W-:-:S04]  /*0120*/  IMAD.MOV R7, RZ, RZ, -R11 ;  /* 0x000000ffff077224 */ /* 0x000fc800078e0a0b */
[----:B------:R1:W5:Y:S02]  /*0130*/  F2I.FTZ.U32.TRUNC.NTZ R5, R4 ;  /* 0x0000000400057305 */ /* 0x000364000021f000 */
[----:B-1----:R-:W-:Y:S02]  /*0140*/  IMAD.MOV.U32 R4, RZ, RZ, RZ ;  /* 0x000000ffff047224 */ /* 0x002fe400078e00ff */
[----:B-----5:R-:W-:-:S04]  /*0150*/  IMAD.MOV R9, RZ, RZ, -R5 ;  /* 0x000000ffff097224 */ /* 0x020fc800078e0a05 */
[----:B------:R-:W-:-:S04]  /*0160*/  IMAD R9, R9, R8, RZ ;  /* 0x0000000809097224 */ /* 0x000fc800078e02ff */
[----:B------:R-:W-:-:S06]  /*0170*/  IMAD.HI.U32 R5, R5, R9, R4 ;  /* 0x0000000905057227 */ /* 0x000fcc00078e0004 */
[----:B------:R-:W-:-:S04]  /*0180*/  IMAD.HI.U32 R4, R5, R10, RZ ;  /* 0x0000000a05047227 */ /* 0x000fc800078e00ff */
[----:B------:R-:W-:-:S05]  /*0190*/  IMAD R5, R4, R7, R10 ;  /* 0x0000000704057224 */ /* 0x000fca00078e020a */
[----:B------:R-:W-:-:S13]  /*01a0*/  ISETP.GT.U32.AND P1, PT, R8, R5, PT ;  /* 0x000000050800720c */ /* 0x000fda0003f24070 */
[-C--:B------:R-:W-:Y:S01]  /*01b0*/  @!P1 IADD3 R5, PT, PT, R5, -R8.reuse, RZ ;  /* 0x8000000805059210 */ /* 0x080fe20007ffe0ff */
[----:B------:R-:W-:Y:S01]  /*01c0*/  @!P1 VIADD R4, R4, 0x1 ;  /* 0x0000000104049836 */ /* 0x000fe20000000000 */
[----:B------:R-:W-:Y:S02]  /*01d0*/  ISETP.NE.AND P1, PT, R3, RZ, PT ;  /* 0x000000ff0300720c */ /* 0x000fe40003f25270 */
[----:B------:R-:W-:-:S13]  /*01e0*/  ISETP.GE.U32.AND P0, PT, R5, R8, PT ;  /* 0x000000080500720c */ /* 0x000fda0003f06070 */
[----:B------:R-:W-:-:S05]  /*01f0*/  @P0 VIADD R4, R4, 0x1 ;  /* 0x0000000104040836 */ /* 0x000fca0000000000 */
[----:B------:R-:W-:Y:S02]  /*0200*/  @!P2 IADD3 R4, PT, PT, -R4, RZ, RZ ;  /* 0x000000ff0404a210 */ /* 0x000fe40007ffe1ff */
[----:B------:R-:W-:-:S04]  /*0210*/  @!P1 LOP3.LUT R4, RZ, R3, RZ, 0x33, !PT ;  /* 0x00000003ff049212 */ /* 0x000fc800078e33ff */
[----:B------:R-:W-:-:S13]  /*0220*/  ISETP.GE.AND P0, PT, R4, RZ, PT ;  /* 0x000000ff0400720c */ /* 0x000fda0003f06270 */
[----:B0-234-:R-:W-:Y:S05]  /*0230*/  @!P0 EXIT ;  /* 0x000000000000894d */ /* 0x01dfea0003800000 */
[----:B------:R-:W-:Y:S01]  /*0240*/  UIMAD UR13, UR4, UR22, URZ ;  /* 0x00000016040d72a4 */ /* 0x000fe2000f8e02ff */
[----:B------:R-:W-:Y:S01]  /*0250*/  IMAD R6, R0, UR23, RZ ;  /* 0x0000001700067c24 */ /* 0x000fe2000f8e02ff */
[----:B------:R-:W0:Y:S01]  /*0260*/  LDC R13, c[0x0][0x3b8] ;  /* 0x0000ee00ff0d7b82 */ /* 0x000e220000000800 */
[----:B------:R-:W1:Y:S03]  /*0270*/  LDCU.64 UR20, c[0x0][0x358] ;  /* 0x00006b00ff1477ac */ /* 0x000e660008000a00 */
[----:B------:R-:W-:Y:S01]  /*0280*/  IABS R5, UR13 ;  /* 0x0000000d00057c13 */ /* 0x000fe20008000000 */
[----:B------:R-:W-:Y:S01]  /*0290*/  UISETP.NE.AND UP0, UPT, UR13, URZ, UPT ;  /* 0x000000ff0d00728c */ /* 0x000fe2000bf05270 */
[----:B------:R-:W-:Y:S02]  /*02a0*/  IABS R7, R6 ;  /* 0x0000000600077213 */ /* 0x000fe40000000000 */
[----:B------:R-:W2:Y:S01]  /*02b0*/  I2F.RP R14, R5 ;  /* 0x00000005000e7306 */ /* 0x000ea20000209400 */
[----:B------:R-:W3:Y:S07]  /*02c0*/  LDC R15, c[0x0][0x3bc] ;  /* 0x0000ef00ff0f7b82 */ /* 0x000eee0000000800 */
[----:B------:R-:W4:Y:S01]  /*02d0*/  I2F.RP R12, R7 ;  /* 0x00000007000c7306 */ /* 0x000f220000209400 */
[----:B------:R-:W5:Y:S07]  /*02e0*/  S2UR UR12, SR_CTAID.X ;  /* 0x00000000000c79c3 */ /* 0x000f6e0000002500 */
[----:B--2---:R-:W2:Y:S01]  /*02f0*/  MUFU.RCP R14, R14 ;  /* 0x0000000e000e7308 */ /* 0x004ea20000001000 */
[----:B0-----:R-:W-:-:S07]  /*0300*/  VIADD R13, R13, 0xffffffff ;  /* 0xffffffff0d0d7836 */ /* 0x001fce0000000000 */
[----:B----4-:R-:W0:Y:S01]  /*0310*/  MUFU.RCP R12, R12 ;  /* 0x0000000c000c7308 */ /* 0x010e220000001000 */
[----:B--2---:R-:W-:Y:S01]  /*0320*/  VIADD R10, R14, 0xffffffe ;  /* 0x0ffffffe0e0a7836 */ /* 0x004fe20000000000 */
[----:B------:R-:W-:Y:S01]  /*0330*/  IABS R14, UR13 ;  /* 0x0000000d000e7c13 */ /* 0x000fe20008000000 */
[----:B-----5:R-:W-:-:S05]  /*0340*/  UIADD3 UR4, UPT, UPT, UR22, UR12, URZ ;  /* 0x0000000c16047290 */ /* 0x020fca000fffe0ff */
[----:B------:R2:W4:Y:S01]  /*0350*/  F2I.FTZ.U32.TRUNC.NTZ R11, R10 ;  /* 0x0000000a000b7305 */ /* 0x000522000021f000 */
[----:B------:R-:W-:Y:S02]  /*0360*/  IMAD.MOV R14, RZ, RZ, -R14 ;  /* 0x000000ffff0e7224 */ /* 0x000fe400078e0a0e */
[----:B0-----:R-:W-:Y:S01]  /*0370*/  VIADD R8, R12, 0xffffffe ;  /* 0x0ffffffe0c087836 */ /* 0x001fe20000000000 */
[----:B------:R-:W-:Y:S02]  /*0380*/  IABS R12, R13 ;  /* 0x0000000d000c7213 */ /* 0x000fe40000000000 */
[----:B------:R-:W-:Y:S02]  /*0390*/  LOP3.LUT R13, R13, UR13, RZ, 0x3c, !PT ;  /* 0x0000000d0d0d7c12 */ /* 0x000fe4000f8e3cff */
[----:B------:R-:W0:Y:S01]  /*03a0*/  F2I.FTZ.U32.TRUNC.NTZ R9, R8 ;  /* 0x0000000800097305 */ /* 0x000e22000021f000 */
[----:B--2---:R-:W-:Y:S01]  /*03b0*/  HFMA2 R10, -RZ, RZ, 0, 0 ;  /* 0x00000000ff0a7431 */ /* 0x004fe200000001ff */
[----:B------:R-:W-:-:S02]  /*03c0*/  ISETP.GE.AND P3, PT, R13, RZ, PT ;  /* 0x000000ff0d00720c */ /* 0x000fc40003f66270 */
[----:B----4-:R-:W-:-:S05]  /*03d0*/  IADD3 R16, PT, PT, RZ, -R11, RZ ;  /* 0x8000000bff107210 */ /* 0x010fca0007ffe0ff */
[----:B------:R-:W-:Y:S01]  /*03e0*/  IMAD R17, R16, R5, RZ ;  /* 0x0000000510117224 */ /* 0x000fe200078e02ff */
[----:B------:R-:W-:Y:S02]  /*03f0*/  IABS R16, R6 ;  /* 0x0000000600107213 */ /* 0x000fe40000000000 */
[----:B0-----:R-:W-:Y:S01]  /*0400*/  IADD3 R8, PT, PT, RZ, -R9, RZ ;  /* 0x80000009ff087210 */ /* 0x001fe20007ffe0ff */
[----:B------:R-:W-:Y:S01]  /*0410*/  IMAD.HI.U32 R10, R11, R17, R10 ;  /* 0x000000110b0a7227 */ /* 0x000fe200078e000a */
[----:B---3--:R-:W-:Y:S02]  /*0420*/  IADD3 R11, PT, PT, R15, -0x1, RZ ;  /* 0xffffffff0f0b7810 */ /* 0x008fe40007ffe0ff */
[----:B------:R-:W-:Y:S01]  /*0430*/  IADD3 R16, PT, PT, RZ, -R16, RZ ;  /* 0x80000010ff107210 */ /* 0x000fe20007ffe0ff */
[----:B------:R-:W-:Y:S02]  /*0440*/  IMAD.MOV.U32 R17, RZ, RZ, R12 ;  /* 0x000000ffff117224 */ /* 0x000fe400078e000c */
[----:B------:R-:W-:-:S02]  /*0450*/  IMAD R15, R8, R7, RZ ;  /* 0x00000007080f7224 */ /* 0x000fc400078e02ff */
[----:B------:R-:W-:Y:S01]  /*0460*/  IMAD.HI.U32 R12, R10, R17, RZ ;  /* 0x000000110a0c7227 */ /* 0x000fe200078e00ff */
[----:B------:R-:W-:Y:S02]  /*0470*/  IABS R10, R11 ;  /* 0x0000000b000a7213 */ /* 0x000fe40000000000 */
[----:B------:R-:W-:Y:S01]  /*0480*/  LOP3.LUT R11, R11, R6, RZ, 0x3c, !PT ;  /* 0x000000060b0b7212 */ /* 0x000fe200078e3cff */
[----:B------:R-:W-:Y:S02]  /*0490*/  IMAD R14, R12, R14, R17 ;  /* 0x0000000e0c0e7224 */ /* 0x000fe400078e0211 */
[----:B------:R-:W-:-:S03]  /*04a0*/  IMAD.MOV.U32 R8, RZ, RZ, RZ ;  /* 0x000000ffff087224 */ /* 0x000fc600078e00ff */
[----:B------:R-:W-:Y:S01]  /*04b0*/  ISETP.GT.U32.AND P2, PT, R5, R14, PT ;  /* 0x0000000e0500720c */ /* 0x000fe20003f44070 */
[----:B------:R-:W-:-:S04]  /*04c0*/  IMAD.HI.U32 R8, R9, R15, R8 ;  /* 0x0000000f09087227 */ /* 0x000fc800078e0008 */
[----:B------:R-:W-:Y:S01]  /*04d0*/  IMAD.MOV.U32 R9, RZ, RZ, R10 ;  /* 0x000000ffff097224 */ /* 0x000fe200078e000a */
[----:B------:R-:W-:-:S03]  /*04e0*/  MOV R10, R16 ;  /* 0x00000010000a7202 */ /* 0x000fc60000000f00 */
[----:B------:R-:W-:-:S04]  /*04f0*/  IMAD.HI.U32 R8, R8, R9, RZ ;  /* 0x0000000908087227 */ /* 0x000fc800078e00ff */
[----:B------:R-:W-:Y:S01]  /*0500*/  IMAD R10, R8, R10, R9 ;  /* 0x0000000a080a7224 */ /* 0x000fe200078e0209 */
[----:B------:R-:W-:Y:S01]  /*0510*/  @!P2 IADD3 R12, PT, PT, R12, 0x1, RZ ;  /* 0x000000010c0ca810 */ /* 0x000fe20007ffe0ff */
[----:B------:R-:W-:Y:S01]  /*0520*/  @!P2 IMAD.IADD R14, R14, 0x1, -R5 ;  /* 0x000000010e0ea824 */ /* 0x000fe200078e0a05 */
[----:B------:R-:W0:Y:S01]  /*0530*/  S2R R9, SR_TID.X ;  /* 0x0000000000097919 */ /* 0x000e220000002100 */
[----:B------:R-:W-:Y:S02]  /*0540*/  ISETP.GE.AND P2, PT, R11, RZ, PT ;  /* 0x000000ff0b00720c */ /* 0x000fe40003f46270 */
[----:B------:R-:W-:Y:S02]  /*0550*/  ISETP.GT.U32.AND P1, PT, R7, R10, PT ;  /* 0x0000000a0700720c */ /* 0x000fe40003f24070 */
[----:B------:R-:W-:Y:S02]  /*0560*/  ISETP.GE.U32.AND P0, PT, R14, R5, PT ;  /* 0x000000050e00720c */ /* 0x000fe40003f06070 */
[----:B------:R-:W2:Y:S01]  /*0570*/  S2R R5, SR_CTAID.Z ;  /* 0x0000000000057919 */ /* 0x000ea20000002700 */
[----:B------:R-:W0:Y:S08]  /*0580*/  LDC R14, c[0x0][0x360] ;  /* 0x0000d800ff0e7b82 */ /* 0x000e300000000800 */
[----:B------:R-:W-:-:S02]  /*0590*/  @!P1 IMAD.IADD R10, R10, 0x1, -R7 ;  /* 0x000000010a0a9824 */ /* 0x000fc400078e0a07 */
[----:B------:R-:W-:Y:S01]  /*05a0*/  @P0 IADD3 R12, PT, PT, R12, 0x1, RZ ;  /* 0x000000010c0c0810 */ /* 0x000fe20007ffe0ff */
[----:B------:R-:W-:Y:S01]  /*05b0*/  @!P1 VIADD R8, R8, 0x1 ;  /* 0x0000000108089836 */ /* 0x000fe20000000000 */
[----:B------:R-:W-:Y:S02]  /*05c0*/  ISETP.NE.AND P1, PT, R6, RZ, PT ;  /* 0x000000ff0600720c */ /* 0x000fe40003f25270 */
[----:B------:R-:W-:Y:S02]  /*05d0*/  ISETP.GE.U32.AND P0, PT, R10, R7, PT ;  /* 0x000000070a00720c */ /* 0x000fe40003f06070 */
[----:B------:R-:W-:Y:S01]  /*05e0*/  R2UR UR26, R12 ;  /* 0x000000000c1a72ca */ /* 0x000fe200000e0000 */
[----:B------:R-:W3:Y:S01]  /*05f0*/  S2R R10, SR_TID.Y ;  /* 0x00000000000a7919 */ /* 0x000ee20000002200 */
[----:B------:R-:W3:Y:S01]  /*0600*/  S2R R12, SR_TID.Z ;  /* 0x00000000000c7919 */ /* 0x000ee20000002300 */
[----:B------:R-:W4:Y:S08]  /*0610*/  S2R R7, SR_CTAID.Y ;  /* 0x0000000000077919 */ /* 0x000f300000002600 */
[----:B------:R-:W-:-:S02]  /*0620*/  @P0 VIADD R8, R8, 0x1 ;  /* 0x0000000108080836 */ /* 0x000fc40000000000 */
[----:B------:R-:W-:-:S03]  /*0630*/  @!P3 IADD3 R11, PT, PT, RZ, -UR26, RZ ;  /* 0x8000001aff0bbc10 */ /* 0x000fc6000fffe0ff */
[----:B------:R-:W-:Y:S02]  /*0640*/  @!P2 IADD3 R8, PT, PT, -R8, RZ, RZ ;  /* 0x000000ff0808a210 */ /* 0x000fe40007ffe1ff */
[----:B------:R-:W-:Y:S02]  /*0650*/  @!P3 R2UR UR26, R11 ;  /* 0x000000000b1ab2ca */ /* 0x000fe400000e0000 */
[----:B------:R-:W-:-:S04]  /*0660*/  @!P1 LOP3.LUT R8, RZ, R6, RZ, 0x33, !PT ;  /* 0x00000006ff089212 */ /* 0x000fc800078e33ff */
[----:B------:R-:W-:Y:S01]  /*0670*/  ISETP.GE.AND P3, PT, R8, RZ, PT ;  /* 0x000000ff0800720c */ /* 0x000fe20003f66270 */
[--C-:B0-----:R-:W-:Y:S02]  /*0680*/  IMAD R8, R14, UR12, R9.reuse ;  /* 0x0000000c0e087c24 */ /* 0x101fe4000f8e0209 */
[----:B------:R-:W-:Y:S01]  /*0690*/  @!UP0 ULOP3.LUT UR26, URZ, UR13, URZ, 0x33, !UPT ;  /* 0x0000000dff1a8292 */ /* 0x000fe2000f8e33ff */
[----:B---3--:R-:W-:Y:S01]  /*06a0*/  LOP3.LUT R6, R12, R9, R10, 0xfe, !PT ;  /* 0x000000090c067212 */ /* 0x008fe200078efe0a */
[----:B--2---:R-:W-:Y:S02]  /*06b0*/  IMAD R10, R5, UR5, R12 ;  /* 0x00000005050a7c24 */ /* 0x004fe4000f8e020c */
[----:B------:R-:W-:Y:S01]  /*06c0*/  IMAD R9, R14, UR4, R9 ;  /* 0x000000040e097c24 */ /* 0x000fe2000f8e0209 */
[----:B-1--4-:R-:W-:-:S07]  /*06d0*/  UMOV UR4, URZ ;  /* 0x000000ff00047c82 */ /* 0x012fce0008000000 */
.L_x_192:
[----:B---3--:R-:W-:Y:S05]  /*06e0*/  @!P3 BRA `(.L_x_180) ;  /* 0x0000001000c0b947 */ /* 0x008fea0003800000 */
[----:B------:R-:W-:Y:S01]  /*06f0*/  IMAD R11, R0, UR23, RZ ;  /* 0x00000017000b7c24 */ /* 0x000fe2000f8e02ff */
[----:B------:R-:W-:Y:S01]  /*0700*/  IABS R17, UR13 ;  /* 0x0000000d00117c13 */ /* 0x000fe20008000000 */
[----:B------:R-:W0:Y:S01]  /*0710*/  LDC R18, c[0x0][0x3b8] ;  /* 0x0000ee00ff127b82 */ /* 0x000e220000000800 */
[----:B------:R-:W-:Y:S01]  /*0720*/  IABS R21, UR13 ;  /* 0x0000000d00157c13 */ /* 0x000fe20008000000 */
[----:B------:R-:W-:Y:S01]  /*0730*/  UMOV UR5, URZ ;  /* 0x000000ff00057c82 */ /* 0x000fe20008000000 */
[-C--:B------:R-:W-:Y:S01]  /*0740*/  IABS R16, R11.reuse ;  /* 0x0000000b00107213 */ /* 0x080fe20000000000 */
[----:B------:R-:W1:Y:S01]  /*0750*/  I2F.RP R19, R17 ;  /* 0x0000001100137306 */ /* 0x000e620000209400 */
[----:B------:R-:W-:Y:S01]  /*0760*/  IABS R24, R11 ;  /* 0x0000000b00187213 */ /* 0x000fe20000000000 */
[----:B------:R-:W-:Y:S02]  /*0770*/  IMAD.MOV R21, RZ, RZ, -R21 ;  /* 0x000000ffff157224 */ /* 0x000fe400078e0a15 */
[----:B------:R-:W2:Y:S02]  /*0780*/  LDC R12, c[0x0][0x3bc] ;  /* 0x0000ef00ff0c7b82 */ /* 0x000ea40000000800 */
[----:B------:R-:W-:-:S02]  /*0790*/  IMAD.MOV R24, RZ, RZ, -R24 ;  /* 0x000000ffff187224 */ /* 0x000fc400078e0a18 */
[----:B------:R-:W3:Y:S08]  /*07a0*/  I2F.RP R20, R16 ;  /* 0x0000001000147306 */ /* 0x000ef00000209400 */
[----:B-1----:R-:W1:Y:S01]  /*07b0*/  MUFU.RCP R19, R19 ;  /* 0x0000001300137308 */ /* 0x002e620000001000 */
[----:B0-----:R-:W-:-:S07]  /*07c0*/  VIADD R18, R18, 0xffffffff ;  /* 0xffffffff12127836 */ /* 0x001fce0000000000 */
[----:B---3--:R-:W0:Y:S01]  /*07d0*/  MUFU.RCP R20, R20 ;  /* 0x0000001400147308 */ /* 0x008e220000001000 */
[----:B-1----:R-:W-:-:S07]  /*07e0*/  VIADD R14, R19, 0xffffffe ;  /* 0x0ffffffe130e7836 */ /* 0x002fce0000000000 */
[----:B------:R1:W3:Y:S01]  /*07f0*/  F2I.FTZ.U32.TRUNC.NTZ R15, R14 ;  /* 0x0000000e000f7305 */ /* 0x0002e2000021f000 */
[----:B0-----:R-:W-:Y:S02]  /*0800*/  IADD3 R13, PT, PT, R20, 0xffffffe, RZ ;  /* 0x0ffffffe140d7810 */ /* 0x001fe40007ffe0ff */
[----:B--2---:R-:W-:Y:S01]  /*0810*/  IADD3 R20, PT, PT, R12, -0x1, RZ ;  /* 0xffffffff0c147810 */ /* 0x004fe20007ffe0ff */
[----:B------:R-:W-:Y:S02]  /*0820*/  IMAD.MOV.U32 R12, RZ, RZ, RZ ;  /* 0x000000ffff0c7224 */ /* 0x000fe400078e00ff */
[----:B-1----:R-:W-:Y:S02]  /*0830*/  HFMA2 R14, -RZ, RZ, 0, 0 ;  /* 0x00000000ff0e7431 */ /* 0x002fe400000001ff */
[----:B------:R-:W0:Y:S01]  /*0840*/  F2I.FTZ.U32.TRUNC.NTZ R13, R13 ;  /* 0x0000000d000d7305 */ /* 0x000e22000021f000 */
[----:B---3--:R-:W-:-:S04]  /*0850*/  IMAD.MOV R22, RZ, RZ, -R15 ;  /* 0x000000ffff167224 */ /* 0x008fc800078e0a0f */
[----:B------:R-:W-:Y:S01]  /*0860*/  IMAD R19, R22, R17, RZ ;  /* 0x0000001116137224 */ /* 0x000fe200078e02ff */
[----:B------:R-:W-:Y:S02]  /*0870*/  IABS R22, R20 ;  /* 0x0000001400167213 */ /* 0x000fe40000000000 */
[----:B------:R-:W-:Y:S01]  /*0880*/  LOP3.LUT R20, R20, R11, RZ, 0x3c, !PT ;  /* 0x0000000b14147212 */ /* 0x000fe200078e3cff */
[----:B------:R-:W-:Y:S01]  /*0890*/  IMAD.HI.U32 R19, R15, R19, R14 ;  /* 0x000000130f137227 */ /* 0x000fe200078e000e */
[----:B------:R-:W-:Y:S02]  /*08a0*/  IABS R14, R18 ;  /* 0x00000012000e7213 */ /* 0x000fe40000000000 */
[----:B0-----:R-:W-:Y:S02]  /*08b0*/  IADD3 R23, PT, PT, RZ, -R13, RZ ;  /* 0x8000000dff177210 */ /* 0x001fe40007ffe0ff */
[----:B------:R-:W-:-:S03]  /*08c0*/  LOP3.LUT R18, R18, UR13, RZ, 0x3c, !PT ;  /* 0x0000000d12127c12 */ /* 0x000fc6000f8e3cff */
[----:B------:R-:W-:Y:S01]  /*08d0*/  IMAD R15, R23, R16, RZ ;  /* 0x00000010170f7224 */ /* 0x000fe200078e02ff */
[----:B------:R-:W-:-:S03]  /*08e0*/  ISETP.GE.AND P2, PT, R18, RZ, PT ;  /* 0x000000ff1200720c */ /* 0x000fc60003f46270 */
[----:B------:R-:W-:Y:S01]  /*08f0*/  IMAD.HI.U32 R15, R13, R15, R12 ;  /* 0x0000000f0d0f7227 */ /* 0x000fe200078e000c */
[----:B------:R-:W-:-:S03]  /*0900*/  MOV R12, R21 ;  /* 0x00000015000c7202 */ /* 0x000fc60000000f00 */
[----:B------:R-:W-:-:S04]  /*0910*/  IMAD.HI.U32 R13, R19, R14, RZ ;  /* 0x0000000e130d7227 */ /* 0x000fc800078e00ff */
[----:B------:R-:W-:Y:S01]  /*0920*/  IMAD R12, R13, R12, R14 ;  /* 0x0000000c0d0c7224 */ /* 0x000fe200078e020e */
[----:B------:R-:W-:Y:S01]  /*0930*/  MOV R14, R24 ;  /* 0x00000018000e7202 */ /* 0x000fe20000000f00 */
[----:B------:R-:W-:-:S03]  /*0940*/  IMAD.HI.U32 R15, R15, R22, RZ ;  /* 0x000000160f0f7227 */ /* 0x000fc600078e00ff */
[----:B------:R-:W-:Y:S01]  /*0950*/  ISETP.GT.U32.AND P4, PT, R17, R12, PT ;  /* 0x0000000c1100720c */ /* 0x000fe20003f84070 */
[----:B------:R-:W-:-:S05]  /*0960*/  IMAD R19, R15, R14, R22 ;  /* 0x0000000e0f137224 */ /* 0x000fca00078e0216 */
[----:B------:R-:W-:-:S07]  /*0970*/  ISETP.GT.U32.AND P0, PT, R16, R19, PT ;  /* 0x000000131000720c */ /* 0x000fce0003f04070 */
[----:B------:R-:W-:Y:S02]  /*0980*/  @!P4 IMAD.IADD R12, R12, 0x1, -R17 ;  /* 0x000000010c0cc824 */ /* 0x000fe400078e0a11 */
[----:B------:R-:W-:Y:S01]  /*0990*/  @!P4 VIADD R13, R13, 0x1 ;  /* 0x000000010d0dc836 */ /* 0x000fe20000000000 */
[----:B------:R-:W-:Y:S02]  /*09a0*/  ISETP.NE.AND P4, PT, RZ, UR13, PT ;  /* 0x0000000dff007c0c */ /* 0x000fe4000bf85270 */
[----:B------:R-:W-:Y:S01]  /*09b0*/  ISETP.GE.U32.AND P5, PT, R12, R17, PT ;  /* 0x000000110c00720c */ /* 0x000fe20003fa6070 */
[----:B------:R-:W-:Y:S01]  /*09c0*/  @!P0 VIADD R15, R15, 0x1 ;  /* 0x000000010f0f8836 */ /* 0x000fe20000000000 */
[-C--:B------:R-:W-:Y:S02]  /*09d0*/  @!P0 IADD3 R19, PT, PT, R19, -R16.reuse, RZ ;  /* 0x8000001013138210 */ /* 0x080fe40007ffe0ff */
[----:B------:R-:W-:Y:S02]  /*09e0*/  ISETP.NE.AND P0, PT, R11, RZ, PT ;  /* 0x000000ff0b00720c */ /* 0x000fe40003f05270 */
[----:B------:R-:W-:-:S07]  /*09f0*/  ISETP.GE.U32.AND P1, PT, R19, R16, PT ;  /* 0x000000101300720c */ /* 0x000fce0003f26070 */
[----:B------:R-:W-:Y:S02]  /*0a00*/  @P5 IADD3 R13, PT, PT, R13, 0x1, RZ ;  /* 0x000000010d0d5810 */ /* 0x000fe40007ffe0ff */
[----:B------:R-:W-:-:S03]  /*0a10*/  ISETP.GE.AND P5, PT, R20, RZ, PT ;  /* 0x000000ff1400720c */ /* 0x000fc60003fa6270 */
[----:B------:R-:W-:Y:S01]  /*0a20*/  @!P2 IMAD.MOV R13, RZ, RZ, -R13 ;  /* 0x000000ffff0da224 */ /* 0x000fe200078e0a0d */
[----:B------:R-:W-:Y:S02]  /*0a30*/  @P1 IADD3 R15, PT, PT, R15, 0x1, RZ ;  /* 0x000000010f0f1810 */ /* 0x000fe40007ffe0ff */
[----:B------:R-:W-:Y:S02]  /*0a40*/  @!P4 LOP3.LUT R13, RZ, UR13, RZ, 0x33, !PT ;  /* 0x0000000dff0dcc12 */ /* 0x000fe4000f8e33ff */
[----:B------:R-:W-:Y:S02]  /*0a50*/  MOV R12, R15 ;  /* 0x0000000f000c7202 */ /* 0x000fe40000000f00 */
[----:B------:R-:W-:-:S03]  /*0a60*/  ISETP.GE.AND P4, PT, R13, RZ, PT ;  /* 0x000000ff0d00720c */ /* 0x000fc60003f86270 */
[----:B------:R-:W-:Y:S01]  /*0a70*/  @!P5 IMAD.MOV R12, RZ, RZ, -R12 ;  /* 0x000000ffff0cd224 */ /* 0x000fe200078e0a0c */
[----:B------:R-:W-:-:S04]  /*0a80*/  @!P0 LOP3.LUT R12, RZ, R11, RZ, 0x33, !PT ;  /* 0x0000000bff0c8212 */ /* 0x000fc800078e33ff */
[----:B------:R-:W-:-:S07]  /*0a90*/  VIMNMX R12, PT, PT, RZ, R12, !PT ;  /* 0x0000000cff0c7248 */ /* 0x000fce0007fe0100 */
.L_x_191:
[----:B---3--:R-:W-:Y:S05]  /*0aa0*/  @!P4 BRA `(.L_x_181) ;  /* 0x0000000c00c4c947 */ /* 0x008fea0003800000 */
[----:B------:R-:W0:Y:S01]  /*0ab0*/  LDC R15, c[0x0][0x4bc] ;  /* 0x00012f00ff0f7b82 */ /* 0x000e220000000800 */
[----:B------:R-:W1:Y:S01]  /*0ac0*/  S2R R26, SR_TID.Y ;  /* 0x00000000001a7919 */ /* 0x000e620000002200 */
[----:B------:R-:W-:Y:S01]  /*0ad0*/  IMAD R28, R2, UR4, R5 ;  /* 0x00000004021c7c24 */ /* 0x000fe2000f8e0205 */
[----:B------:R-:W-:Y:S01]  /*0ae0*/  UISETP.LT.AND UP0, UPT, URZ, UR26, UPT ;  /* 0x0000001aff00728c */ /* 0x000fe2000bf01270 */
[----:B------:R-:W-:Y:S01]  /*0af0*/  IMAD R17, R0, UR5, R7 ;  /* 0x0000000500117c24 */ /* 0x000fe2000f8e0207 */
[----:B------:R-:W-:Y:S02]  /*0b00*/  UMOV UR6, URZ ;  /* 0x000000ff00067c82 */ /* 0x000fe40008000000 */
[----:B------:R-:W-:Y:S02]  /*0b10*/  USEL UR8, URZ, UR26, !UP0 ;  /* 0x0000001aff087287 */ /* 0x000fe4000c000000 */
[----:B------:R-:W-:Y:S01]  /*0b20*/  UISETP.GE.AND UP0, UPT, UR26, 0x1, UPT ;  /* 0x000000011a00788c */ /* 0x000fe2000bf06270 */
[----:B0-----:R-:W-:-:S05]  /*0b30*/  IMAD R13, R28, R15, R17 ;  /* 0x0000000f1c0d7224 */ /* 0x001fca00078e0211 */
[----:B------:R-:W-:-:S03]  /*0b40*/  R2UR UR27, R13 ;  /* 0x000000000d1b72ca */ /* 0x000fc600000e0000 */
[----:B-1----:R-:W-:-:S12]  /*0b50*/  BRA.U !UP0, `(.L_x_182) ;  /* 0x0000000908487547 */ /* 0x002fd8000b800000 */
[----:B------:R-:W0:Y:S01]  /*0b60*/  LDCU.64 UR10, c[0x0][0x3b8] ;  /* 0x00007700ff0a77ac */ /* 0x000e220008000a00 */
[----:B------:R-:W-:Y:S01]  /*0b70*/  IMAD R13, R3, UR4, R10 ;  /* 0x00000004030d7c24 */ /* 0x000fe2000f8e020a */
[----:B------:R-:W-:Y:S01]  /*0b80*/  MOV R34, R8 ;  /* 0x0000000800227202 */ /* 0x000fe20000000f00 */
[--C-:B------:R-:W-:Y:S01]  /*0b90*/  IMAD.MOV.U32 R35, RZ, RZ, R9.reuse ;  /* 0x000000ffff237224 */ /* 0x100fe200078e0009 */
[----:B------:R-:W1:Y:S01]  /*0ba0*/  LDCU UR7, c[0x0][0x4b8] ;  /* 0x00009700ff0777ac */ /* 0x000e620008000800 */
[----:B------:R-:W-:Y:S02]  /*0bb0*/  UIADD3 UR6, UPT, UPT, UR8, 0x1, URZ ;  /* 0x0000000108067890 */ /* 0x000fe4000fffe0ff */
[----:B------:R-:W-:Y:S02]  /*0bc0*/  UIADD3 UR15, UPT, UPT, UR22, UR12, URZ ;  /* 0x0000000c160f7290 */ /* 0x000fe4000fffe0ff */
[----:B------:R-:W-:Y:S01]  /*0bd0*/  ULOP3.LUT UR6, UR6, 0xfffffffe, URZ, 0xc0, !UPT ;  /* 0xfffffffe06067892 */ /* 0x000fe2000f8ec0ff */
[----:B------:R-:W2:Y:S01]  /*0be0*/  LDCU UR30, c[0x0][0x3c0] ;  /* 0x00007800ff1e77ac */ /* 0x000ea20008000800 */
[----:B0-----:R-:W-:Y:S01]  /*0bf0*/  IMAD R14, R13, UR11, R26 ;  /* 0x0000000b0d0e7c24 */ /* 0x001fe2000f8e021a */
[----:B------:R-:W0:Y:S03]  /*0c00*/  LDCU.64 UR24, c[0x0][0x490] ;  /* 0x00009200ff1877ac */ /* 0x000e260008000a00 */
[----:B------:R-:W-:Y:S01]  /*0c10*/  IMAD R14, R17, UR23, R14 ;  /* 0x00000017110e7c24 */ /* 0x000fe2000f8e020e */
[----:B-1----:R-:W-:Y:S01]  /*0c20*/  UIMAD UR14, UR27, UR7, UR15 ;  /* 0x000000071b0e72a4 */ /* 0x002fe2000f8e020f */
[----:B------:R-:W1:Y:S02]  /*0c30*/  LDCU.64 UR28, c[0x0][0x3b8] ;  /* 0x00007700ff1c77ac */ /* 0x000e640008000a00 */
[----:B------:R-:W-:-:S02]  /*0c40*/  IMAD R27, R14, UR10, R9 ;  /* 0x0000000a0e1b7c24 */ /* 0x000fc4000f8e0209 */
[----:B------:R-:W-:Y:S01]  /*0c50*/  IMAD R29, R14, UR10, R8 ;  /* 0x0000000a0e1d7c24 */ /* 0x000fe2000f8e0208 */
[----:B------:R-:W3:Y:S01]  /*0c60*/  LDCU.128 UR16, c[0x0][0x480] ;  /* 0x00009000ff1077ac */ /* 0x000ee20008000c00 */
[----:B------:R-:W-:Y:S02]  /*0c70*/  UIMAD UR7, UR27, UR7, UR12 ;  /* 0x000000071b0772a4 */ /* 0x000fe4000f8e020c */
[----:B------:R-:W-:Y:S01]  /*0c80*/  UIADD3 UR11, UPT, UPT, -UR6, URZ, URZ ;  /* 0x000000ff060b7290 */ /* 0x000fe2000fffe1ff */
[----:B--2---:R-:W-:-:S11]  /*0c90*/  UMOV UR10, UR12 ;  /* 0x0000000c000a7c82 */ /* 0x004fd60008000000 */
.L_x_187:
[----:B------:R-:W2:Y:S01]  /*0ca0*/  LDC.64 R14, c[0x0][0x4b8] ;  /* 0x00012e00ff0e7b82 */ /* 0x000ea20000000a00 */
[----:B------:R-:W-:Y:S01]  /*0cb0*/  IMAD R16, R0, UR5, R7 ;  /* 0x0000000500107c24 */ /* 0x000fe2000f8e0207 */
[----:B------:R-:W-:Y:S01]  /*0cc0*/  MOV R23, UR7 ;  /* 0x0000000700177c02 */ /* 0x000fe20008000f00 */
[----:B------:R-:W-:Y:S01]  /*0cd0*/  IMAD R20, R7, UR23, R26 ;  /* 0x0000001707147c24 */ /* 0x000fe2000f8e021a */
[----:B------:R-:W-:Y:S01]  /*0ce0*/  BSSY.RECONVERGENT B0, `(.L_x_183) ;  /* 0x0000038000007945 */ /* 0x000fe20003800200 */
[----:B------:R-:W-:Y:S02]  /*0cf0*/  IMAD.U32 R25, RZ, RZ, UR7 ;  /* 0x00000007ff197e24 */ /* 0x000fe4000f8e00ff */
[----:B------:R-:W-:Y:S01]  /*0d00*/  IMAD R20, R11, UR5, R20 ;  /* 0x000000050b147c24 */ /* 0x000fe2000f8e0214 */
[----:B------:R-:W4:Y:S01]  /*0d10*/  LDC R21, c[0x0][0x4c0] ;  /* 0x00013000ff157b82 */ /* 0x000f220000000800 */
[----:B--2---:R-:W-:-:S04]  /*0d20*/  ISETP.GE.AND P2, PT, R16, R15, PT ;  /* 0x0000000f1000720c */ /* 0x004fc80003f46270 */
[C---:B------:R-:W-:Y:S02]  /*0d30*/  ISETP.LE.OR P0, PT, R14.reuse, UR10, P2 ;  /* 0x0000000a0e007c0c */ /* 0x040fe40009703670 */
[----:B------:R-:W-:Y:S02]  /*0d40*/  ISETP.LE.OR P2, PT, R14, UR15, P2 ;  /* 0x0000000f0e007c0c */ /* 0x000fe40009743670 */
[----:B----4-:R-:W-:-:S04]  /*0d50*/  ISETP.GE.OR P0, PT, R28, R21, P0 ;  /* 0x000000151c00720c */ /* 0x010fc80000706670 */
[----:B------:R-:W-:Y:S02]  /*0d60*/  ISETP.NE.OR P1, PT, R6, RZ, P0 ;  /* 0x000000ff0600720c */ /* 0x000fe40000725670 */
[----:B-1----:R-:W-:Y:S01]  /*0d70*/  ISETP.GE.AND P0, PT, R20, UR29, PT ;  /* 0x0000001d14007c0c */ /* 0x002fe2000bf06270 */
[----:B------:R-:W-:-:S03]  /*0d80*/  IMAD R20, R2, UR4, R5 ;  /* 0x0000000402147c24 */ /* 0x000fc6000f8e0205 */
[----:B------:R-:W-:Y:S02]  /*0d90*/  ISETP.GE.OR P5, PT, R34, UR28, P0 ;  /* 0x0000001c22007c0c */ /* 0x000fe400087a6670 */
[----:B------:R-:W-:Y:S02]  /*0da0*/  ISETP.GE.OR P2, PT, R20, R21, P2 ;  /* 0x000000151400720c */ /* 0x000fe40001746670 */
[----:B------:R-:W-:Y:S02]  /*0db0*/  ISETP.GE.OR P5, PT, R13, UR30, P5 ;  /* 0x0000001e0d007c0c */ /* 0x000fe4000afa6670 */
[----:B------:R-:W-:Y:S01]  /*0dc0*/  ISETP.NE.OR P2, PT, R6, RZ, P2 ;  /* 0x000000ff0600720c */ /* 0x000fe20001745670 */
[----:B------:R-:W1:Y:S01]  /*0dd0*/  @!P1 LDC.64 R18, c[0x0][0x3a8] ;  /* 0x0000ea00ff129b82 */ /* 0x000e620000000a00 */
[----:B------:R-:W-:-:S07]  /*0de0*/  @!P1 MOV R21, 0x1 ;  /* 0x0000000100159802 */ /* 0x000fce0000000f00 */
[----:B------:R-:W2:Y:S01]  /*0df0*/  @!P1 LDC.64 R16, c[0x0][0x3b0] ;  /* 0x0000ec00ff109b82 */ /* 0x000ea20000000a00 */
[----:B-1----:R-:W-:-:S05]  /*0e00*/  @!P1 IMAD.WIDE R18, R23, 0x4, R18 ;  /* 0x0000000417129825 */ /* 0x002fca00078e0212 */
[----:B------:R1:W-:Y:S01]  /*0e10*/  @!P1 STG.E desc[UR20][R18.64], R21 ;  /* 0x0000001512009986 */ /* 0x0003e2000c101914 */
[----:B--2---:R-:W-:-:S05]  /*0e20*/  @!P1 IMAD.WIDE R16, R25, 0x4, R16 ;  /* 0x0000000419109825 */ /* 0x004fca00078e0210 */
[----:B------:R1:W-:Y:S01]  /*0e30*/  @!P1 STG.E desc[UR20][R16.64], RZ ;  /* 0x000000ff10009986 */ /* 0x0003e2000c101914 */
[----:B------:R-:W-:Y:S05]  /*0e40*/  @P5 BRA `(.L_x_184) ;  /* 0x0000000000845947 */ /* 0x000fea0003800000 */
[----:B------:R-:W2:Y:S08]  /*0e50*/  LDC.64 R36, c[0x0][0x380] ;  /* 0x0000e000ff247b82 */ /* 0x000eb00000000a00 */
[----:B------:R-:W4:Y:S01]  /*0e60*/  LDC.64 R30, c[0x0][0x388] ;  /* 0x0000e200ff1e7b82 */ /* 0x000f220000000a00 */
[----:B-1----:R-:W-:Y:S01]  /*0e70*/  IMAD.MOV.U32 R18, RZ, RZ, -0x66666666 ;  /* 0x9999999aff127424 */ /* 0x002fe200078e00ff */
[----:B------:R-:W-:-:S06]  /*0e80*/  MOV R19, 0x3fa99999 ;  /* 0x3fa9999900137802 */ /* 0x000fcc0000000f00 */
[----:B------:R-:W1:Y:S01]  /*0e90*/  LDC.64 R32, c[0x0][0x390] ;  /* 0x0000e400ff207b82 */ /* 0x000e620000000a00 */
[----:B--2---:R-:W-:-:S05]  /*0ea0*/  IMAD.WIDE R36, R29, 0x8, R36 ;  /* 0x000000081d247825 */ /* 0x004fca00078e0224 */
[----:B------:R-:W2:Y:S01]  /*0eb0*/  LDG.E.64 R20, desc[UR20][R36.64] ;  /* 0x0000001424147981 */ /* 0x000ea2000c1e1b00 */
[----:B----4-:R-:W-:Y:S01]  /*0ec0*/  IMAD.WIDE R30, R29, 0x8, R30 ;  /* 0x000000081d1e7825 */ /* 0x010fe200078e021e */
[----:B--2---:R-:W-:-:S08]  /*0ed0*/  DADD R20, R20, -0.5 ;  /* 0xbfe0000014147429 */ /* 0x004fd00000000000 */
[----:B---3--:R-:W-:-:S07]  /*0ee0*/  DFMA R20, R20, R18, UR16 ;  /* 0x0000001014147e2b */ /* 0x008fce0008000012 */
[----:B------:R-:W-:Y:S04]  /*0ef0*/  STG.E.64 desc[UR20][R36.64], R20 ;  /* 0x0000001424007986 */ /* 0x000fe8000c101b14 */
[----:B------:R-:W2:Y:S01]  /*0f00*/  LDG.E.64 R16, desc[UR20][R30.64] ;  /* 0x000000141e107981 */ /* 0x000ea2000c1e1b00 */
[----:B-1----:R-:W-:Y:S01]  /*0f10*/  IMAD.WIDE R32, R29, 0x8, R32 ;  /* 0x000000081d207825 */ /* 0x002fe200078e0220 */
[----:B--2---:R-:W-:-:S08]  /*0f20*/  DADD R16, R16, -0.5 ;  /* 0xbfe0000010107429 */ /* 0x004fd00000000000 */
[----:B------:R-:W-:-:S07]  /*0f30*/  DFMA R18, R16, R18, UR18 ;  /* 0x0000001210127e2b */ /* 0x000fce0008000012 */
[----:B------:R1:W-:Y:S04]  /*0f40*/  STG.E.64 desc[UR20][R30.64], R18 ;  /* 0x000000121e007986 */ /* 0x0003e8000c101b14 */
[----:B------:R-:W2:Y:S01]  /*0f50*/  LDG.E.64 R16, desc[UR20][R32.64] ;  /* 0x0000001420107981 */ /* 0x000ea2000c1e1b00 */
[----:B------:R-:W-:Y:S01]  /*0f60*/  IMAD.MOV.U32 R24, RZ, RZ, -0x2d0e5604 ;  /* 0xd2f1a9fcff187424 */ /* 0x000fe200078e00ff */
[----:B------:R-:W-:Y:S01]  /*0f70*/  MOV R25, 0x3f50624d ;  /* 0x3f50624d00197802 */ /* 0x000fe20000000f00 */
[----:B-1----:R-:W1:Y:S01]  /*0f80*/  LDC.64 R18, c[0x0][0x398] ;  /* 0x0000e600ff127b82 */ /* 0x002e620000000a00 */
[----:B--2---:R-:W-:-:S08]  /*0f90*/  DADD R16, R16, -0.5 ;  /* 0xbfe0000010107429 */ /* 0x004fd00000000000 */
[----:B0-----:R-:W-:Y:S02]  /*0fa0*/  DFMA R24, R16, R24, UR24 ;  /* 0x0000001810187e2b */ /* 0x001fe40008000018 */
[----:B------:R-:W0:Y:S05]  /*0fb0*/  LDC.64 R16, c[0x0][0x3a0] ;  /* 0x0000e800ff107b82 */ /* 0x000e2a0000000a00 */
[----:B------:R2:W-:Y:S04]  /*0fc0*/  STG.E.64 desc[UR20][R32.64], R24 ;  /* 0x0000001820007986 */ /* 0x0005e8000c101b14 */
[----:B------:R-:W3:Y:S04]  /*0fd0*/  LDG.E.64 R22, desc[UR20][R36.64] ;  /* 0x0000001424167981 */ /* 0x000ee8000c1e1b00 */
[----:B------:R-:W4:Y:S01]  /*0fe0*/  LDG.E.64 R20, desc[UR20][R30.64] ;  /* 0x000000141e147981 */ /* 0x000f22000c1e1b00 */
[----:B-1----:R-:W-:-:S04]  /*0ff0*/  IMAD.WIDE R18, R29, 0x8, R18 ;  /* 0x000000081d127825 */ /* 0x002fc800078e0212 */
[----:B0-----:R-:W-:Y:S01]  /*1000*/  IMAD.WIDE R16, R29, 0x8, R16 ;  /* 0x000000081d107825 */ /* 0x001fe200078e0210 */
[----:B---3--:R-:W-:-:S08]  /*1010*/  DADD R22, -R22, 1 ;  /* 0x3ff0000016167429 */ /* 0x008fd00000000100 */
[----:B----4-:R-:W-:-:S08]  /*1020*/  DADD R20, R22, -R20 ;  /* 0x0000000016147229 */ /* 0x010fd00000000814 */
[----:B------:R-:W-:-:S07]  /*1030*/  DADD R20, -R24, R20 ;  /* 0x0000000018147229 */ /* 0x000fce0000000114 */
[----:B------:R2:W-:Y:S04]  /*1040*/  STG.E.64 desc[UR20][R18.64], R20 ;  /* 0x0000001412007986 */ /* 0x0005e8000c101b14 */
[----:B------:R2:W-:Y:S02]  /*1050*/  STG.E.64 desc[UR20][R16.64], RZ ;  /* 0x000000ff10007986 */ /* 0x0005e4000c101b14 */
.L_x_184:
[----:B0--3--:R-:W-:Y:S05]  /*1060*/  BSYNC.RECONVERGENT B0 ;  /* 0x0000000000007941 */ /* 0x009fea0003800200 */
.L_x_183:
[----:B------:R-:W-:Y:S01]  /*1070*/  VOTEU.ALL UP0, P2 ;  /* 0x0000000000ff7886 */ /* 0x000fe20001000000 */
[----:B-12---:R-:W0:Y:S01]  /*1080*/  @!P2 LDC.64 R18, c[0x0][0x3a8] ;  /* 0x0000ea00ff12ab82 */ /* 0x006e220000000a00 */
[----:B------:R-:W-:Y:S01]  /*1090*/  IMAD.U32 R17, RZ, RZ, UR14 ;  /* 0x0000000eff117e24 */ /* 0x000fe2000f8e00ff */
[----:B------:R-:W-:Y:S01]  /*10a0*/  @!P2 MOV R21, 0x1 ;  /* 0x000000010015a802 */ /* 0x000fe20000000f00 */
[----:B------:R-:W-:Y:S01]  /*10b0*/  IMAD R14, R3, UR4, R10 ;  /* 0x00000004030e7c24 */ /* 0x000fe2000f8e020a */
[----:B------:R-:W1:Y:S01]  /*10c0*/  @!UP0 LDCU.64 UR8, c[0x0][0x3b0] ;  /* 0x00007600ff0887ac */ /* 0x000e620008000a00 */
[----:B------:R-:W-:Y:S01]  /*10d0*/  ISETP.GE.OR P0, PT, R35, UR28, P0 ;  /* 0x0000001c23007c0c */ /* 0x000fe20008706670 */
[----:B------:R-:W-:Y:S03]  /*10e0*/  BSSY.RECONVERGENT B0, `(.L_x_185) ;  /* 0x000002a000007945 */ /* 0x000fe60003800200 */
[----:B------:R-:W-:Y:S01]  /*10f0*/  ISETP.GE.OR P0, PT, R14, UR30, P0 ;  /* 0x0000001e0e007c0c */ /* 0x000fe20008706670 */
[----:B-1----:R-:W-:Y:S01]  /*1100*/  @!UP0 UIMAD.WIDE UR8, UR14, 0x4, UR8 ;  /* 0x000000040e0888a5 */ /* 0x002fe2000f8e0208 */
[----:B0-----:R-:W-:-:S05]  /*1110*/  @!P2 IMAD.WIDE R18, R17, 0x4, R18 ;  /* 0x000000041112a825 */ /* 0x001fca00078e0212 */
[----:B------:R-:W-:Y:S01]  /*1120*/  IMAD.U32 R16, RZ, RZ, UR8 ;  /* 0x00000008ff107e24 */ /* 0x000fe2000f8e00ff */
[----:B------:R-:W-:Y:S01]  /*1130*/  MOV R17, UR9 ;  /* 0x0000000900117c02 */ /* 0x000fe20008000f00 */
[----:B------:R0:W-:Y:S04]  /*1140*/  @!P2 STG.E desc[UR20][R18.64], R21 ;  /* 0x000000151200a986 */ /* 0x0001e8000c101914 */
[----:B------:R0:W-:Y:S01]  /*1150*/  @!P2 STG.E desc[UR20][R16.64], RZ ;  /* 0x000000ff1000a986 */ /* 0x0001e2000c101914 */
[----:B------:R-:W-:Y:S05]  /*1160*/  @P0 BRA `(.L_x_186) ;  /* 0x0000000000840947 */ /* 0x000fea0003800000 */
[----:B------:R-:W1:Y:S08]  /*1170*/  LDC.64 R36, c[0x0][0x380] ;  /* 0x0000e000ff247b82 */ /* 0x000e700000000a00 */
[----:B------:R-:W2:Y:S01]  /*1180*/  LDC.64 R30, c[0x0][0x388] ;  /* 0x0000e200ff1e7b82 */ /* 0x000ea20000000a00 */
[----:B0-----:R-:W-:Y:S01]  /*1190*/  IMAD.MOV.U32 R18, RZ, RZ, -0x66666666 ;  /* 0x9999999aff127424 */ /* 0x001fe200078e00ff */
[----:B------:R-:W-:-:S06]  /*11a0*/  MOV R19, 0x3fa99999 ;  /* 0x3fa9999900137802 */ /* 0x000fcc0000000f00 */
[----:B------:R-:W0:Y:S01]  /*11b0*/  LDC.64 R32, c[0x0][0x390] ;  /* 0x0000e400ff207b82 */ /* 0x000e220000000a00 */
[----:B-1----:R-:W-:-:S05]  /*11c0*/  IMAD.WIDE R36, R27, 0x8, R36 ;  /* 0x000000081b247825 */ /* 0x002fca00078e0224 */
[----:B------:R-:W3:Y:S01]  /*11d0*/  LDG.E.64 R22, desc[UR20][R36.64] ;  /* 0x0000001424167981 */ /* 0x000ee2000c1e1b00 */
[----:B--2---:R-:W-:Y:S01]  /*11e0*/  IMAD.WIDE R30, R27, 0x8, R30 ;  /* 0x000000081b1e7825 */ /* 0x004fe200078e021e */
[----:B---3--:R-:W-:-:S08]  /*11f0*/  DADD R22, R22, -0.5 ;  /* 0xbfe0000016167429 */ /* 0x008fd00000000000 */
[----:B------:R-:W-:-:S07]  /*1200*/  DFMA R22, R22, R18, UR16 ;  /* 0x0000001016167e2b */ /* 0x000fce0008000012 */
[----:B------:R-:W-:Y:S04]  /*1210*/  STG.E.64 desc[UR20][R36.64], R22 ;  /* 0x0000001624007986 */ /* 0x000fe8000c101b14 */
[----:B------:R-:W2:Y:S01]  /*1220*/  LDG.E.64 R16, desc[UR20][R30.64] ;  /* 0x000000141e107981 */ /* 0x000ea2000c1e1b00 */
[----:B0-----:R-:W-:Y:S01]  /*1230*/  IMAD.WIDE R32, R27, 0x8, R32 ;  /* 0x000000081b207825 */ /* 0x001fe200078e0220 */
[----:B--2---:R-:W-:-:S08]  /*1240*/  DADD R16, R16, -0.5 ;  /* 0xbfe0000010107429 */ /* 0x004fd00000000000 */
[----:B------:R-:W-:-:S07]  /*1250*/  DFMA R18, R16, R18, UR18 ;  /* 0x0000001210127e2b */ /* 0x000fce0008000012 */
[----:B------:R0:W-:Y:S04]  /*1260*/  STG.E.64 desc[UR20][R30.64], R18 ;  /* 0x000000121e007986 */ /* 0x0001e8000c101b14 */
[----:B------:R-:W2:Y:S01]  /*1270*/  LDG.E.64 R16, desc[UR20][R32.64] ;  /* 0x0000001420107981 */ /* 0x000ea2000c1e1b00 */
[----:B------:R-:W-:Y:S01]  /*1280*/  IMAD.MOV.U32 R20, RZ, RZ, -0x2d0e5604 ;  /* 0xd2f1a9fcff147424 */ /* 0x000fe200078e00ff */
[----:B------:R-:W-:Y:S01]  /*1290*/  MOV R21, 0x3f50624d ;  /* 0x3f50624d00157802 */ /* 0x000fe20000000f00 */
[----:B0-----:R-:W0:Y:S01]  /*12a0*/  LDC.64 R18, c[0x0][0x398] ;  /* 0x0000e600ff127b82 */ /* 0x001e220000000a00 */
[----:B--2---:R-:W-:-:S08]  /*12b0*/  DADD R16, R16, -0.5 ;  /* 0xbfe0000010107429 */ /* 0x004fd00000000000 */
[----:B------:R-:W-:Y:S02]  /*12c0*/  DFMA R20, R16, R20, UR24 ;  /* 0x0000001810147e2b */ /* 0x000fe40008000014 */
[----:B------:R-:W1:Y:S05]  /*12d0*/  LDC.64 R16, c[0x0][0x3a0] ;  /* 0x0000e800ff107b82 */ /* 0x000e6a0000000a00 */
[----:B------:R2:W-:Y:S04]  /*12e0*/  STG.E.64 desc[UR20][R32.64], R20 ;  /* 0x0000001420007986 */ /* 0x0005e8000c101b14 */
[----:B------:R-:W3:Y:S04]  /*12f0*/  LDG.E.64 R24, desc[UR20][R36.64] ;  /* 0x0000001424187981 */ /* 0x000ee8000c1e1b00 */
[----:B------:R-:W4:Y:S01]  /*1300*/  LDG.E.64 R22, desc[UR20][R30.64] ;  /* 0x000000141e167981 */ /* 0x000f22000c1e1b00 */
[----:B0-----:R-:W-:-:S04]  /*1310*/  IMAD.WIDE R18, R27, 0x8, R18 ;  /* 0x000000081b127825 */ /* 0x001fc800078e0212 */
[----:B-1----:R-:W-:Y:S01]  /*1320*/  IMAD.WIDE R16, R27, 0x8, R16 ;  /* 0x000000081b107825 */ /* 0x002fe200078e0210 */
[----:B---3--:R-:W-:-:S08]  /*1330*/  DADD R24, -R24, 1 ;  /* 0x3ff0000018187429 */ /* 0x008fd00000000100 */
[----:B----4-:R-:W-:-:S08]  /*1340*/  DADD R22, R24, -R22 ;  /* 0x0000000018167229 */ /* 0x010fd00000000816 */
[----:B------:R-:W-:-:S07]  /*1350*/  DADD R22, -R20, R22 ;  /* 0x0000000014167229 */ /* 0x000fce0000000116 */
[----:B------:R2:W-:Y:S04]  /*1360*/  STG.E.64 desc[UR20][R18.64], R22 ;  /* 0x0000001612007986 */ /* 0x0005e8000c101b14 */
[----:B------:R2:W-:Y:S02]  /*1370*/  STG.E.64 desc[UR20][R16.64], RZ ;  /* 0x000000ff10007986 */ /* 0x0005e4000c101b14 */
.L_x_186:
[----:B------:R-:W-:Y:S05]  /*1380*/  BSYNC.RECONVERGENT B0 ;  /* 0x0000000000007941 */ /* 0x000fea0003800200 */
.L_x_185:
[----:B------:R-:W-:Y:S01]  /*1390*/  UIADD3 UR11, UPT, UPT, UR11, 0x2, URZ ;  /* 0x000000020b0b7890 */ /* 0x000fe2000fffe0ff */
[----:B------:R-:W-:Y:S01]  /*13a0*/  IMAD.U32 R14, RZ, RZ, UR13 ;  /* 0x0000000dff0e7e24 */ /* 0x000fe2000f8e00ff */
[----:B0-2---:R-:W-:Y:S01]  /*13b0*/  MOV R16, UR13 ;  /* 0x0000000d00107c02 */ /* 0x005fe20008000f00 */
[----:B------:R-:W-:Y:S01]  /*13c0*/  IMAD.U32 R18, RZ, RZ, UR13 ;  /* 0x0000000dff127e24 */ /* 0x000fe2000f8e00ff */
[----:B------:R-:W-:Y:S01]  /*13d0*/  UISETP.NE.AND UP0, UPT, UR11, URZ, UPT ;  /* 0x000000ff0b00728c */ /* 0x000fe2000bf05270 */
[----:B------:R-:W-:Y:S01]  /*13e0*/  MOV R17, UR13 ;  /* 0x0000000d00117c02 */ /* 0x000fe20008000f00 */
[----:B------:R-:W-:Y:S01]  /*13f0*/  IMAD R35, R14, 0x2, R35 ;  /* 0x000000020e237824 */ /* 0x000fe200078e0223 */
[----:B------:R-:W-:Y:S01]  /*1400*/  LEA R27, R16, R27, 0x1 ;  /* 0x0000001b101b7211 */ /* 0x000fe200078e08ff */
[----:B------:R-:W-:Y:S01]  /*1410*/  IMAD R29, R18, 0x2, R29 ;  /* 0x00000002121d7824 */ /* 0x000fe200078e021d */
[----:B------:R-:W-:Y:S01]  /*1420*/  LEA R34, R17, R34, 0x1 ;  /* 0x0000002211227211 */ /* 0x000fe200078e08ff */
[----:B------:R-:W-:-:S02]  /*1430*/  ULEA UR14, UR22, UR14, 0x1 ;  /* 0x0000000e160e7291 */ /* 0x000fc4000f8e08ff */
[----:B------:R-:W-:Y:S02]  /*1440*/  ULEA UR15, UR22, UR15, 0x1 ;  /* 0x0000000f160f7291 */ /* 0x000fe4000f8e08ff */
[----:B------:R-:W-:Y:S02]  /*1450*/  ULEA UR7, UR22, UR7, 0x1 ;  /* 0x0000000716077291 */ /* 0x000fe4000f8e08ff */
[----:B------:R-:W-:Y:S01]  /*1460*/  ULEA UR10, UR22, UR10, 0x1 ;  /* 0x0000000a160a7291 */ /* 0x000fe2000f8e08ff */
[----:B------:R-:W-:Y:S11]  /*1470*/  BRA.U UP0, `(.L_x_187) ;  /* 0xfffffff900087547 */ /* 0x000ff6000b83ffff */
.L_x_182:
[----:B------:R-:W-:-:S04]  /*1480*/  UISETP.LT.AND UP0, UPT, URZ, UR26, UPT ;  /* 0x0000001aff00728c */ /* 0x000fc8000bf01270 */
[----:B------:R-:W-:-:S04]  /*1490*/  USEL UR7, URZ, UR26, !UP0 ;  /* 0x0000001aff077287 */ /* 0x000fc8000c000000 */
[----:B------:R-:W-:-:S04]  /*14a0*/  ULOP3.LUT UR7, UR7, 0x1, URZ, 0xc0, !UPT ;  /* 0x0000000107077892 */ /* 0x000fc8000f8ec0ff */
[----:B------:R-:W-:-:S09]  /*14b0*/  UISETP.NE.U32.AND UP0, UPT, UR7, 0x1, UPT ;  /* 0x000000010700788c */ /* 0x000fd2000bf05070 */
[----:B------:R-:W-:Y:S05]  /*14c0*/  BRA.U !UP0, `(.L_x_181) ;  /* 0x00000005083c7547 */ /* 0x000fea000b800000 */
[----:B------:R-:W0:Y:S01]  /*14d0*/  S2R R16, SR_TID.Y ;  /* 0x0000000000107919 */ /* 0x000e220000002200 */
[----:B------:R-:W-:Y:S01]  /*14e0*/  ISETP.NE.AND P0, PT, R6, RZ, PT ;  /* 0x000000ff0600720c */ /* 0x000fe20003f05270 */
[----:B------:R-:W1:Y:S01]  /*14f0*/  LDCU.64 UR16, c[0x0][0x3b8] ;  /* 0x00007700ff1077ac */ /* 0x000e620008000a00 */
[----:B------:R-:W-:Y:S11]  /*1500*/  BSSY.RECONVERGENT B0, `(.L_x_188) ;  /* 0x0000019000007945 */ /* 0x000ff60003800200 */
[----:B------:R-:W-:Y:S05]  /*1510*/  @P0 BRA `(.L_x_189) ;  /* 0x00000000005c0947 */ /* 0x000fea0003800000 */
[----:B------:R-:W-:Y:S01]  /*1520*/  IMAD R14, R0, UR5, R7 ;  /* 0x00000005000e7c24 */ /* 0x000fe2000f8e0207 */
[----:B------:R-:W2:Y:S01]  /*1530*/  LDCU UR14, c[0x0][0x4b8] ;  /* 0x00009700ff0e77ac */ /* 0x000ea20008000800 */
[----:B------:R-:W3:Y:S03]  /*1540*/  LDC R13, c[0x0][0x4c0] ;  /* 0x00013000ff0d7b82 */ /* 0x000ee60000000800 */
[----:B------:R-:W-:Y:S01]  /*1550*/  ISETP.GE.AND P0, PT, R14, R15, PT ;  /* 0x0000000f0e00720c */ /* 0x000fe20003f06270 */
[----:B------:R-:W-:Y:S01]  /*1560*/  UIMAD UR7, UR22, UR6, UR12 ;  /* 0x00000006160772a4 */ /* 0x000fe2000f8e020c */
[----:B------:R-:W-:-:S11]  /*1570*/  IMAD R14, R2, UR4, R5 ;  /* 0x00000004020e7c24 */ /* 0x000fd6000f8e0205 */
[----:B------:R-:W-:Y:S01]  /*1580*/  VOTEU.ANY UP0, P0 ;  /* 0x0000000000ff7886 */ /* 0x000fe20000000100 */
[----:B--2---:R-:W-:-:S06]  /*1590*/  UISETP.GE.OR UP0, UPT, UR7, UR14, UP0 ;  /* 0x0000000e0700728c */ /* 0x004fcc0008706670 */
[----:B------:R-:W-:-:S04]  /*15a0*/  PLOP3.LUT P0, PT, PT, PT, UP0, 0x80, 0x8 ;  /* 0x000000000008781c */ /* 0x000fc80003f0f008 */
[----:B---3--:R-:W-:-:S13]  /*15b0*/  ISETP.GE.OR P0, PT, R14, R13, P0 ;  /* 0x0000000d0e00720c */ /* 0x008fda0000706670 */
[----:B------:R-:W-:Y:S05]  /*15c0*/  @P0 BRA `(.L_x_189) ;  /* 0x0000000000300947 */ /* 0x000fea0003800000 */
[----:B------:R-:W2:Y:S01]  /*15d0*/  LDCU.64 UR8, c[0x0][0x3a8] ;  /* 0x00007500ff0877ac */ /* 0x000ea20008000a00 */
[----:B------:R-:W-:Y:S01]  /*15e0*/  IMAD.MOV.U32 R13, RZ, RZ, 0x1 ;  /* 0x00000001ff0d7424 */ /* 0x000fe200078e00ff */
[----:B------:R-:W3:Y:S01]  /*15f0*/  LDCU.64 UR10, c[0x0][0x3b0] ;  /* 0x00007600ff0a77ac */ /* 0x000ee20008000a00 */
[----:B------:R-:W-:-:S04]  /*1600*/  UIMAD UR7, UR27, UR14, UR7 ;  /* 0x0000000e1b0772a4 */ /* 0x000fc8000f8e0207 */
[----:B--2---:R-:W-:Y:S02]  /*1610*/  UIMAD.WIDE UR8, UR7, 0x4, UR8 ;  /* 0x00000004070878a5 */ /* 0x004fe4000f8e0208 */
[----:B---3--:R-:W-:-:S04]  /*1620*/  UIMAD.WIDE UR10, UR7, 0x4, UR10 ;  /* 0x00000004070a78a5 */ /* 0x008fc8000f8e020a */
[----:B------:R-:W-:Y:S01]  /*1630*/  MOV R14, UR8 ;  /* 0x00000008000e7c02 */ /* 0x000fe20008000f00 */
[----:B------:R-:W-:Y:S01]  /*1640*/  IMAD.U32 R15, RZ, RZ, UR9 ;  /* 0x00000009ff0f7e24 */ /* 0x000fe2000f8e00ff */
[----:B------:R-:W-:Y:S01]  /*1650*/  MOV R18, UR10 ;  /* 0x0000000a00127c02 */ /* 0x000fe20008000f00 */
[----:B------:R-:W-:-:S03]  /*1660*/  IMAD.U32 R19, RZ, RZ, UR11 ;  /* 0x0000000bff137e24 */ /* 0x000fc6000f8e00ff */
[----:B------:R2:W-:Y:S04]  /*1670*/  STG.E desc[UR20][R14.64], R13 ;  /* 0x0000000d0e007986 */ /* 0x0005e8000c101914 */
[----:B------:R2:W-:Y:S02]  /*1680*/  STG.E desc[UR20][R18.64], RZ ;  /* 0x000000ff12007986 */ /* 0x0005e4000c101914 */
.L_x_189:
[----:B-1----:R-:W-:Y:S05]  /*1690*/  BSYNC.RECONVERGENT B0 ;  /* 0x0000000000007941 */ /* 0x002fea0003800200 */
.L_x_188:
[----:B------:R-:W1:Y:S01]  /*16a0*/  LDCU UR7, c[0x0][0x3c0] ;  /* 0x00007800ff0777ac */ /* 0x000e620008000800 */
[----:B--2---:R-:W-:Y:S01]  /*16b0*/  IMAD R13, R0, UR23, RZ ;  /* 0x00000017000d7c24 */ /* 0x004fe2000f8e02ff */
[----:B------:R-:W-:Y:S01]  /*16c0*/  MOV R15, UR6 ;  /* 0x00000006000f7c02 */ /* 0x000fe20008000f00 */
[----:B0-----:R-:W-:Y:S01]  /*16d0*/  IMAD R16, R7, UR23, R16 ;  /* 0x0000001707107c24 */ /* 0x001fe2000f8e0210 */
[----:B------:R-:W-:Y:S01]  /*16e0*/  BSSY.RECONVERGENT B0, `(.L_x_181) ;  /* 0x000002d000007945 */ /* 0x000fe20003800200 */
[----:B------:R-:W-:Y:S02]  /*16f0*/  IMAD R18, R3, UR4, R10 ;  /* 0x0000000403127c24 */ /* 0x000fe4000f8e020a */
[----:B------:R-:W-:Y:S02]  /*1700*/  IMAD R13, R13, UR5, R16 ;  /* 0x000000050d0d7c24 */ /* 0x000fe4000f8e0210 */
[----:B------:R-:W-:-:S03]  /*1710*/  IMAD R14, R15, UR13, R8 ;  /* 0x0000000d0f0e7c24 */ /* 0x000fc6000f8e0208 */
[----:B------:R-:W-:-:S04]  /*1720*/  ISETP.GE.AND P0, PT, R13, UR17, PT ;  /* 0x000000110d007c0c */ /* 0x000fc8000bf06270 */
[----:B------:R-:W-:-:S04]  /*1730*/  ISETP.GE.OR P0, PT, R14, UR16, P0 ;  /* 0x000000100e007c0c */ /* 0x000fc80008706670 */
[----:B-1----:R-:W-:-:S13]  /*1740*/  ISETP.GE.OR P0, PT, R18, UR7, P0 ;  /* 0x0000000712007c0c */ /* 0x002fda0008706670 */
[----:B------:R-:W-:Y:S05]  /*1750*/  @P0 BRA `(.L_x_190) ;  /* 0x0000000000940947 */ /* 0x000fea0003800000 */
[----:B------:R-:W0:Y:S01]  /*1760*/  LDC.64 R16, c[0x0][0x380] ;  /* 0x0000e000ff107b82 */ /* 0x000e220000000a00 */
[----:B------:R-:W-:Y:S01]  /*1770*/  IMAD R13, R18, UR17, R13 ;  /* 0x00000011120d7c24 */ /* 0x000fe2000f8e020d */
[----:B------:R-:W1:Y:S03]  /*1780*/  LDCU.128 UR8, c[0x0][0x480] ;  /* 0x00009000ff0877ac */ /* 0x000e660008000c00 */
[----:B------:R-:W-:Y:S01]  /*1790*/  IMAD R13, R13, UR16, R14 ;  /* 0x000000100d0d7c24 */ /* 0x000fe2000f8e020e */
[----:B------:R-:W2:Y:S02]  /*17a0*/  LDCU.64 UR6, c[0x0][0x490] ;  /* 0x00009200ff0677ac */ /* 0x000ea40008000a00 */
[----:B------:R-:W3:Y:S01]  /*17b0*/  LDC.64 R14, c[0x0][0x388] ;  /* 0x0000e200ff0e7b82 */ /* 0x000ee20000000a00 */
[----:B0-----:R-:W-:-:S05]  /*17c0*/  IMAD.WIDE R16, R13, 0x8, R16 ;  /* 0x000000080d107825 */ /* 0x001fca00078e0210 */
[----:B------:R-:W4:Y:S01]  /*17d0*/  LDG.E.64 R18, desc[UR20][R16.64] ;  /* 0x0000001410127981 */ /* 0x000f22000c1e1b00 */
[----:B---3--:R-:W-:Y:S01]  /*17e0*/  IMAD.WIDE R14, R13, 0x8, R14 ;  /* 0x000000080d0e7825 */ /* 0x008fe200078e020e */
[----:B----4-:R-:W-:-:S03]  /*17f0*/  DADD R20, R18, -0.5 ;  /* 0xbfe0000012147429 */ /* 0x010fc60000000000 */
[----:B------:R-:W-:Y:S01]  /*1800*/  IMAD.MOV.U32 R18, RZ, RZ, -0x66666666 ;  /* 0x9999999aff127424 */ /* 0x000fe200078e00ff */
[----:B------:R-:W-:-:S06]  /*1810*/  MOV R19, 0x3fa99999 ;  /* 0x3fa9999900137802 */ /* 0x000fcc0000000f00 */
[----:B-1----:R-:W-:Y:S01]  /*1820*/  DFMA R22, R20, R18, UR8 ;  /* 0x0000000814167e2b */ /* 0x002fe20008000012 */
[----:B------:R-:W0:Y:S06]  /*1830*/  LDC.64 R20, c[0x0][0x390] ;  /* 0x0000e400ff147b82 */ /* 0x000e2c0000000a00 */
[----:B------:R1:W-:Y:S04]  /*1840*/  STG.E.64 desc[UR20][R16.64], R22 ;  /* 0x0000001610007986 */ /* 0x0003e8000c101b14 */
[----:B------:R-:W3:Y:S01]  /*1850*/  LDG.E.64 R24, desc[UR20][R14.64] ;  /* 0x000000140e187981 */ /* 0x000ee2000c1e1b00 */
[----:B-1----:R-:W1:Y:S01]  /*1860*/  LDC.64 R22, c[0x0][0x3a0] ;  /* 0x0000e800ff167b82 */ /* 0x002e620000000a00 */
[----:B0-----:R-:W-:Y:S01]  /*1870*/  IMAD.WIDE R20, R13, 0x8, R20 ;  /* 0x000000080d147825 */ /* 0x001fe200078e0214 */
[----:B---3--:R-:W-:-:S08]  /*1880*/  DADD R24, R24, -0.5 ;  /* 0xbfe0000018187429 */ /* 0x008fd00000000000 */
[----:B------:R-:W-:-:S07]  /*1890*/  DFMA R28, R24, R18, UR10 ;  /* 0x0000000a181c7e2b */ /* 0x000fce0008000012 */
[----:B------:R0:W-:Y:S04]  /*18a0*/  STG.E.64 desc[UR20][R14.64], R28 ;  /* 0x0000001c0e007986 */ /* 0x0001e8000c101b14 */
[----:B------:R-:W3:Y:S01]  /*18b0*/  LDG.E.64 R18, desc[UR20][R20.64] ;  /* 0x0000001414127981 */ /* 0x000ee2000c1e1b00 */
[----:B------:R-:W-:Y:S01]  /*18c0*/  IMAD.MOV.U32 R24, RZ, RZ, -0x2d0e5604 ;  /* 0xd2f1a9fcff187424 */ /* 0x000fe200078e00ff */
[----:B------:R-:W-:Y:S01]  /*18d0*/  MOV R25, 0x3f50624d ;  /* 0x3f50624d00197802 */ /* 0x000fe20000000f00 */
[----:B---3--:R-:W-:-:S08]  /*18e0*/  DADD R18, R18, -0.5 ;  /* 0xbfe0000012127429 */ /* 0x008fd00000000000 */
[----:B--2---:R-:W-:Y:S01]  /*18f0*/  DFMA R18, R18, R24, UR6 ;  /* 0x0000000612127e2b */ /* 0x004fe20008000018 */
[----:B------:R-:W2:Y:S06]  /*1900*/  LDC.64 R24, c[0x0][0x398] ;  /* 0x0000e600ff187b82 */ /* 0x000eac0000000a00 */
[----:B------:R3:W-:Y:S04]  /*1910*/  STG.E.64 desc[UR20][R20.64], R18 ;  /* 0x0000001214007986 */ /* 0x0007e8000c101b14 */
[----:B------:R-:W0:Y:S04]  /*1920*/  LDG.E.64 R16, desc[UR20][R16.64] ;  /* 0x0000001410107981 */ /* 0x000e28000c1e1b00 */
[----:B------:R-:W4:Y:S01]  /*1930*/  LDG.E.64 R26, desc[UR20][R14.64] ;  /* 0x000000140e1a7981 */ /* 0x000f22000c1e1b00 */
[----:B-1----:R-:W-:-:S04]  /*1940*/  IMAD.WIDE R22, R13, 0x8, R22 ;  /* 0x000000080d167825 */ /* 0x002fc800078e0216 */
[----:B--2---:R-:W-:Y:S01]  /*1950*/  IMAD.WIDE R24, R13, 0x8, R24 ;  /* 0x000000080d187825 */ /* 0x004fe200078e0218 */
[----:B0-----:R-:W-:-:S08]  /*1960*/  DADD R28, -R16, 1 ;  /* 0x3ff00000101c7429 */ /* 0x001fd00000000100 */
[----:B----4-:R-:W-:-:S08]  /*1970*/  DADD R26, R28, -R26 ;  /* 0x000000001c1a7229 */ /* 0x010fd0000000081a */
[----:B------:R-:W-:-:S07]  /*1980*/  DADD R26, -R18, R26 ;  /* 0x00000000121a7229 */ /* 0x000fce000000011a */
[----:B------:R3:W-:Y:S04]  /*1990*/  STG.E.64 desc[UR20][R24.64], R26 ;  /* 0x0000001a18007986 */ /* 0x0007e8000c101b14 */
[----:B------:R3:W-:Y:S02]  /*19a0*/  STG.E.64 desc[UR20][R22.64], RZ ;  /* 0x000000ff16007986 */ /* 0x0007e4000c101b14 */
.L_x_190:
[----:B------:R-:W-:Y:S05]  /*19b0*/  BSYNC.RECONVERGENT B0 ;  /* 0x0000000000007941 */ /* 0x000fea0003800200 */
.L_x_181:
[----:B------:R-:W-:Y:S01]  /*19c0*/  ISETP.NE.AND P0, PT, R12, UR5, PT ;  /* 0x000000050c007c0c */ /* 0x000fe2000bf05270 */
[----:B------:R-:W-:-:S12]  /*19d0*/  UIADD3 UR5, UPT, UPT, UR5, 0x1, URZ ;  /* 0x0000000105057890 */ /* 0x000fd8000fffe0ff */
[----:B------:R-:W-:Y:S05]  /*19e0*/  @P0 BRA `(.L_x_191) ;  /* 0xfffffff0002c0947 */ /* 0x000fea000383ffff */
.L_x_180:
[----:B------:R-:W-:Y:S01]  /*19f0*/  ISETP.NE.AND P0, PT, R4, UR4, PT ;  /* 0x0000000404007c0c */ /* 0x000fe2000bf05270 */
[----:B------:R-:W-:-:S12]  /*1a00*/  UIADD3 UR4, UPT, UPT, UR4, 0x1, URZ ;  /* 0x0000000104047890 */ /* 0x000fd8000fffe0ff */
[----:B------:R-:W-:Y:S05]  /*1a10*/  @P0 BRA `(.L_x_192) ;  /* 0xffffffec00300947 */ /* 0x000fea000383ffff */
[----:B------:R-:W-:Y:S05]  /*1a20*/  EXIT ;  /* 0x000000000000794d */ /* 0x000fea0003800000 */
.L_x_193:
        /* <DEDUP_REMOVED lines=13> */
.L_x_208:


//--------------------- .nv.shared.reserved.0     --------------------------
	.section	.nv.shared.reserved.0,"aw",@nobits
	.weak		__nv_reservedSMEM_offset_0_alias
	.size		__nv_reservedSMEM_offset_0_alias, 0, 64
	.other		__nv_reservedSMEM_offset_0_alias,@"STO_CUDA_RESERVED_SHARED STV_DEFAULT"
__nv_reservedSMEM_offset_0_alias:
	.zero		0
	.zero		64


//--------------------- .nv.shared._Z11Wakeup_NextPdPiS0_9InputParai --------------------------
	.section	.nv.shared._Z11Wakeup_NextPdPiS0_9InputParai,"aw",@nobits
	.sectionflags	@""
	.align	4
.nv.shared._Z11Wakeup_NextPdPiS0_9InputParai:
	.zero		1032


//--------------------- .nv.shared._Z13Update_wakeupPdS_S_S_S_S_S_S_S_S_S_S_Pi9InputPara --------------------------
	.section	.nv.shared._Z13Update_wakeupPdS_S_S_S_S_S_S_S_S_S_S_Pi9InputPara,"aw",@nobits
	.sectionflags	@""
	.align	4
.nv.shared._Z13Update_wakeupPdS_S_S_S_S_S_S_S_S_S_S_Pi9InputPara:
	.zero		1028


//--------------------- .nv.shared._Z14Calc_mu_wakeupPdS_S_S_S_S_S_S_S_Pi9InputPara --------------------------
	.section	.nv.shared._Z14Calc_mu_wakeupPdS_S_S_S_S_S_S_S_Pi9InputPara,"aw",@nobits
	.sectionflags	@""
	.align	4
.nv.shared._Z14Calc_mu_wakeupPdS_S_S_S_S_S_S_S_Pi9InputPara:
	.zero		1028


//--------------------- .nv.shared._Z11Swap_wakeupPdS_S_S_S_S_Pi9InputPara --------------------------
	.section	.nv.shared._Z11Swap_wakeupPdS_S_S_S_S_Pi9InputPara,"aw",@nobits
	.sectionflags	@""
	.align	4
.nv.shared._Z11Swap_wakeupPdS_S_S_S_S_Pi9InputPara:
	.zero		1028


//--------------------- .nv.constant0._Z15Wakeup_NeighborPiS_9InputPara --------------------------
	.section	.nv.constant0._Z15Wakeup_NeighborPiS_9InputPara,"a",@progbits
	.sectionflags	@""
	.align	4
.nv.constant0._Z15Wakeup_NeighborPiS_9InputPara:
	.zero		1200


//--------------------- .nv.constant0._Z11Wakeup_NextPdPiS0_9InputParai --------------------------
	.section	.nv.constant0._Z11Wakeup_NextPdPiS0_9InputParai,"a",@progbits
	.sectionflags	@""
	.align	4
.nv.constant0._Z11Wakeup_NextPdPiS0_9InputParai:
	.zero		1212


//--------------------- .nv.constant0._Z13Update_wakeupPdS_S_S_S_S_S_S_S_S_S_S_Pi9InputPara --------------------------
	.section	.nv.constant0._Z13Update_wakeupPdS_S_S_S_S_S_S_S_S_S_S_Pi9InputPara,"a",@progbits
	.sectionflags	@""
	.align	4
.nv.constant0._Z13Update_wakeupPdS_S_S_S_S_S_S_S_S_S_S_Pi9InputPara:
	.zero		1288


//--------------------- .nv.constant0._Z14Calc_mu_wakeupPdS_S_S_S_S_S_S_S_Pi9InputPara --------------------------
	.section	.nv.constant0._Z14Calc_mu_wakeupPdS_S_S_S_S_S_S_S_Pi9InputPara,"a",@progbits
	.sectionflags	@""
	.align	4
.nv.constant0._Z14Calc_mu_wakeupPdS_S_S_S_S_S_S_S_Pi9InputPara:
	.zero		1264


//--------------------- .nv.constant0._Z11Swap_wakeupPdS_S_S_S_S_Pi9InputPara --------------------------
	.section	.nv.constant0._Z11Swap_wakeupPdS_S_S_S_S_Pi9InputPara,"a",@progbits
	.sectionflags	@""
	.align	4
.nv.constant0._Z11Swap_wakeupPdS_S_S_S_S_Pi9InputPara:
	.zero		1240


//--------------------- .nv.constant0._Z12Swap_regularPdS_S_S_S_S_9InputPara --------------------------
	.section	.nv.constant0._Z12Swap_regularPdS_S_S_S_S_9InputPara,"a",@progbits
	.sectionflags	@""
	.align	4
.nv.constant0._Z12Swap_regularPdS_S_S_S_S_9InputPara:
	.zero		1232


//--------------------- .nv.constant0._Z6UpdatePdS_S_S_S_S_S_S_S_S_S_S_9InputPara --------------------------
	.section	.nv.constant0._Z6UpdatePdS_S_S_S_S_S_S_S_S_S_S_9InputPara,"a",@progbits
	.sectionflags	@""
	.align	4
.nv.constant0._Z6UpdatePdS_S_S_S_S_S_S_S_S_S_S_9InputPara:
	.zero		1280


//--------------------- .nv.constant0._Z7Calc_muPdS_S_S_S_S_S_S_9InputPara --------------------------
	.section	.nv.constant0._Z7Calc_muPdS_S_S_S_S_S_S_9InputPara,"a",@progbits
	.sectionflags	@""
	.align	4
.nv.constant0._Z7Calc_muPdS_S_S_S_S_S_S_9InputPara:
	.zero		1248


//--------------------- .nv.constant0._Z10InitializePdS_S_S_S_PiS0_9InputPara --------------------------
	.section	.nv.constant0._Z10InitializePdS_S_S_S_PiS0_9InputPara,"a",@progbits
	.sectionflags	@""
	.align	4
.nv.constant0._Z10InitializePdS_S_S_S_PiS0_9InputPara:
	.zero		1240


//--------------------- SYMBOLS --------------------------

	.type		.nv.reservedSmem.offset0,@object
	.size		.nv.reservedSmem.offset0,0x4
	.type		.nv.reservedSmem.cap,@object
	.size		.nv.reservedSmem.cap,0x4
